//
// Generated by NVIDIA NVVM Compiler
//
// Compiler Build ID: CL-36424714
// Cuda compilation tools, release 13.0, V13.0.88
// Based on NVVM 20.0.0
//

.version 9.0
.target sm_100
.address_size 64

	// .globl	_Z12setup_kernelP17curandStateXORWOWmii
.extern .func  (.param .b32 func_retval0) vprintf
(
	.param .b64 vprintf_param_0,
	.param .b64 vprintf_param_1
)
;
.func  (.param .align 16 .b8 func_retval0[16]) __internal_trig_reduction_slowpathd
(
	.param .b64 __internal_trig_reduction_slowpathd_param_0
)
;
.func  (.param .b64 func_retval0) __internal_accurate_pow
(
	.param .b64 __internal_accurate_pow_param_0
)
;
.global .align 4 .b8 precalc_xorwow_matrix[102400];
.global .align 4 .b8 precalc_xorwow_offset_matrix[102400];
.global .align 4 .b8 mrg32k3aM1[2304];
.global .align 4 .b8 mrg32k3aM2[2304];
.global .align 4 .b8 mrg32k3aM1SubSeq[2016];
.global .align 4 .b8 mrg32k3aM2SubSeq[2016];
.global .align 4 .b8 mrg32k3aM1Seq[2304];
.global .align 4 .b8 mrg32k3aM2Seq[2304];
.const .align 8 .b8 __cr_lgamma_table[72];
.global .align 1 .b8 $str[73] = {72, 101, 108, 108, 111, 44, 32, 119, 111, 114, 108, 100, 32, 102, 114, 111, 109, 32, 116, 104, 101, 32, 100, 101, 118, 105, 99, 101, 32, 102, 114, 111, 109, 32, 116, 104, 114, 101, 97, 100, 32, 40, 37, 100, 44, 37, 100, 44, 37, 100, 41, 32, 111, 102, 102, 115, 101, 116, 61, 37, 100, 32, 118, 97, 108, 117, 101, 61, 37, 102, 33, 10};
.global .align 8 .b8 __cudart_i2opi_d[144] = {8, 93, 141, 31, 177, 95, 251, 107, 234, 146, 82, 138, 247, 57, 7, 61, 123, 241, 229, 235, 199, 186, 39, 117, 45, 234, 95, 158, 102, 63, 70, 79, 183, 9, 203, 39, 207, 126, 54, 109, 31, 109, 10, 90, 139, 17, 47, 239, 15, 152, 5, 222, 255, 151, 248, 31, 59, 40, 249, 189, 139, 95, 132, 156, 244, 57, 83, 131, 57, 214, 145, 57, 65, 126, 95, 180, 38, 112, 156, 233, 132, 68, 187, 46, 245, 53, 130, 232, 62, 167, 41, 177, 28, 235, 29, 254, 28, 146, 209, 9, 234, 46, 73, 6, 224, 210, 77, 66, 58, 110, 36, 183, 97, 197, 187, 222, 171, 99, 81, 254, 65, 144, 67, 60, 153, 149, 98, 219, 192, 221, 52, 245, 209, 87, 39, 252, 41, 21, 68, 78, 110, 131, 249, 162};
.global .align 16 .b8 __cudart_sin_cos_coeffs[128] = {70, 210, 176, 44, 241, 229, 90, 190, 146, 227, 172, 105, 227, 29, 199, 62, 161, 98, 219, 25, 160, 1, 42, 191, 24, 8, 17, 17, 17, 17, 129, 63, 84, 85, 85, 85, 85, 85, 197, 191, 0, 0, 0, 0, 0, 0, 0, 0, 0, 0, 0, 0, 0, 0, 0, 0, 100, 129, 253, 32, 131, 255, 168, 189, 40, 133, 239, 193, 167, 238, 33, 62, 217, 230, 6, 142, 79, 126, 146, 190, 233, 188, 221, 25, 160, 1, 250, 62, 71, 93, 193, 22, 108, 193, 86, 191, 81, 85, 85, 85, 85, 85, 165, 63, 0, 0, 0, 0, 0, 0, 224, 191, 0, 0, 0, 0, 0, 0, 240, 63};

.visible .entry _Z12setup_kernelP17curandStateXORWOWmii(
	.param .u64 .ptr .align 1 _Z12setup_kernelP17curandStateXORWOWmii_param_0,
	.param .u64 _Z12setup_kernelP17curandStateXORWOWmii_param_1,
	.param .u32 _Z12setup_kernelP17curandStateXORWOWmii_param_2,
	.param .u32 _Z12setup_kernelP17curandStateXORWOWmii_param_3
)
{
	.reg .pred 	%p<24>;
	.reg .b32 	%r<416>;
	.reg .b64 	%rd<19>;

	ld.param.u64 	%rd8, [_Z12setup_kernelP17curandStateXORWOWmii_param_0];
	ld.param.u64 	%rd9, [_Z12setup_kernelP17curandStateXORWOWmii_param_1];
	ld.param.u32 	%r182, [_Z12setup_kernelP17curandStateXORWOWmii_param_2];
	ld.param.u32 	%r183, [_Z12setup_kernelP17curandStateXORWOWmii_param_3];
	cvta.to.global.u64 	%rd10, %rd8;
	mov.u32 	%r184, %tid.x;
	mov.u32 	%r185, %tid.y;
	mov.u32 	%r186, %tid.z;
	mad.lo.s32 	%r187, %r182, %r184, %r185;
	mad.lo.s32 	%r188, %r187, %r183, %r186;
	cvt.s64.s32 	%rd18, %r188;
	mul.wide.s32 	%rd11, %r188, 48;
	add.s64 	%rd2, %rd10, %rd11;
	cvt.u32.u64 	%r189, %rd9;
	xor.b32  	%r190, %r189, -1429050551;
	mul.lo.s32 	%r191, %r190, 1099087573;
	{ .reg .b32 tmp; mov.b64 {tmp, %r192}, %rd9; }
	xor.b32  	%r193, %r192, -136515619;
	mul.lo.s32 	%r194, %r193, -1703105765;
	add.s32 	%r195, %r191, %r194;
	add.s32 	%r196, %r195, 6615241;
	add.s32 	%r197, %r191, 123456789;
	st.global.v2.u32 	[%rd2], {%r196, %r197};
	xor.b32  	%r198, %r191, 362436069;
	add.s32 	%r199, %r194, 521288629;
	st.global.v2.u32 	[%rd2+8], {%r198, %r199};
	xor.b32  	%r200, %r194, 88675123;
	add.s32 	%r201, %r191, 5783321;
	st.global.v2.u32 	[%rd2+16], {%r200, %r201};
	setp.eq.s32 	%p1, %r188, 0;
	@%p1 bra 	$L__BB0_42;
	mov.b32 	%r322, 0;
$L__BB0_2:
	and.b64  	%rd4, %rd18, 3;
	setp.eq.s64 	%p2, %rd4, 0;
	@%p2 bra 	$L__BB0_41;
	mul.wide.u32 	%rd12, %r322, 3200;
	mov.u64 	%rd13, precalc_xorwow_matrix;
	add.s64 	%rd5, %rd13, %rd12;
	cvt.u32.u64 	%r2, %rd4;
	mov.b32 	%r323, 0;
$L__BB0_4:
	mov.b32 	%r336, 0;
	mov.u32 	%r337, %r336;
	mov.u32 	%r338, %r336;
	mov.u32 	%r339, %r336;
	mov.u32 	%r340, %r336;
	mov.u32 	%r329, %r336;
$L__BB0_5:
	mul.wide.u32 	%rd14, %r329, 4;
	add.s64 	%rd15, %rd2, %rd14;
	ld.global.u32 	%r10, [%rd15+4];
	shl.b32 	%r11, %r329, 5;
	mov.b32 	%r335, 0;
$L__BB0_6:
	.pragma "nounroll";
	shr.u32 	%r206, %r10, %r335;
	and.b32  	%r207, %r206, 1;
	setp.eq.b32 	%p3, %r207, 1;
	not.pred 	%p4, %p3;
	add.s32 	%r208, %r11, %r335;
	mul.lo.s32 	%r209, %r208, 5;
	mul.wide.u32 	%rd16, %r209, 4;
	add.s64 	%rd6, %rd5, %rd16;
	@%p4 bra 	$L__BB0_8;
	ld.global.u32 	%r210, [%rd6];
	xor.b32  	%r340, %r340, %r210;
	ld.global.u32 	%r211, [%rd6+4];
	xor.b32  	%r339, %r339, %r211;
	ld.global.u32 	%r212, [%rd6+8];
	xor.b32  	%r338, %r338, %r212;
	ld.global.u32 	%r213, [%rd6+12];
	xor.b32  	%r337, %r337, %r213;
	ld.global.u32 	%r214, [%rd6+16];
	xor.b32  	%r336, %r336, %r214;
$L__BB0_8:
	and.b32  	%r216, %r206, 2;
	setp.eq.s32 	%p5, %r216, 0;
	@%p5 bra 	$L__BB0_10;
	ld.global.u32 	%r217, [%rd6+20];
	xor.b32  	%r340, %r340, %r217;
	ld.global.u32 	%r218, [%rd6+24];
	xor.b32  	%r339, %r339, %r218;
	ld.global.u32 	%r219, [%rd6+28];
	xor.b32  	%r338, %r338, %r219;
	ld.global.u32 	%r220, [%rd6+32];
	xor.b32  	%r337, %r337, %r220;
	ld.global.u32 	%r221, [%rd6+36];
	xor.b32  	%r336, %r336, %r221;
$L__BB0_10:
	and.b32  	%r223, %r206, 4;
	setp.eq.s32 	%p6, %r223, 0;
	@%p6 bra 	$L__BB0_12;
	ld.global.u32 	%r224, [%rd6+40];
	xor.b32  	%r340, %r340, %r224;
	ld.global.u32 	%r225, [%rd6+44];
	xor.b32  	%r339, %r339, %r225;
	ld.global.u32 	%r226, [%rd6+48];
	xor.b32  	%r338, %r338, %r226;
	ld.global.u32 	%r227, [%rd6+52];
	xor.b32  	%r337, %r337, %r227;
	ld.global.u32 	%r228, [%rd6+56];
	xor.b32  	%r336, %r336, %r228;
$L__BB0_12:
	and.b32  	%r230, %r206, 8;
	setp.eq.s32 	%p7, %r230, 0;
	@%p7 bra 	$L__BB0_14;
	ld.global.u32 	%r231, [%rd6+60];
	xor.b32  	%r340, %r340, %r231;
	ld.global.u32 	%r232, [%rd6+64];
	xor.b32  	%r339, %r339, %r232;
	ld.global.u32 	%r233, [%rd6+68];
	xor.b32  	%r338, %r338, %r233;
	ld.global.u32 	%r234, [%rd6+72];
	xor.b32  	%r337, %r337, %r234;
	ld.global.u32 	%r235, [%rd6+76];
	xor.b32  	%r336, %r336, %r235;
$L__BB0_14:
	and.b32  	%r237, %r206, 16;
	setp.eq.s32 	%p8, %r237, 0;
	@%p8 bra 	$L__BB0_16;
	ld.global.u32 	%r238, [%rd6+80];
	xor.b32  	%r340, %r340, %r238;
	ld.global.u32 	%r239, [%rd6+84];
	xor.b32  	%r339, %r339, %r239;
	ld.global.u32 	%r240, [%rd6+88];
	xor.b32  	%r338, %r338, %r240;
	ld.global.u32 	%r241, [%rd6+92];
	xor.b32  	%r337, %r337, %r241;
	ld.global.u32 	%r242, [%rd6+96];
	xor.b32  	%r336, %r336, %r242;
$L__BB0_16:
	and.b32  	%r244, %r206, 32;
	setp.eq.s32 	%p9, %r244, 0;
	@%p9 bra 	$L__BB0_18;
	ld.global.u32 	%r245, [%rd6+100];
	xor.b32  	%r340, %r340, %r245;
	ld.global.u32 	%r246, [%rd6+104];
	xor.b32  	%r339, %r339, %r246;
	ld.global.u32 	%r247, [%rd6+108];
	xor.b32  	%r338, %r338, %r247;
	ld.global.u32 	%r248, [%rd6+112];
	xor.b32  	%r337, %r337, %r248;
	ld.global.u32 	%r249, [%rd6+116];
	xor.b32  	%r336, %r336, %r249;
$L__BB0_18:
	and.b32  	%r251, %r206, 64;
	setp.eq.s32 	%p10, %r251, 0;
	@%p10 bra 	$L__BB0_20;
	ld.global.u32 	%r252, [%rd6+120];
	xor.b32  	%r340, %r340, %r252;
	ld.global.u32 	%r253, [%rd6+124];
	xor.b32  	%r339, %r339, %r253;
	ld.global.u32 	%r254, [%rd6+128];
	xor.b32  	%r338, %r338, %r254;
	ld.global.u32 	%r255, [%rd6+132];
	xor.b32  	%r337, %r337, %r255;
	ld.global.u32 	%r256, [%rd6+136];
	xor.b32  	%r336, %r336, %r256;
$L__BB0_20:
	and.b32  	%r258, %r206, 128;
	setp.eq.s32 	%p11, %r258, 0;
	@%p11 bra 	$L__BB0_22;
	ld.global.u32 	%r259, [%rd6+140];
	xor.b32  	%r340, %r340, %r259;
	ld.global.u32 	%r260, [%rd6+144];
	xor.b32  	%r339, %r339, %r260;
	ld.global.u32 	%r261, [%rd6+148];
	xor.b32  	%r338, %r338, %r261;
	ld.global.u32 	%r262, [%rd6+152];
	xor.b32  	%r337, %r337, %r262;
	ld.global.u32 	%r263, [%rd6+156];
	xor.b32  	%r336, %r336, %r263;
$L__BB0_22:
	and.b32  	%r265, %r206, 256;
	setp.eq.s32 	%p12, %r265, 0;
	@%p12 bra 	$L__BB0_24;
	ld.global.u32 	%r266, [%rd6+160];
	xor.b32  	%r340, %r340, %r266;
	ld.global.u32 	%r267, [%rd6+164];
	xor.b32  	%r339, %r339, %r267;
	ld.global.u32 	%r268, [%rd6+168];
	xor.b32  	%r338, %r338, %r268;
	ld.global.u32 	%r269, [%rd6+172];
	xor.b32  	%r337, %r337, %r269;
	ld.global.u32 	%r270, [%rd6+176];
	xor.b32  	%r336, %r336, %r270;
$L__BB0_24:
	and.b32  	%r272, %r206, 512;
	setp.eq.s32 	%p13, %r272, 0;
	@%p13 bra 	$L__BB0_26;
	ld.global.u32 	%r273, [%rd6+180];
	xor.b32  	%r340, %r340, %r273;
	ld.global.u32 	%r274, [%rd6+184];
	xor.b32  	%r339, %r339, %r274;
	ld.global.u32 	%r275, [%rd6+188];
	xor.b32  	%r338, %r338, %r275;
	ld.global.u32 	%r276, [%rd6+192];
	xor.b32  	%r337, %r337, %r276;
	ld.global.u32 	%r277, [%rd6+196];
	xor.b32  	%r336, %r336, %r277;
$L__BB0_26:
	and.b32  	%r279, %r206, 1024;
	setp.eq.s32 	%p14, %r279, 0;
	@%p14 bra 	$L__BB0_28;
	ld.global.u32 	%r280, [%rd6+200];
	xor.b32  	%r340, %r340, %r280;
	ld.global.u32 	%r281, [%rd6+204];
	xor.b32  	%r339, %r339, %r281;
	ld.global.u32 	%r282, [%rd6+208];
	xor.b32  	%r338, %r338, %r282;
	ld.global.u32 	%r283, [%rd6+212];
	xor.b32  	%r337, %r337, %r283;
	ld.global.u32 	%r284, [%rd6+216];
	xor.b32  	%r336, %r336, %r284;
$L__BB0_28:
	and.b32  	%r286, %r206, 2048;
	setp.eq.s32 	%p15, %r286, 0;
	@%p15 bra 	$L__BB0_30;
	ld.global.u32 	%r287, [%rd6+220];
	xor.b32  	%r340, %r340, %r287;
	ld.global.u32 	%r288, [%rd6+224];
	xor.b32  	%r339, %r339, %r288;
	ld.global.u32 	%r289, [%rd6+228];
	xor.b32  	%r338, %r338, %r289;
	ld.global.u32 	%r290, [%rd6+232];
	xor.b32  	%r337, %r337, %r290;
	ld.global.u32 	%r291, [%rd6+236];
	xor.b32  	%r336, %r336, %r291;
$L__BB0_30:
	and.b32  	%r293, %r206, 4096;
	setp.eq.s32 	%p16, %r293, 0;
	@%p16 bra 	$L__BB0_32;
	ld.global.u32 	%r294, [%rd6+240];
	xor.b32  	%r340, %r340, %r294;
	ld.global.u32 	%r295, [%rd6+244];
	xor.b32  	%r339, %r339, %r295;
	ld.global.u32 	%r296, [%rd6+248];
	xor.b32  	%r338, %r338, %r296;
	ld.global.u32 	%r297, [%rd6+252];
	xor.b32  	%r337, %r337, %r297;
	ld.global.u32 	%r298, [%rd6+256];
	xor.b32  	%r336, %r336, %r298;
$L__BB0_32:
	and.b32  	%r300, %r206, 8192;
	setp.eq.s32 	%p17, %r300, 0;
	@%p17 bra 	$L__BB0_34;
	ld.global.u32 	%r301, [%rd6+260];
	xor.b32  	%r340, %r340, %r301;
	ld.global.u32 	%r302, [%rd6+264];
	xor.b32  	%r339, %r339, %r302;
	ld.global.u32 	%r303, [%rd6+268];
	xor.b32  	%r338, %r338, %r303;
	ld.global.u32 	%r304, [%rd6+272];
	xor.b32  	%r337, %r337, %r304;
	ld.global.u32 	%r305, [%rd6+276];
	xor.b32  	%r336, %r336, %r305;
$L__BB0_34:
	and.b32  	%r307, %r206, 16384;
	setp.eq.s32 	%p18, %r307, 0;
	@%p18 bra 	$L__BB0_36;
	ld.global.u32 	%r308, [%rd6+280];
	xor.b32  	%r340, %r340, %r308;
	ld.global.u32 	%r309, [%rd6+284];
	xor.b32  	%r339, %r339, %r309;
	ld.global.u32 	%r310, [%rd6+288];
	xor.b32  	%r338, %r338, %r310;
	ld.global.u32 	%r311, [%rd6+292];
	xor.b32  	%r337, %r337, %r311;
	ld.global.u32 	%r312, [%rd6+296];
	xor.b32  	%r336, %r336, %r312;
$L__BB0_36:
	and.b32  	%r314, %r206, 32768;
	setp.eq.s32 	%p19, %r314, 0;
	@%p19 bra 	$L__BB0_38;
	ld.global.u32 	%r315, [%rd6+300];
	xor.b32  	%r340, %r340, %r315;
	ld.global.u32 	%r316, [%rd6+304];
	xor.b32  	%r339, %r339, %r316;
	ld.global.u32 	%r317, [%rd6+308];
	xor.b32  	%r338, %r338, %r317;
	ld.global.u32 	%r318, [%rd6+312];
	xor.b32  	%r337, %r337, %r318;
	ld.global.u32 	%r319, [%rd6+316];
	xor.b32  	%r336, %r336, %r319;
$L__BB0_38:
	add.s32 	%r335, %r335, 16;
	setp.ne.s32 	%p20, %r335, 32;
	@%p20 bra 	$L__BB0_6;
	mad.lo.s32 	%r320, %r329, -31, %r11;
	add.s32 	%r329, %r320, 1;
	setp.ne.s32 	%p21, %r329, 5;
	@%p21 bra 	$L__BB0_5;
	st.global.u32 	[%rd2+4], %r340;
	st.global.u32 	[%rd2+8], %r339;
	st.global.u32 	[%rd2+12], %r338;
	st.global.u32 	[%rd2+16], %r337;
	st.global.u32 	[%rd2+20], %r336;
	add.s32 	%r323, %r323, 1;
	setp.lt.u32 	%p22, %r323, %r2;
	@%p22 bra 	$L__BB0_4;
$L__BB0_41:
	shr.u64 	%rd7, %rd18, 2;
	add.s32 	%r322, %r322, 1;
	setp.gt.u64 	%p23, %rd18, 3;
	mov.u64 	%rd18, %rd7;
	@%p23 bra 	$L__BB0_2;
$L__BB0_42:
	mov.b32 	%r321, 0;
	st.global.v2.u32 	[%rd2+24], {%r321, %r321};
	st.global.u32 	[%rd2+32], %r321;
	mov.b64 	%rd17, 0;
	st.global.u64 	[%rd2+40], %rd17;
	ret;

}
	// .globl	_Z10KernelTestPfS_P17curandStateXORWOWii
.visible .entry _Z10KernelTestPfS_P17curandStateXORWOWii(
	.param .u64 .ptr .align 1 _Z10KernelTestPfS_P17curandStateXORWOWii_param_0,
	.param .u64 .ptr .align 1 _Z10KernelTestPfS_P17curandStateXORWOWii_param_1,
	.param .u64 .ptr .align 1 _Z10KernelTestPfS_P17curandStateXORWOWii_param_2,
	.param .u32 _Z10KernelTestPfS_P17curandStateXORWOWii_param_3,
	.param .u32 _Z10KernelTestPfS_P17curandStateXORWOWii_param_4
)
{
	.local .align 8 .b8 	__local_depot1[24];
	.reg .b64 	%SP;
	.reg .b64 	%SPL;
	.reg .b32 	%r<26>;
	.reg .b32 	%f<6>;
	.reg .b64 	%rd<13>;
	.reg .b64 	%fd<2>;

	mov.u64 	%SPL, __local_depot1;
	cvta.local.u64 	%SP, %SPL;
	ld.param.u64 	%rd1, [_Z10KernelTestPfS_P17curandStateXORWOWii_param_1];
	ld.param.u64 	%rd2, [_Z10KernelTestPfS_P17curandStateXORWOWii_param_2];
	ld.param.u32 	%r1, [_Z10KernelTestPfS_P17curandStateXORWOWii_param_3];
	ld.param.u32 	%r2, [_Z10KernelTestPfS_P17curandStateXORWOWii_param_4];
	cvta.to.global.u64 	%rd3, %rd1;
	cvta.to.global.u64 	%rd4, %rd2;
	add.u64 	%rd5, %SP, 0;
	add.u64 	%rd6, %SPL, 0;
	mov.u32 	%r3, %tid.x;
	mov.u32 	%r4, %tid.y;
	mov.u32 	%r5, %tid.z;
	mad.lo.s32 	%r6, %r1, %r3, %r4;
	mad.lo.s32 	%r7, %r6, %r2, %r5;
	mul.wide.s32 	%rd7, %r7, 48;
	add.s64 	%rd8, %rd4, %rd7;
	ld.global.v2.u32 	{%r8, %r9}, [%rd8];
	ld.global.v2.u32 	{%r10, %r11}, [%rd8+8];
	ld.global.v2.u32 	{%r12, %r13}, [%rd8+16];
	shr.u32 	%r14, %r9, 2;
	xor.b32  	%r15, %r14, %r9;
	shl.b32 	%r16, %r13, 4;
	shl.b32 	%r17, %r15, 1;
	xor.b32  	%r18, %r16, %r17;
	xor.b32  	%r19, %r18, %r13;
	xor.b32  	%r20, %r19, %r15;
	add.s32 	%r21, %r8, 362437;
	add.s32 	%r22, %r20, %r21;
	cvt.rn.f32.u32 	%f1, %r22;
	fma.rn.f32 	%f2, %f1, 0f2F800000, 0f2F000000;
	mul.f32 	%f3, %f2, 0f41200000;
	cvt.rmi.f32.f32 	%f4, %f3;
	cvt.rzi.s32.f32 	%r23, %f4;
	st.global.v2.u32 	[%rd8], {%r21, %r10};
	st.global.v2.u32 	[%rd8+8], {%r11, %r12};
	st.global.v2.u32 	[%rd8+16], {%r13, %r20};
	cvt.rn.f32.s32 	%f5, %r23;
	mul.wide.s32 	%rd9, %r7, 4;
	add.s64 	%rd10, %rd3, %rd9;
	st.global.f32 	[%rd10], %f5;
	cvt.f64.f32 	%fd1, %f5;
	st.local.v2.u32 	[%rd6], {%r3, %r4};
	st.local.v2.u32 	[%rd6+8], {%r5, %r7};
	st.local.f64 	[%rd6+16], %fd1;
	mov.u64 	%rd11, $str;
	cvta.global.u64 	%rd12, %rd11;
	{ // callseq 0, 0
	.param .b64 param0;
	st.param.b64 	[param0], %rd12;
	.param .b64 param1;
	st.param.b64 	[param1], %rd5;
	.param .b32 retval0;
	call.uni (retval0), 
	vprintf, 
	(
	param0, 
	param1
	);
	ld.param.b32 	%r24, [retval0];
	} // callseq 0
	ret;

}
	// .globl	_Z11KernelCGA2DPiPfS_S0_P17curandStateXORWOWii
.visible .entry _Z11KernelCGA2DPiPfS_S0_P17curandStateXORWOWii(
	.param .u64 .ptr .align 1 _Z11KernelCGA2DPiPfS_S0_P17curandStateXORWOWii_param_0,
	.param .u64 .ptr .align 1 _Z11KernelCGA2DPiPfS_S0_P17curandStateXORWOWii_param_1,
	.param .u64 .ptr .align 1 _Z11KernelCGA2DPiPfS_S0_P17curandStateXORWOWii_param_2,
	.param .u64 .ptr .align 1 _Z11KernelCGA2DPiPfS_S0_P17curandStateXORWOWii_param_3,
	.param .u64 .ptr .align 1 _Z11KernelCGA2DPiPfS_S0_P17curandStateXORWOWii_param_4,
	.param .u32 _Z11KernelCGA2DPiPfS_S0_P17curandStateXORWOWii_param_5,
	.param .u32 _Z11KernelCGA2DPiPfS_S0_P17curandStateXORWOWii_param_6
)
{
	.reg .pred 	%p<211>;
	.reg .b32 	%r<1042>;
	.reg .b32 	%f<227>;
	.reg .b64 	%rd<106>;
	.reg .b64 	%fd<634>;

	ld.param.u64 	%rd13, [_Z11KernelCGA2DPiPfS_S0_P17curandStateXORWOWii_param_4];
	ld.param.u32 	%r127, [_Z11KernelCGA2DPiPfS_S0_P17curandStateXORWOWii_param_5];
	ld.param.u32 	%r128, [_Z11KernelCGA2DPiPfS_S0_P17curandStateXORWOWii_param_6];
	cvta.to.global.u64 	%rd14, %rd13;
	mov.u32 	%r1, %tid.x;
	mov.u32 	%r2, %tid.y;
	mul.lo.s32 	%r3, %r128, %r1;
	add.s32 	%r1025, %r3, %r2;
	mul.wide.s32 	%rd15, %r1025, 48;
	add.s64 	%rd16, %rd14, %rd15;
	ld.global.v2.u32 	{%r5, %r129}, [%rd16];
	ld.global.v2.u32 	{%r7, %r6}, [%rd16+8];
	ld.global.v2.u32 	{%r8, %r9}, [%rd16+16];
	ld.global.v2.u32 	{%r10, %r11}, [%rd16+24];
	ld.global.f32 	%f1, [%rd16+32];
	ld.global.f64 	%fd1, [%rd16+40];
	shr.u32 	%r130, %r129, 2;
	xor.b32  	%r131, %r130, %r129;
	shl.b32 	%r132, %r9, 4;
	shl.b32 	%r133, %r131, 1;
	xor.b32  	%r134, %r132, %r133;
	xor.b32  	%r135, %r134, %r9;
	xor.b32  	%r12, %r135, %r131;
	add.s32 	%r136, %r5, 362437;
	add.s32 	%r137, %r12, %r136;
	cvt.rn.f32.u32 	%f17, %r137;
	fma.rn.f32 	%f18, %f17, 0f2F800000, 0f2F000000;
	mul.f32 	%f19, %f18, 0f41200000;
	cvt.rmi.f32.f32 	%f20, %f19;
	cvt.rzi.s32.f32 	%r13, %f20;
	st.global.v2.u32 	[%rd16], {%r136, %r7};
	st.global.v2.u32 	[%rd16+8], {%r6, %r8};
	st.global.v2.u32 	[%rd16+16], {%r9, %r12};
	setp.eq.s32 	%p1, %r13, 2;
	@%p1 bra 	$L__BB2_5;
	setp.eq.s32 	%p2, %r13, 1;
	@%p2 bra 	$L__BB2_4;
	setp.ne.s32 	%p3, %r13, 0;
	@%p3 bra 	$L__BB2_6;
	ld.param.u32 	%r1019, [_Z11KernelCGA2DPiPfS_S0_P17curandStateXORWOWii_param_6];
	add.s32 	%r145, %r1, -1;
	rem.s32 	%r146, %r145, %r127;
	shr.s32 	%r147, %r146, 31;
	and.b32  	%r148, %r147, %r127;
	add.s32 	%r149, %r148, %r146;
	mad.lo.s32 	%r1025, %r149, %r1019, %r2;
	bra.uni 	$L__BB2_8;
$L__BB2_4:
	ld.param.u32 	%r1018, [_Z11KernelCGA2DPiPfS_S0_P17curandStateXORWOWii_param_6];
	add.s32 	%r143, %r1, 1;
	rem.s32 	%r144, %r143, %r127;
	mad.lo.s32 	%r1025, %r144, %r1018, %r2;
	bra.uni 	$L__BB2_8;
$L__BB2_5:
	ld.param.u32 	%r1017, [_Z11KernelCGA2DPiPfS_S0_P17curandStateXORWOWii_param_6];
	add.s32 	%r138, %r2, -1;
	rem.s32 	%r139, %r138, %r1017;
	shr.s32 	%r140, %r139, 31;
	and.b32  	%r141, %r140, %r1017;
	add.s32 	%r142, %r139, %r3;
	add.s32 	%r1025, %r142, %r141;
	bra.uni 	$L__BB2_8;
$L__BB2_6:
	setp.lt.s32 	%p4, %r13, 3;
	@%p4 bra 	$L__BB2_8;
	ld.param.u32 	%r1020, [_Z11KernelCGA2DPiPfS_S0_P17curandStateXORWOWii_param_6];
	add.s32 	%r150, %r2, 1;
	rem.s32 	%r151, %r150, %r1020;
	add.s32 	%r1025, %r151, %r3;
$L__BB2_8:
	ld.param.u32 	%r1021, [_Z11KernelCGA2DPiPfS_S0_P17curandStateXORWOWii_param_6];
	ld.param.u64 	%rd103, [_Z11KernelCGA2DPiPfS_S0_P17curandStateXORWOWii_param_4];
	ld.param.u64 	%rd96, [_Z11KernelCGA2DPiPfS_S0_P17curandStateXORWOWii_param_0];
	shl.b32 	%r154, %r1025, 5;
	cvta.to.global.u64 	%rd17, %rd96;
	mul.wide.s32 	%rd18, %r154, 4;
	add.s64 	%rd19, %rd17, %rd18;
	ld.global.u32 	%r155, [%rd19];
	mov.u32 	%r156, %tid.x;
	mov.u32 	%r157, %tid.y;
	mad.lo.s32 	%r158, %r1021, %r156, %r157;
	shl.b32 	%r159, %r158, 5;
	mul.wide.s32 	%rd20, %r159, 4;
	add.s64 	%rd21, %rd17, %rd20;
	ld.global.u32 	%r19, [%rd21];
	ld.global.u32 	%r160, [%rd19+4];
	ld.global.u32 	%r161, [%rd21+4];
	ld.global.u32 	%r162, [%rd19+8];
	add.s64 	%rd104, %rd21, 8;
	ld.global.u32 	%r163, [%rd21+8];
	ld.global.u32 	%r164, [%rd19+12];
	ld.global.u32 	%r165, [%rd21+12];
	ld.global.u32 	%r166, [%rd19+16];
	ld.global.u32 	%r167, [%rd21+16];
	ld.global.u32 	%r168, [%rd19+20];
	ld.global.u32 	%r169, [%rd21+20];
	ld.global.u32 	%r170, [%rd19+24];
	ld.global.u32 	%r171, [%rd21+24];
	ld.global.u32 	%r172, [%rd19+28];
	ld.global.u32 	%r173, [%rd21+28];
	ld.global.u32 	%r174, [%rd19+32];
	ld.global.u32 	%r175, [%rd21+32];
	ld.global.u32 	%r176, [%rd19+36];
	ld.global.u32 	%r177, [%rd21+36];
	ld.global.u32 	%r178, [%rd19+40];
	ld.global.u32 	%r179, [%rd21+40];
	ld.global.u32 	%r180, [%rd19+44];
	ld.global.u32 	%r181, [%rd21+44];
	ld.global.u32 	%r182, [%rd19+48];
	ld.global.u32 	%r183, [%rd21+48];
	ld.global.u32 	%r184, [%rd19+52];
	ld.global.u32 	%r185, [%rd21+52];
	ld.global.u32 	%r186, [%rd19+56];
	ld.global.u32 	%r187, [%rd21+56];
	ld.global.u32 	%r188, [%rd19+60];
	ld.global.u32 	%r189, [%rd21+60];
	ld.global.u32 	%r190, [%rd21+64];
	ld.global.u32 	%r20, [%rd19+64];
	ld.global.u32 	%r191, [%rd21+68];
	ld.global.u32 	%r192, [%rd19+68];
	ld.global.u32 	%r193, [%rd21+72];
	ld.global.u32 	%r194, [%rd19+72];
	ld.global.u32 	%r195, [%rd21+76];
	ld.global.u32 	%r196, [%rd19+76];
	ld.global.u32 	%r197, [%rd21+80];
	ld.global.u32 	%r198, [%rd19+80];
	ld.global.u32 	%r199, [%rd21+84];
	ld.global.u32 	%r200, [%rd19+84];
	ld.global.u32 	%r201, [%rd21+88];
	ld.global.u32 	%r202, [%rd19+88];
	ld.global.u32 	%r203, [%rd21+92];
	ld.global.u32 	%r204, [%rd19+92];
	ld.global.u32 	%r205, [%rd21+96];
	ld.global.u32 	%r206, [%rd19+96];
	ld.global.u32 	%r207, [%rd21+100];
	ld.global.u32 	%r208, [%rd19+100];
	ld.global.u32 	%r209, [%rd21+104];
	ld.global.u32 	%r210, [%rd19+104];
	ld.global.u32 	%r211, [%rd21+108];
	ld.global.u32 	%r212, [%rd19+108];
	ld.global.u32 	%r213, [%rd21+112];
	ld.global.u32 	%r214, [%rd19+112];
	ld.global.u32 	%r215, [%rd21+116];
	ld.global.u32 	%r216, [%rd19+116];
	ld.global.u32 	%r217, [%rd21+120];
	ld.global.u32 	%r218, [%rd19+120];
	ld.global.u32 	%r219, [%rd21+124];
	ld.global.u32 	%r220, [%rd19+124];
	shr.u32 	%r221, %r7, 2;
	xor.b32  	%r222, %r221, %r7;
	shl.b32 	%r223, %r12, 4;
	shl.b32 	%r224, %r222, 1;
	xor.b32  	%r225, %r223, %r224;
	xor.b32  	%r226, %r225, %r12;
	xor.b32  	%r227, %r226, %r222;
	add.s32 	%r228, %r5, %r227;
	add.s32 	%r229, %r228, 724874;
	cvt.rn.f32.u32 	%f22, %r229;
	fma.rn.f32 	%f23, %f22, 0f2F800000, 0f2F000000;
	cvt.f64.f32 	%fd79, %f23;
	setp.lt.f64 	%p5, %fd79, 0d3FA999999999999A;
	setp.ne.s32 	%p6, %r155, 1;
	selp.u32 	%r230, 1, 0, %p6;
	selp.b32 	%r21, %r230, %r155, %p5;
	shr.u32 	%r231, %r6, 2;
	xor.b32  	%r232, %r231, %r6;
	shl.b32 	%r233, %r227, 4;
	shl.b32 	%r234, %r232, 1;
	xor.b32  	%r235, %r233, %r234;
	xor.b32  	%r236, %r235, %r227;
	xor.b32  	%r237, %r236, %r232;
	add.s32 	%r238, %r5, %r237;
	add.s32 	%r239, %r238, 1087311;
	cvt.rn.f32.u32 	%f24, %r239;
	fma.rn.f32 	%f25, %f24, 0f2F800000, 0f2F000000;
	cvt.f64.f32 	%fd80, %f25;
	setp.lt.f64 	%p7, %fd80, 0d3FA999999999999A;
	setp.ne.s32 	%p8, %r160, 1;
	selp.u32 	%r240, 1, 0, %p8;
	selp.b32 	%r22, %r240, %r160, %p7;
	shr.u32 	%r241, %r8, 2;
	xor.b32  	%r242, %r241, %r8;
	shl.b32 	%r243, %r237, 4;
	shl.b32 	%r244, %r242, 1;
	xor.b32  	%r245, %r243, %r244;
	xor.b32  	%r246, %r245, %r237;
	xor.b32  	%r247, %r246, %r242;
	add.s32 	%r248, %r5, %r247;
	add.s32 	%r249, %r248, 1449748;
	cvt.rn.f32.u32 	%f26, %r249;
	fma.rn.f32 	%f27, %f26, 0f2F800000, 0f2F000000;
	cvt.f64.f32 	%fd81, %f27;
	setp.lt.f64 	%p9, %fd81, 0d3FA999999999999A;
	setp.ne.s32 	%p10, %r162, 1;
	selp.u32 	%r250, 1, 0, %p10;
	selp.b32 	%r23, %r250, %r162, %p9;
	shr.u32 	%r251, %r9, 2;
	xor.b32  	%r252, %r251, %r9;
	shl.b32 	%r253, %r247, 4;
	shl.b32 	%r254, %r252, 1;
	xor.b32  	%r255, %r253, %r254;
	xor.b32  	%r256, %r255, %r247;
	xor.b32  	%r257, %r256, %r252;
	add.s32 	%r258, %r5, %r257;
	add.s32 	%r259, %r258, 1812185;
	cvt.rn.f32.u32 	%f28, %r259;
	fma.rn.f32 	%f29, %f28, 0f2F800000, 0f2F000000;
	cvt.f64.f32 	%fd82, %f29;
	setp.lt.f64 	%p11, %fd82, 0d3FA999999999999A;
	setp.ne.s32 	%p12, %r164, 1;
	selp.u32 	%r260, 1, 0, %p12;
	selp.b32 	%r24, %r260, %r164, %p11;
	shr.u32 	%r261, %r12, 2;
	xor.b32  	%r262, %r261, %r12;
	shl.b32 	%r263, %r257, 4;
	shl.b32 	%r264, %r262, 1;
	xor.b32  	%r265, %r263, %r264;
	xor.b32  	%r266, %r265, %r257;
	xor.b32  	%r267, %r266, %r262;
	add.s32 	%r268, %r5, %r267;
	add.s32 	%r269, %r268, 2174622;
	cvt.rn.f32.u32 	%f30, %r269;
	fma.rn.f32 	%f31, %f30, 0f2F800000, 0f2F000000;
	cvt.f64.f32 	%fd83, %f31;
	setp.lt.f64 	%p13, %fd83, 0d3FA999999999999A;
	setp.ne.s32 	%p14, %r166, 1;
	selp.u32 	%r270, 1, 0, %p14;
	selp.b32 	%r25, %r270, %r166, %p13;
	shr.u32 	%r271, %r227, 2;
	xor.b32  	%r272, %r271, %r227;
	shl.b32 	%r273, %r267, 4;
	shl.b32 	%r274, %r272, 1;
	xor.b32  	%r275, %r273, %r274;
	xor.b32  	%r276, %r275, %r267;
	xor.b32  	%r277, %r276, %r272;
	add.s32 	%r278, %r5, %r277;
	add.s32 	%r279, %r278, 2537059;
	cvt.rn.f32.u32 	%f32, %r279;
	fma.rn.f32 	%f33, %f32, 0f2F800000, 0f2F000000;
	cvt.f64.f32 	%fd84, %f33;
	setp.lt.f64 	%p15, %fd84, 0d3FA999999999999A;
	setp.ne.s32 	%p16, %r168, 1;
	selp.u32 	%r280, 1, 0, %p16;
	selp.b32 	%r26, %r280, %r168, %p15;
	shr.u32 	%r281, %r237, 2;
	xor.b32  	%r282, %r281, %r237;
	shl.b32 	%r283, %r277, 4;
	shl.b32 	%r284, %r282, 1;
	xor.b32  	%r285, %r283, %r284;
	xor.b32  	%r286, %r285, %r277;
	xor.b32  	%r287, %r286, %r282;
	add.s32 	%r288, %r5, %r287;
	add.s32 	%r289, %r288, 2899496;
	cvt.rn.f32.u32 	%f34, %r289;
	fma.rn.f32 	%f35, %f34, 0f2F800000, 0f2F000000;
	cvt.f64.f32 	%fd85, %f35;
	setp.lt.f64 	%p17, %fd85, 0d3FA999999999999A;
	setp.ne.s32 	%p18, %r170, 1;
	selp.u32 	%r290, 1, 0, %p18;
	selp.b32 	%r27, %r290, %r170, %p17;
	shr.u32 	%r291, %r247, 2;
	xor.b32  	%r292, %r291, %r247;
	shl.b32 	%r293, %r287, 4;
	shl.b32 	%r294, %r292, 1;
	xor.b32  	%r295, %r293, %r294;
	xor.b32  	%r296, %r295, %r287;
	xor.b32  	%r297, %r296, %r292;
	add.s32 	%r298, %r5, %r297;
	add.s32 	%r299, %r298, 3261933;
	cvt.rn.f32.u32 	%f36, %r299;
	fma.rn.f32 	%f37, %f36, 0f2F800000, 0f2F000000;
	cvt.f64.f32 	%fd86, %f37;
	setp.lt.f64 	%p19, %fd86, 0d3FA999999999999A;
	setp.ne.s32 	%p20, %r172, 1;
	selp.u32 	%r300, 1, 0, %p20;
	selp.b32 	%r28, %r300, %r172, %p19;
	shr.u32 	%r301, %r257, 2;
	xor.b32  	%r302, %r301, %r257;
	shl.b32 	%r303, %r297, 4;
	shl.b32 	%r304, %r302, 1;
	xor.b32  	%r305, %r303, %r304;
	xor.b32  	%r306, %r305, %r297;
	xor.b32  	%r307, %r306, %r302;
	add.s32 	%r308, %r5, %r307;
	add.s32 	%r309, %r308, 3624370;
	cvt.rn.f32.u32 	%f38, %r309;
	fma.rn.f32 	%f39, %f38, 0f2F800000, 0f2F000000;
	cvt.f64.f32 	%fd87, %f39;
	setp.lt.f64 	%p21, %fd87, 0d3FA999999999999A;
	setp.ne.s32 	%p22, %r174, 1;
	selp.u32 	%r310, 1, 0, %p22;
	selp.b32 	%r29, %r310, %r174, %p21;
	shr.u32 	%r311, %r267, 2;
	xor.b32  	%r312, %r311, %r267;
	shl.b32 	%r313, %r307, 4;
	shl.b32 	%r314, %r312, 1;
	xor.b32  	%r315, %r313, %r314;
	xor.b32  	%r316, %r315, %r307;
	xor.b32  	%r317, %r316, %r312;
	add.s32 	%r318, %r5, %r317;
	add.s32 	%r319, %r318, 3986807;
	cvt.rn.f32.u32 	%f40, %r319;
	fma.rn.f32 	%f41, %f40, 0f2F800000, 0f2F000000;
	cvt.f64.f32 	%fd88, %f41;
	setp.lt.f64 	%p23, %fd88, 0d3FA999999999999A;
	setp.ne.s32 	%p24, %r176, 1;
	selp.u32 	%r320, 1, 0, %p24;
	selp.b32 	%r30, %r320, %r176, %p23;
	shr.u32 	%r321, %r277, 2;
	xor.b32  	%r322, %r321, %r277;
	shl.b32 	%r323, %r317, 4;
	shl.b32 	%r324, %r322, 1;
	xor.b32  	%r325, %r323, %r324;
	xor.b32  	%r326, %r325, %r317;
	xor.b32  	%r327, %r326, %r322;
	add.s32 	%r328, %r5, %r327;
	add.s32 	%r329, %r328, 4349244;
	cvt.rn.f32.u32 	%f42, %r329;
	fma.rn.f32 	%f43, %f42, 0f2F800000, 0f2F000000;
	cvt.f64.f32 	%fd89, %f43;
	setp.lt.f64 	%p25, %fd89, 0d3FA999999999999A;
	setp.ne.s32 	%p26, %r178, 1;
	selp.u32 	%r330, 1, 0, %p26;
	selp.b32 	%r31, %r330, %r178, %p25;
	shr.u32 	%r331, %r287, 2;
	xor.b32  	%r332, %r331, %r287;
	shl.b32 	%r333, %r327, 4;
	shl.b32 	%r334, %r332, 1;
	xor.b32  	%r335, %r333, %r334;
	xor.b32  	%r336, %r335, %r327;
	xor.b32  	%r337, %r336, %r332;
	add.s32 	%r338, %r5, %r337;
	add.s32 	%r339, %r338, 4711681;
	cvt.rn.f32.u32 	%f44, %r339;
	fma.rn.f32 	%f45, %f44, 0f2F800000, 0f2F000000;
	cvt.f64.f32 	%fd90, %f45;
	setp.lt.f64 	%p27, %fd90, 0d3FA999999999999A;
	setp.ne.s32 	%p28, %r180, 1;
	selp.u32 	%r340, 1, 0, %p28;
	selp.b32 	%r32, %r340, %r180, %p27;
	shr.u32 	%r341, %r297, 2;
	xor.b32  	%r342, %r341, %r297;
	shl.b32 	%r343, %r337, 4;
	shl.b32 	%r344, %r342, 1;
	xor.b32  	%r345, %r343, %r344;
	xor.b32  	%r346, %r345, %r337;
	xor.b32  	%r347, %r346, %r342;
	add.s32 	%r348, %r5, %r347;
	add.s32 	%r349, %r348, 5074118;
	cvt.rn.f32.u32 	%f46, %r349;
	fma.rn.f32 	%f47, %f46, 0f2F800000, 0f2F000000;
	cvt.f64.f32 	%fd91, %f47;
	setp.lt.f64 	%p29, %fd91, 0d3FA999999999999A;
	setp.ne.s32 	%p30, %r182, 1;
	selp.u32 	%r350, 1, 0, %p30;
	selp.b32 	%r33, %r350, %r182, %p29;
	shr.u32 	%r351, %r307, 2;
	xor.b32  	%r352, %r351, %r307;
	shl.b32 	%r353, %r347, 4;
	shl.b32 	%r354, %r352, 1;
	xor.b32  	%r355, %r353, %r354;
	xor.b32  	%r356, %r355, %r347;
	xor.b32  	%r357, %r356, %r352;
	add.s32 	%r358, %r5, %r357;
	add.s32 	%r359, %r358, 5436555;
	cvt.rn.f32.u32 	%f48, %r359;
	fma.rn.f32 	%f49, %f48, 0f2F800000, 0f2F000000;
	cvt.f64.f32 	%fd92, %f49;
	setp.lt.f64 	%p31, %fd92, 0d3FA999999999999A;
	setp.ne.s32 	%p32, %r184, 1;
	selp.u32 	%r360, 1, 0, %p32;
	selp.b32 	%r34, %r360, %r184, %p31;
	shr.u32 	%r361, %r317, 2;
	xor.b32  	%r362, %r361, %r317;
	shl.b32 	%r363, %r357, 4;
	shl.b32 	%r364, %r362, 1;
	xor.b32  	%r365, %r363, %r364;
	xor.b32  	%r366, %r365, %r357;
	xor.b32  	%r367, %r366, %r362;
	add.s32 	%r368, %r5, %r367;
	add.s32 	%r369, %r368, 5798992;
	cvt.rn.f32.u32 	%f50, %r369;
	fma.rn.f32 	%f51, %f50, 0f2F800000, 0f2F000000;
	cvt.f64.f32 	%fd93, %f51;
	setp.lt.f64 	%p33, %fd93, 0d3FA999999999999A;
	setp.ne.s32 	%p34, %r186, 1;
	selp.u32 	%r370, 1, 0, %p34;
	selp.b32 	%r35, %r370, %r186, %p33;
	shr.u32 	%r371, %r327, 2;
	xor.b32  	%r372, %r371, %r327;
	shl.b32 	%r373, %r367, 4;
	shl.b32 	%r374, %r372, 1;
	xor.b32  	%r375, %r373, %r374;
	xor.b32  	%r376, %r375, %r367;
	xor.b32  	%r377, %r376, %r372;
	add.s32 	%r378, %r5, %r377;
	add.s32 	%r379, %r378, 6161429;
	cvt.rn.f32.u32 	%f52, %r379;
	fma.rn.f32 	%f53, %f52, 0f2F800000, 0f2F000000;
	cvt.f64.f32 	%fd94, %f53;
	setp.lt.f64 	%p35, %fd94, 0d3FA999999999999A;
	setp.ne.s32 	%p36, %r188, 1;
	selp.u32 	%r380, 1, 0, %p36;
	selp.b32 	%r36, %r380, %r188, %p35;
	shr.u32 	%r381, %r337, 2;
	xor.b32  	%r382, %r381, %r337;
	shl.b32 	%r383, %r377, 4;
	shl.b32 	%r384, %r382, 1;
	xor.b32  	%r385, %r383, %r384;
	xor.b32  	%r386, %r385, %r377;
	xor.b32  	%r387, %r386, %r382;
	add.s32 	%r388, %r5, %r387;
	add.s32 	%r389, %r388, 6523866;
	cvt.rn.f32.u32 	%f54, %r389;
	fma.rn.f32 	%f55, %f54, 0f2F800000, 0f2F000000;
	cvt.f64.f32 	%fd95, %f55;
	setp.lt.f64 	%p37, %fd95, 0d3FA999999999999A;
	setp.ne.s32 	%p38, %r190, 1;
	selp.u32 	%r390, 1, 0, %p38;
	selp.b32 	%r37, %r390, %r190, %p37;
	shr.u32 	%r391, %r347, 2;
	xor.b32  	%r392, %r391, %r347;
	shl.b32 	%r393, %r387, 4;
	shl.b32 	%r394, %r392, 1;
	xor.b32  	%r395, %r393, %r394;
	xor.b32  	%r396, %r395, %r387;
	xor.b32  	%r397, %r396, %r392;
	add.s32 	%r398, %r5, %r397;
	add.s32 	%r399, %r398, 6886303;
	cvt.rn.f32.u32 	%f56, %r399;
	fma.rn.f32 	%f57, %f56, 0f2F800000, 0f2F000000;
	cvt.f64.f32 	%fd96, %f57;
	setp.lt.f64 	%p39, %fd96, 0d3FA999999999999A;
	setp.ne.s32 	%p40, %r191, 1;
	selp.u32 	%r400, 1, 0, %p40;
	selp.b32 	%r38, %r400, %r191, %p39;
	shr.u32 	%r401, %r357, 2;
	xor.b32  	%r402, %r401, %r357;
	shl.b32 	%r403, %r397, 4;
	shl.b32 	%r404, %r402, 1;
	xor.b32  	%r405, %r403, %r404;
	xor.b32  	%r406, %r405, %r397;
	xor.b32  	%r407, %r406, %r402;
	add.s32 	%r408, %r5, %r407;
	add.s32 	%r409, %r408, 7248740;
	cvt.rn.f32.u32 	%f58, %r409;
	fma.rn.f32 	%f59, %f58, 0f2F800000, 0f2F000000;
	cvt.f64.f32 	%fd97, %f59;
	setp.lt.f64 	%p41, %fd97, 0d3FA999999999999A;
	setp.ne.s32 	%p42, %r193, 1;
	selp.u32 	%r410, 1, 0, %p42;
	selp.b32 	%r39, %r410, %r193, %p41;
	shr.u32 	%r411, %r367, 2;
	xor.b32  	%r412, %r411, %r367;
	shl.b32 	%r413, %r407, 4;
	shl.b32 	%r414, %r412, 1;
	xor.b32  	%r415, %r413, %r414;
	xor.b32  	%r416, %r415, %r407;
	xor.b32  	%r417, %r416, %r412;
	add.s32 	%r418, %r5, %r417;
	add.s32 	%r419, %r418, 7611177;
	cvt.rn.f32.u32 	%f60, %r419;
	fma.rn.f32 	%f61, %f60, 0f2F800000, 0f2F000000;
	cvt.f64.f32 	%fd98, %f61;
	setp.lt.f64 	%p43, %fd98, 0d3FA999999999999A;
	setp.ne.s32 	%p44, %r195, 1;
	selp.u32 	%r420, 1, 0, %p44;
	selp.b32 	%r40, %r420, %r195, %p43;
	shr.u32 	%r421, %r377, 2;
	xor.b32  	%r422, %r421, %r377;
	shl.b32 	%r423, %r417, 4;
	shl.b32 	%r424, %r422, 1;
	xor.b32  	%r425, %r423, %r424;
	xor.b32  	%r426, %r425, %r417;
	xor.b32  	%r427, %r426, %r422;
	add.s32 	%r428, %r5, %r427;
	add.s32 	%r429, %r428, 7973614;
	cvt.rn.f32.u32 	%f62, %r429;
	fma.rn.f32 	%f63, %f62, 0f2F800000, 0f2F000000;
	cvt.f64.f32 	%fd99, %f63;
	setp.lt.f64 	%p45, %fd99, 0d3FA999999999999A;
	setp.ne.s32 	%p46, %r197, 1;
	selp.u32 	%r430, 1, 0, %p46;
	selp.b32 	%r41, %r430, %r197, %p45;
	shr.u32 	%r431, %r387, 2;
	xor.b32  	%r432, %r431, %r387;
	shl.b32 	%r433, %r427, 4;
	shl.b32 	%r434, %r432, 1;
	xor.b32  	%r435, %r433, %r434;
	xor.b32  	%r436, %r435, %r427;
	xor.b32  	%r437, %r436, %r432;
	add.s32 	%r438, %r5, %r437;
	add.s32 	%r439, %r438, 8336051;
	cvt.rn.f32.u32 	%f64, %r439;
	fma.rn.f32 	%f65, %f64, 0f2F800000, 0f2F000000;
	cvt.f64.f32 	%fd100, %f65;
	setp.lt.f64 	%p47, %fd100, 0d3FA999999999999A;
	setp.ne.s32 	%p48, %r199, 1;
	selp.u32 	%r440, 1, 0, %p48;
	selp.b32 	%r42, %r440, %r199, %p47;
	shr.u32 	%r441, %r397, 2;
	xor.b32  	%r442, %r441, %r397;
	shl.b32 	%r443, %r437, 4;
	shl.b32 	%r444, %r442, 1;
	xor.b32  	%r445, %r443, %r444;
	xor.b32  	%r446, %r445, %r437;
	xor.b32  	%r447, %r446, %r442;
	add.s32 	%r448, %r5, %r447;
	add.s32 	%r449, %r448, 8698488;
	cvt.rn.f32.u32 	%f66, %r449;
	fma.rn.f32 	%f67, %f66, 0f2F800000, 0f2F000000;
	cvt.f64.f32 	%fd101, %f67;
	setp.lt.f64 	%p49, %fd101, 0d3FA999999999999A;
	setp.ne.s32 	%p50, %r201, 1;
	selp.u32 	%r450, 1, 0, %p50;
	selp.b32 	%r43, %r450, %r201, %p49;
	shr.u32 	%r451, %r407, 2;
	xor.b32  	%r452, %r451, %r407;
	shl.b32 	%r453, %r447, 4;
	shl.b32 	%r454, %r452, 1;
	xor.b32  	%r455, %r453, %r454;
	xor.b32  	%r456, %r455, %r447;
	xor.b32  	%r457, %r456, %r452;
	add.s32 	%r458, %r5, %r457;
	add.s32 	%r459, %r458, 9060925;
	cvt.rn.f32.u32 	%f68, %r459;
	fma.rn.f32 	%f69, %f68, 0f2F800000, 0f2F000000;
	cvt.f64.f32 	%fd102, %f69;
	setp.lt.f64 	%p51, %fd102, 0d3FA999999999999A;
	setp.ne.s32 	%p52, %r203, 1;
	selp.u32 	%r460, 1, 0, %p52;
	selp.b32 	%r44, %r460, %r203, %p51;
	shr.u32 	%r461, %r417, 2;
	xor.b32  	%r462, %r461, %r417;
	shl.b32 	%r463, %r457, 4;
	shl.b32 	%r464, %r462, 1;
	xor.b32  	%r465, %r463, %r464;
	xor.b32  	%r466, %r465, %r457;
	xor.b32  	%r467, %r466, %r462;
	add.s32 	%r468, %r5, %r467;
	add.s32 	%r469, %r468, 9423362;
	cvt.rn.f32.u32 	%f70, %r469;
	fma.rn.f32 	%f71, %f70, 0f2F800000, 0f2F000000;
	cvt.f64.f32 	%fd103, %f71;
	setp.lt.f64 	%p53, %fd103, 0d3FA999999999999A;
	setp.ne.s32 	%p54, %r205, 1;
	selp.u32 	%r470, 1, 0, %p54;
	selp.b32 	%r45, %r470, %r205, %p53;
	shr.u32 	%r471, %r427, 2;
	xor.b32  	%r472, %r471, %r427;
	shl.b32 	%r473, %r467, 4;
	shl.b32 	%r474, %r472, 1;
	xor.b32  	%r475, %r473, %r474;
	xor.b32  	%r476, %r475, %r467;
	xor.b32  	%r477, %r476, %r472;
	add.s32 	%r478, %r5, %r477;
	add.s32 	%r479, %r478, 9785799;
	cvt.rn.f32.u32 	%f72, %r479;
	fma.rn.f32 	%f73, %f72, 0f2F800000, 0f2F000000;
	cvt.f64.f32 	%fd104, %f73;
	setp.lt.f64 	%p55, %fd104, 0d3FA999999999999A;
	setp.ne.s32 	%p56, %r207, 1;
	selp.u32 	%r480, 1, 0, %p56;
	selp.b32 	%r46, %r480, %r207, %p55;
	shr.u32 	%r481, %r437, 2;
	xor.b32  	%r482, %r481, %r437;
	shl.b32 	%r483, %r477, 4;
	shl.b32 	%r484, %r482, 1;
	xor.b32  	%r485, %r483, %r484;
	xor.b32  	%r486, %r485, %r477;
	xor.b32  	%r487, %r486, %r482;
	add.s32 	%r488, %r5, %r487;
	add.s32 	%r489, %r488, 10148236;
	cvt.rn.f32.u32 	%f74, %r489;
	fma.rn.f32 	%f75, %f74, 0f2F800000, 0f2F000000;
	cvt.f64.f32 	%fd105, %f75;
	setp.lt.f64 	%p57, %fd105, 0d3FA999999999999A;
	setp.ne.s32 	%p58, %r209, 1;
	selp.u32 	%r490, 1, 0, %p58;
	selp.b32 	%r47, %r490, %r209, %p57;
	shr.u32 	%r491, %r447, 2;
	xor.b32  	%r492, %r491, %r447;
	shl.b32 	%r493, %r487, 4;
	shl.b32 	%r494, %r492, 1;
	xor.b32  	%r495, %r493, %r494;
	xor.b32  	%r496, %r495, %r487;
	xor.b32  	%r497, %r496, %r492;
	add.s32 	%r498, %r5, %r497;
	add.s32 	%r499, %r498, 10510673;
	cvt.rn.f32.u32 	%f76, %r499;
	fma.rn.f32 	%f77, %f76, 0f2F800000, 0f2F000000;
	cvt.f64.f32 	%fd106, %f77;
	setp.lt.f64 	%p59, %fd106, 0d3FA999999999999A;
	setp.ne.s32 	%p60, %r211, 1;
	selp.u32 	%r500, 1, 0, %p60;
	selp.b32 	%r48, %r500, %r211, %p59;
	shr.u32 	%r501, %r457, 2;
	xor.b32  	%r502, %r501, %r457;
	shl.b32 	%r503, %r497, 4;
	shl.b32 	%r504, %r502, 1;
	xor.b32  	%r505, %r503, %r504;
	xor.b32  	%r506, %r505, %r497;
	xor.b32  	%r507, %r506, %r502;
	add.s32 	%r508, %r5, %r507;
	add.s32 	%r509, %r508, 10873110;
	cvt.rn.f32.u32 	%f78, %r509;
	fma.rn.f32 	%f79, %f78, 0f2F800000, 0f2F000000;
	cvt.f64.f32 	%fd107, %f79;
	setp.lt.f64 	%p61, %fd107, 0d3FA999999999999A;
	setp.ne.s32 	%p62, %r213, 1;
	selp.u32 	%r510, 1, 0, %p62;
	selp.b32 	%r49, %r510, %r213, %p61;
	shr.u32 	%r511, %r467, 2;
	xor.b32  	%r512, %r511, %r467;
	shl.b32 	%r513, %r507, 4;
	shl.b32 	%r514, %r512, 1;
	xor.b32  	%r515, %r513, %r514;
	xor.b32  	%r516, %r515, %r507;
	xor.b32  	%r517, %r516, %r512;
	add.s32 	%r518, %r5, %r517;
	add.s32 	%r519, %r518, 11235547;
	cvt.rn.f32.u32 	%f80, %r519;
	fma.rn.f32 	%f81, %f80, 0f2F800000, 0f2F000000;
	cvt.f64.f32 	%fd108, %f81;
	setp.lt.f64 	%p63, %fd108, 0d3FA999999999999A;
	setp.ne.s32 	%p64, %r215, 1;
	selp.u32 	%r520, 1, 0, %p64;
	selp.b32 	%r50, %r520, %r215, %p63;
	shr.u32 	%r521, %r477, 2;
	xor.b32  	%r522, %r521, %r477;
	shl.b32 	%r523, %r517, 4;
	shl.b32 	%r524, %r522, 1;
	xor.b32  	%r525, %r523, %r524;
	xor.b32  	%r526, %r525, %r517;
	xor.b32  	%r527, %r526, %r522;
	add.s32 	%r528, %r5, %r527;
	add.s32 	%r529, %r528, 11597984;
	cvt.rn.f32.u32 	%f82, %r529;
	fma.rn.f32 	%f83, %f82, 0f2F800000, 0f2F000000;
	cvt.f64.f32 	%fd109, %f83;
	setp.lt.f64 	%p65, %fd109, 0d3FA999999999999A;
	setp.ne.s32 	%p66, %r217, 1;
	selp.u32 	%r530, 1, 0, %p66;
	selp.b32 	%r51, %r530, %r217, %p65;
	shr.u32 	%r531, %r487, 2;
	xor.b32  	%r532, %r531, %r487;
	shl.b32 	%r533, %r527, 4;
	shl.b32 	%r534, %r532, 1;
	xor.b32  	%r535, %r533, %r534;
	xor.b32  	%r536, %r535, %r527;
	xor.b32  	%r537, %r536, %r532;
	add.s32 	%r538, %r5, %r537;
	add.s32 	%r539, %r538, 11960421;
	cvt.rn.f32.u32 	%f84, %r539;
	fma.rn.f32 	%f85, %f84, 0f2F800000, 0f2F000000;
	cvt.f64.f32 	%fd110, %f85;
	setp.lt.f64 	%p67, %fd110, 0d3FA999999999999A;
	setp.ne.s32 	%p68, %r219, 1;
	selp.u32 	%r540, 1, 0, %p68;
	selp.b32 	%r52, %r540, %r219, %p67;
	shr.u32 	%r541, %r497, 2;
	xor.b32  	%r542, %r541, %r497;
	shl.b32 	%r543, %r537, 4;
	shl.b32 	%r544, %r542, 1;
	xor.b32  	%r545, %r543, %r544;
	xor.b32  	%r546, %r545, %r537;
	xor.b32  	%r547, %r546, %r542;
	add.s32 	%r548, %r5, %r547;
	add.s32 	%r549, %r548, 12322858;
	cvt.rn.f32.u32 	%f86, %r549;
	fma.rn.f32 	%f87, %f86, 0f2F800000, 0f2F000000;
	cvt.f64.f32 	%fd2, %f87;
	shr.u32 	%r550, %r507, 2;
	xor.b32  	%r551, %r550, %r507;
	shl.b32 	%r552, %r547, 4;
	shl.b32 	%r553, %r551, 1;
	xor.b32  	%r554, %r552, %r553;
	xor.b32  	%r555, %r554, %r547;
	xor.b32  	%r556, %r555, %r551;
	add.s32 	%r557, %r5, %r556;
	add.s32 	%r558, %r557, 12685295;
	cvt.rn.f32.u32 	%f88, %r558;
	fma.rn.f32 	%f89, %f88, 0f2F800000, 0f2F000000;
	cvt.f64.f32 	%fd111, %f89;
	setp.lt.f64 	%p69, %fd111, 0d3FA999999999999A;
	setp.ne.s32 	%p70, %r161, 1;
	selp.u32 	%r559, 1, 0, %p70;
	selp.b32 	%r53, %r559, %r161, %p69;
	shr.u32 	%r560, %r517, 2;
	xor.b32  	%r561, %r560, %r517;
	shl.b32 	%r562, %r556, 4;
	shl.b32 	%r563, %r561, 1;
	xor.b32  	%r564, %r562, %r563;
	xor.b32  	%r565, %r564, %r556;
	xor.b32  	%r566, %r565, %r561;
	add.s32 	%r567, %r5, %r566;
	add.s32 	%r568, %r567, 13047732;
	cvt.rn.f32.u32 	%f90, %r568;
	fma.rn.f32 	%f91, %f90, 0f2F800000, 0f2F000000;
	cvt.f64.f32 	%fd112, %f91;
	setp.lt.f64 	%p71, %fd112, 0d3FA999999999999A;
	setp.ne.s32 	%p72, %r163, 1;
	selp.u32 	%r569, 1, 0, %p72;
	selp.b32 	%r54, %r569, %r163, %p71;
	shr.u32 	%r570, %r527, 2;
	xor.b32  	%r571, %r570, %r527;
	shl.b32 	%r572, %r566, 4;
	shl.b32 	%r573, %r571, 1;
	xor.b32  	%r574, %r572, %r573;
	xor.b32  	%r575, %r574, %r566;
	xor.b32  	%r576, %r575, %r571;
	add.s32 	%r577, %r5, %r576;
	add.s32 	%r578, %r577, 13410169;
	cvt.rn.f32.u32 	%f92, %r578;
	fma.rn.f32 	%f93, %f92, 0f2F800000, 0f2F000000;
	cvt.f64.f32 	%fd113, %f93;
	setp.lt.f64 	%p73, %fd113, 0d3FA999999999999A;
	setp.ne.s32 	%p74, %r165, 1;
	selp.u32 	%r579, 1, 0, %p74;
	selp.b32 	%r55, %r579, %r165, %p73;
	shr.u32 	%r580, %r537, 2;
	xor.b32  	%r581, %r580, %r537;
	shl.b32 	%r582, %r576, 4;
	shl.b32 	%r583, %r581, 1;
	xor.b32  	%r584, %r582, %r583;
	xor.b32  	%r585, %r584, %r576;
	xor.b32  	%r586, %r585, %r581;
	add.s32 	%r587, %r5, %r586;
	add.s32 	%r588, %r587, 13772606;
	cvt.rn.f32.u32 	%f94, %r588;
	fma.rn.f32 	%f95, %f94, 0f2F800000, 0f2F000000;
	cvt.f64.f32 	%fd114, %f95;
	setp.lt.f64 	%p75, %fd114, 0d3FA999999999999A;
	setp.ne.s32 	%p76, %r167, 1;
	selp.u32 	%r589, 1, 0, %p76;
	selp.b32 	%r56, %r589, %r167, %p75;
	shr.u32 	%r590, %r547, 2;
	xor.b32  	%r591, %r590, %r547;
	shl.b32 	%r592, %r586, 4;
	shl.b32 	%r593, %r591, 1;
	xor.b32  	%r594, %r592, %r593;
	xor.b32  	%r595, %r594, %r586;
	xor.b32  	%r596, %r595, %r591;
	add.s32 	%r597, %r5, %r596;
	add.s32 	%r598, %r597, 14135043;
	cvt.rn.f32.u32 	%f96, %r598;
	fma.rn.f32 	%f97, %f96, 0f2F800000, 0f2F000000;
	cvt.f64.f32 	%fd115, %f97;
	setp.lt.f64 	%p77, %fd115, 0d3FA999999999999A;
	setp.ne.s32 	%p78, %r169, 1;
	selp.u32 	%r599, 1, 0, %p78;
	selp.b32 	%r57, %r599, %r169, %p77;
	shr.u32 	%r600, %r556, 2;
	xor.b32  	%r601, %r600, %r556;
	shl.b32 	%r602, %r596, 4;
	shl.b32 	%r603, %r601, 1;
	xor.b32  	%r604, %r602, %r603;
	xor.b32  	%r605, %r604, %r596;
	xor.b32  	%r606, %r605, %r601;
	add.s32 	%r607, %r5, %r606;
	add.s32 	%r608, %r607, 14497480;
	cvt.rn.f32.u32 	%f98, %r608;
	fma.rn.f32 	%f99, %f98, 0f2F800000, 0f2F000000;
	cvt.f64.f32 	%fd116, %f99;
	setp.lt.f64 	%p79, %fd116, 0d3FA999999999999A;
	setp.ne.s32 	%p80, %r171, 1;
	selp.u32 	%r609, 1, 0, %p80;
	selp.b32 	%r58, %r609, %r171, %p79;
	shr.u32 	%r610, %r566, 2;
	xor.b32  	%r611, %r610, %r566;
	shl.b32 	%r612, %r606, 4;
	shl.b32 	%r613, %r611, 1;
	xor.b32  	%r614, %r612, %r613;
	xor.b32  	%r615, %r614, %r606;
	xor.b32  	%r616, %r615, %r611;
	add.s32 	%r617, %r5, %r616;
	add.s32 	%r618, %r617, 14859917;
	cvt.rn.f32.u32 	%f100, %r618;
	fma.rn.f32 	%f101, %f100, 0f2F800000, 0f2F000000;
	cvt.f64.f32 	%fd117, %f101;
	setp.lt.f64 	%p81, %fd117, 0d3FA999999999999A;
	setp.ne.s32 	%p82, %r173, 1;
	selp.u32 	%r619, 1, 0, %p82;
	selp.b32 	%r59, %r619, %r173, %p81;
	shr.u32 	%r620, %r576, 2;
	xor.b32  	%r621, %r620, %r576;
	shl.b32 	%r622, %r616, 4;
	shl.b32 	%r623, %r621, 1;
	xor.b32  	%r624, %r622, %r623;
	xor.b32  	%r625, %r624, %r616;
	xor.b32  	%r626, %r625, %r621;
	add.s32 	%r627, %r5, %r626;
	add.s32 	%r628, %r627, 15222354;
	cvt.rn.f32.u32 	%f102, %r628;
	fma.rn.f32 	%f103, %f102, 0f2F800000, 0f2F000000;
	cvt.f64.f32 	%fd118, %f103;
	setp.lt.f64 	%p83, %fd118, 0d3FA999999999999A;
	setp.ne.s32 	%p84, %r175, 1;
	selp.u32 	%r629, 1, 0, %p84;
	selp.b32 	%r60, %r629, %r175, %p83;
	shr.u32 	%r630, %r586, 2;
	xor.b32  	%r631, %r630, %r586;
	shl.b32 	%r632, %r626, 4;
	shl.b32 	%r633, %r631, 1;
	xor.b32  	%r634, %r632, %r633;
	xor.b32  	%r635, %r634, %r626;
	xor.b32  	%r636, %r635, %r631;
	add.s32 	%r637, %r5, %r636;
	add.s32 	%r638, %r637, 15584791;
	cvt.rn.f32.u32 	%f104, %r638;
	fma.rn.f32 	%f105, %f104, 0f2F800000, 0f2F000000;
	cvt.f64.f32 	%fd119, %f105;
	setp.lt.f64 	%p85, %fd119, 0d3FA999999999999A;
	setp.ne.s32 	%p86, %r177, 1;
	selp.u32 	%r639, 1, 0, %p86;
	selp.b32 	%r61, %r639, %r177, %p85;
	shr.u32 	%r640, %r596, 2;
	xor.b32  	%r641, %r640, %r596;
	shl.b32 	%r642, %r636, 4;
	shl.b32 	%r643, %r641, 1;
	xor.b32  	%r644, %r642, %r643;
	xor.b32  	%r645, %r644, %r636;
	xor.b32  	%r646, %r645, %r641;
	add.s32 	%r647, %r5, %r646;
	add.s32 	%r648, %r647, 15947228;
	cvt.rn.f32.u32 	%f106, %r648;
	fma.rn.f32 	%f107, %f106, 0f2F800000, 0f2F000000;
	cvt.f64.f32 	%fd120, %f107;
	setp.lt.f64 	%p87, %fd120, 0d3FA999999999999A;
	setp.ne.s32 	%p88, %r179, 1;
	selp.u32 	%r649, 1, 0, %p88;
	selp.b32 	%r62, %r649, %r179, %p87;
	shr.u32 	%r650, %r606, 2;
	xor.b32  	%r651, %r650, %r606;
	shl.b32 	%r652, %r646, 4;
	shl.b32 	%r653, %r651, 1;
	xor.b32  	%r654, %r652, %r653;
	xor.b32  	%r655, %r654, %r646;
	xor.b32  	%r656, %r655, %r651;
	add.s32 	%r657, %r5, %r656;
	add.s32 	%r658, %r657, 16309665;
	cvt.rn.f32.u32 	%f108, %r658;
	fma.rn.f32 	%f109, %f108, 0f2F800000, 0f2F000000;
	cvt.f64.f32 	%fd121, %f109;
	setp.lt.f64 	%p89, %fd121, 0d3FA999999999999A;
	setp.ne.s32 	%p90, %r181, 1;
	selp.u32 	%r659, 1, 0, %p90;
	selp.b32 	%r63, %r659, %r181, %p89;
	shr.u32 	%r660, %r616, 2;
	xor.b32  	%r661, %r660, %r616;
	shl.b32 	%r662, %r656, 4;
	shl.b32 	%r663, %r661, 1;
	xor.b32  	%r664, %r662, %r663;
	xor.b32  	%r665, %r664, %r656;
	xor.b32  	%r666, %r665, %r661;
	add.s32 	%r667, %r5, %r666;
	add.s32 	%r668, %r667, 16672102;
	cvt.rn.f32.u32 	%f110, %r668;
	fma.rn.f32 	%f111, %f110, 0f2F800000, 0f2F000000;
	cvt.f64.f32 	%fd122, %f111;
	setp.lt.f64 	%p91, %fd122, 0d3FA999999999999A;
	setp.ne.s32 	%p92, %r183, 1;
	selp.u32 	%r669, 1, 0, %p92;
	selp.b32 	%r64, %r669, %r183, %p91;
	shr.u32 	%r670, %r626, 2;
	xor.b32  	%r671, %r670, %r626;
	shl.b32 	%r672, %r666, 4;
	shl.b32 	%r673, %r671, 1;
	xor.b32  	%r674, %r672, %r673;
	xor.b32  	%r675, %r674, %r666;
	xor.b32  	%r676, %r675, %r671;
	add.s32 	%r677, %r5, %r676;
	add.s32 	%r678, %r677, 17034539;
	cvt.rn.f32.u32 	%f112, %r678;
	fma.rn.f32 	%f113, %f112, 0f2F800000, 0f2F000000;
	cvt.f64.f32 	%fd123, %f113;
	setp.lt.f64 	%p93, %fd123, 0d3FA999999999999A;
	setp.ne.s32 	%p94, %r185, 1;
	selp.u32 	%r679, 1, 0, %p94;
	selp.b32 	%r65, %r679, %r185, %p93;
	shr.u32 	%r680, %r636, 2;
	xor.b32  	%r681, %r680, %r636;
	shl.b32 	%r682, %r676, 4;
	shl.b32 	%r683, %r681, 1;
	xor.b32  	%r684, %r682, %r683;
	xor.b32  	%r685, %r684, %r676;
	xor.b32  	%r686, %r685, %r681;
	add.s32 	%r687, %r5, %r686;
	add.s32 	%r688, %r687, 17396976;
	cvt.rn.f32.u32 	%f114, %r688;
	fma.rn.f32 	%f115, %f114, 0f2F800000, 0f2F000000;
	cvt.f64.f32 	%fd124, %f115;
	setp.lt.f64 	%p95, %fd124, 0d3FA999999999999A;
	setp.ne.s32 	%p96, %r187, 1;
	selp.u32 	%r689, 1, 0, %p96;
	selp.b32 	%r66, %r689, %r187, %p95;
	shr.u32 	%r690, %r646, 2;
	xor.b32  	%r691, %r690, %r646;
	shl.b32 	%r692, %r686, 4;
	shl.b32 	%r693, %r691, 1;
	xor.b32  	%r694, %r692, %r693;
	xor.b32  	%r695, %r694, %r686;
	xor.b32  	%r696, %r695, %r691;
	add.s32 	%r697, %r5, %r696;
	add.s32 	%r698, %r697, 17759413;
	cvt.rn.f32.u32 	%f116, %r698;
	fma.rn.f32 	%f117, %f116, 0f2F800000, 0f2F000000;
	cvt.f64.f32 	%fd125, %f117;
	setp.lt.f64 	%p97, %fd125, 0d3FA999999999999A;
	setp.ne.s32 	%p98, %r189, 1;
	selp.u32 	%r699, 1, 0, %p98;
	selp.b32 	%r67, %r699, %r189, %p97;
	shr.u32 	%r700, %r656, 2;
	xor.b32  	%r701, %r700, %r656;
	shl.b32 	%r702, %r696, 4;
	shl.b32 	%r703, %r701, 1;
	xor.b32  	%r704, %r702, %r703;
	xor.b32  	%r705, %r704, %r696;
	xor.b32  	%r706, %r705, %r701;
	add.s32 	%r707, %r5, %r706;
	add.s32 	%r708, %r707, 18121850;
	cvt.rn.f32.u32 	%f118, %r708;
	fma.rn.f32 	%f119, %f118, 0f2F800000, 0f2F000000;
	cvt.f64.f32 	%fd3, %f119;
	shr.u32 	%r709, %r666, 2;
	xor.b32  	%r710, %r709, %r666;
	shl.b32 	%r711, %r706, 4;
	shl.b32 	%r712, %r710, 1;
	xor.b32  	%r713, %r711, %r712;
	xor.b32  	%r714, %r713, %r706;
	xor.b32  	%r715, %r714, %r710;
	add.s32 	%r716, %r5, %r715;
	add.s32 	%r717, %r716, 18484287;
	cvt.rn.f32.u32 	%f120, %r717;
	fma.rn.f32 	%f121, %f120, 0f2F800000, 0f2F000000;
	cvt.f64.f32 	%fd126, %f121;
	setp.lt.f64 	%p99, %fd126, 0d3FA999999999999A;
	setp.ne.s32 	%p100, %r192, 1;
	selp.u32 	%r718, 1, 0, %p100;
	selp.b32 	%r68, %r718, %r192, %p99;
	shr.u32 	%r719, %r676, 2;
	xor.b32  	%r720, %r719, %r676;
	shl.b32 	%r721, %r715, 4;
	shl.b32 	%r722, %r720, 1;
	xor.b32  	%r723, %r721, %r722;
	xor.b32  	%r724, %r723, %r715;
	xor.b32  	%r725, %r724, %r720;
	add.s32 	%r726, %r5, %r725;
	add.s32 	%r727, %r726, 18846724;
	cvt.rn.f32.u32 	%f122, %r727;
	fma.rn.f32 	%f123, %f122, 0f2F800000, 0f2F000000;
	cvt.f64.f32 	%fd127, %f123;
	setp.lt.f64 	%p101, %fd127, 0d3FA999999999999A;
	setp.ne.s32 	%p102, %r194, 1;
	selp.u32 	%r728, 1, 0, %p102;
	selp.b32 	%r69, %r728, %r194, %p101;
	shr.u32 	%r729, %r686, 2;
	xor.b32  	%r730, %r729, %r686;
	shl.b32 	%r731, %r725, 4;
	shl.b32 	%r732, %r730, 1;
	xor.b32  	%r733, %r731, %r732;
	xor.b32  	%r734, %r733, %r725;
	xor.b32  	%r735, %r734, %r730;
	add.s32 	%r736, %r5, %r735;
	add.s32 	%r737, %r736, 19209161;
	cvt.rn.f32.u32 	%f124, %r737;
	fma.rn.f32 	%f125, %f124, 0f2F800000, 0f2F000000;
	cvt.f64.f32 	%fd128, %f125;
	setp.lt.f64 	%p103, %fd128, 0d3FA999999999999A;
	setp.ne.s32 	%p104, %r196, 1;
	selp.u32 	%r738, 1, 0, %p104;
	selp.b32 	%r70, %r738, %r196, %p103;
	shr.u32 	%r739, %r696, 2;
	xor.b32  	%r740, %r739, %r696;
	shl.b32 	%r741, %r735, 4;
	shl.b32 	%r742, %r740, 1;
	xor.b32  	%r743, %r741, %r742;
	xor.b32  	%r744, %r743, %r735;
	xor.b32  	%r745, %r744, %r740;
	add.s32 	%r746, %r5, %r745;
	add.s32 	%r747, %r746, 19571598;
	cvt.rn.f32.u32 	%f126, %r747;
	fma.rn.f32 	%f127, %f126, 0f2F800000, 0f2F000000;
	cvt.f64.f32 	%fd129, %f127;
	setp.lt.f64 	%p105, %fd129, 0d3FA999999999999A;
	setp.ne.s32 	%p106, %r198, 1;
	selp.u32 	%r748, 1, 0, %p106;
	selp.b32 	%r71, %r748, %r198, %p105;
	shr.u32 	%r749, %r706, 2;
	xor.b32  	%r750, %r749, %r706;
	shl.b32 	%r751, %r745, 4;
	shl.b32 	%r752, %r750, 1;
	xor.b32  	%r753, %r751, %r752;
	xor.b32  	%r754, %r753, %r745;
	xor.b32  	%r755, %r754, %r750;
	add.s32 	%r756, %r5, %r755;
	add.s32 	%r757, %r756, 19934035;
	cvt.rn.f32.u32 	%f128, %r757;
	fma.rn.f32 	%f129, %f128, 0f2F800000, 0f2F000000;
	cvt.f64.f32 	%fd130, %f129;
	setp.lt.f64 	%p107, %fd130, 0d3FA999999999999A;
	setp.ne.s32 	%p108, %r200, 1;
	selp.u32 	%r758, 1, 0, %p108;
	selp.b32 	%r72, %r758, %r200, %p107;
	shr.u32 	%r759, %r715, 2;
	xor.b32  	%r760, %r759, %r715;
	shl.b32 	%r761, %r755, 4;
	shl.b32 	%r762, %r760, 1;
	xor.b32  	%r763, %r761, %r762;
	xor.b32  	%r764, %r763, %r755;
	xor.b32  	%r765, %r764, %r760;
	add.s32 	%r766, %r5, %r765;
	add.s32 	%r767, %r766, 20296472;
	cvt.rn.f32.u32 	%f130, %r767;
	fma.rn.f32 	%f131, %f130, 0f2F800000, 0f2F000000;
	cvt.f64.f32 	%fd131, %f131;
	setp.lt.f64 	%p109, %fd131, 0d3FA999999999999A;
	setp.ne.s32 	%p110, %r202, 1;
	selp.u32 	%r768, 1, 0, %p110;
	selp.b32 	%r73, %r768, %r202, %p109;
	shr.u32 	%r769, %r725, 2;
	xor.b32  	%r770, %r769, %r725;
	shl.b32 	%r771, %r765, 4;
	shl.b32 	%r772, %r770, 1;
	xor.b32  	%r773, %r771, %r772;
	xor.b32  	%r774, %r773, %r765;
	xor.b32  	%r775, %r774, %r770;
	add.s32 	%r776, %r5, %r775;
	add.s32 	%r777, %r776, 20658909;
	cvt.rn.f32.u32 	%f132, %r777;
	fma.rn.f32 	%f133, %f132, 0f2F800000, 0f2F000000;
	cvt.f64.f32 	%fd132, %f133;
	setp.lt.f64 	%p111, %fd132, 0d3FA999999999999A;
	setp.ne.s32 	%p112, %r204, 1;
	selp.u32 	%r778, 1, 0, %p112;
	selp.b32 	%r74, %r778, %r204, %p111;
	shr.u32 	%r779, %r735, 2;
	xor.b32  	%r780, %r779, %r735;
	shl.b32 	%r781, %r775, 4;
	shl.b32 	%r782, %r780, 1;
	xor.b32  	%r783, %r781, %r782;
	xor.b32  	%r784, %r783, %r775;
	xor.b32  	%r785, %r784, %r780;
	add.s32 	%r786, %r5, %r785;
	add.s32 	%r787, %r786, 21021346;
	cvt.rn.f32.u32 	%f134, %r787;
	fma.rn.f32 	%f135, %f134, 0f2F800000, 0f2F000000;
	cvt.f64.f32 	%fd133, %f135;
	setp.lt.f64 	%p113, %fd133, 0d3FA999999999999A;
	setp.ne.s32 	%p114, %r206, 1;
	selp.u32 	%r788, 1, 0, %p114;
	selp.b32 	%r75, %r788, %r206, %p113;
	shr.u32 	%r789, %r745, 2;
	xor.b32  	%r790, %r789, %r745;
	shl.b32 	%r791, %r785, 4;
	shl.b32 	%r792, %r790, 1;
	xor.b32  	%r793, %r791, %r792;
	xor.b32  	%r794, %r793, %r785;
	xor.b32  	%r795, %r794, %r790;
	add.s32 	%r796, %r5, %r795;
	add.s32 	%r797, %r796, 21383783;
	cvt.rn.f32.u32 	%f136, %r797;
	fma.rn.f32 	%f137, %f136, 0f2F800000, 0f2F000000;
	cvt.f64.f32 	%fd134, %f137;
	setp.lt.f64 	%p115, %fd134, 0d3FA999999999999A;
	setp.ne.s32 	%p116, %r208, 1;
	selp.u32 	%r798, 1, 0, %p116;
	selp.b32 	%r76, %r798, %r208, %p115;
	shr.u32 	%r799, %r755, 2;
	xor.b32  	%r800, %r799, %r755;
	shl.b32 	%r801, %r795, 4;
	shl.b32 	%r802, %r800, 1;
	xor.b32  	%r803, %r801, %r802;
	xor.b32  	%r804, %r803, %r795;
	xor.b32  	%r805, %r804, %r800;
	add.s32 	%r806, %r5, %r805;
	add.s32 	%r807, %r806, 21746220;
	cvt.rn.f32.u32 	%f138, %r807;
	fma.rn.f32 	%f139, %f138, 0f2F800000, 0f2F000000;
	cvt.f64.f32 	%fd135, %f139;
	setp.lt.f64 	%p117, %fd135, 0d3FA999999999999A;
	setp.ne.s32 	%p118, %r210, 1;
	selp.u32 	%r808, 1, 0, %p118;
	selp.b32 	%r77, %r808, %r210, %p117;
	shr.u32 	%r809, %r765, 2;
	xor.b32  	%r810, %r809, %r765;
	shl.b32 	%r811, %r805, 4;
	shl.b32 	%r812, %r810, 1;
	xor.b32  	%r813, %r811, %r812;
	xor.b32  	%r814, %r813, %r805;
	xor.b32  	%r815, %r814, %r810;
	add.s32 	%r816, %r5, %r815;
	add.s32 	%r817, %r816, 22108657;
	cvt.rn.f32.u32 	%f140, %r817;
	fma.rn.f32 	%f141, %f140, 0f2F800000, 0f2F000000;
	cvt.f64.f32 	%fd136, %f141;
	setp.lt.f64 	%p119, %fd136, 0d3FA999999999999A;
	setp.ne.s32 	%p120, %r212, 1;
	selp.u32 	%r818, 1, 0, %p120;
	selp.b32 	%r78, %r818, %r212, %p119;
	shr.u32 	%r819, %r775, 2;
	xor.b32  	%r820, %r819, %r775;
	shl.b32 	%r821, %r815, 4;
	shl.b32 	%r822, %r820, 1;
	xor.b32  	%r823, %r821, %r822;
	xor.b32  	%r824, %r823, %r815;
	xor.b32  	%r825, %r824, %r820;
	add.s32 	%r826, %r5, %r825;
	add.s32 	%r827, %r826, 22471094;
	cvt.rn.f32.u32 	%f142, %r827;
	fma.rn.f32 	%f143, %f142, 0f2F800000, 0f2F000000;
	cvt.f64.f32 	%fd137, %f143;
	setp.lt.f64 	%p121, %fd137, 0d3FA999999999999A;
	setp.ne.s32 	%p122, %r214, 1;
	selp.u32 	%r828, 1, 0, %p122;
	selp.b32 	%r79, %r828, %r214, %p121;
	shr.u32 	%r829, %r785, 2;
	xor.b32  	%r830, %r829, %r785;
	shl.b32 	%r831, %r825, 4;
	shl.b32 	%r832, %r830, 1;
	xor.b32  	%r833, %r831, %r832;
	xor.b32  	%r834, %r833, %r825;
	xor.b32  	%r835, %r834, %r830;
	add.s32 	%r836, %r5, %r835;
	add.s32 	%r837, %r836, 22833531;
	cvt.rn.f32.u32 	%f144, %r837;
	fma.rn.f32 	%f145, %f144, 0f2F800000, 0f2F000000;
	cvt.f64.f32 	%fd138, %f145;
	setp.lt.f64 	%p123, %fd138, 0d3FA999999999999A;
	setp.ne.s32 	%p124, %r216, 1;
	selp.u32 	%r838, 1, 0, %p124;
	selp.b32 	%r80, %r838, %r216, %p123;
	shr.u32 	%r839, %r795, 2;
	xor.b32  	%r840, %r839, %r795;
	shl.b32 	%r841, %r835, 4;
	shl.b32 	%r842, %r840, 1;
	xor.b32  	%r843, %r841, %r842;
	xor.b32  	%r844, %r843, %r835;
	xor.b32  	%r845, %r844, %r840;
	add.s32 	%r846, %r5, %r845;
	add.s32 	%r847, %r846, 23195968;
	cvt.rn.f32.u32 	%f146, %r847;
	fma.rn.f32 	%f147, %f146, 0f2F800000, 0f2F000000;
	cvt.f64.f32 	%fd139, %f147;
	setp.lt.f64 	%p125, %fd139, 0d3FA999999999999A;
	setp.ne.s32 	%p126, %r218, 1;
	selp.u32 	%r848, 1, 0, %p126;
	selp.b32 	%r81, %r848, %r218, %p125;
	shr.u32 	%r849, %r805, 2;
	xor.b32  	%r850, %r849, %r805;
	shl.b32 	%r851, %r845, 4;
	shl.b32 	%r852, %r850, 1;
	xor.b32  	%r853, %r851, %r852;
	xor.b32  	%r854, %r853, %r845;
	xor.b32  	%r855, %r854, %r850;
	add.s32 	%r856, %r5, 23558405;
	add.s32 	%r857, %r855, %r856;
	cvt.rn.f32.u32 	%f148, %r857;
	fma.rn.f32 	%f149, %f148, 0f2F800000, 0f2F000000;
	cvt.f64.f32 	%fd140, %f149;
	setp.lt.f64 	%p127, %fd140, 0d3FA999999999999A;
	setp.ne.s32 	%p128, %r220, 1;
	selp.u32 	%r858, 1, 0, %p128;
	selp.b32 	%r82, %r858, %r220, %p127;
	cvta.to.global.u64 	%rd22, %rd103;
	mul.wide.s32 	%rd23, %r158, 48;
	add.s64 	%rd24, %rd22, %rd23;
	st.global.v2.u32 	[%rd24], {%r856, %r815};
	st.global.v2.u32 	[%rd24+8], {%r825, %r835};
	st.global.v2.u32 	[%rd24+16], {%r845, %r855};
	st.global.v2.u32 	[%rd24+24], {%r10, %r11};
	st.global.f32 	[%rd24+32], %f1;
	st.global.f64 	[%rd24+40], %fd1;
	mov.f64 	%fd141, 0d4000000000000000;
	{
	.reg .b32 %temp; 
	mov.b64 	{%temp, %r83}, %fd141;
	}
	mov.f32 	%f225, 0f00000000;
	mov.f64 	%fd616, 0d3FF0000000000000;
	mov.b32 	%r1027, 14;
	mov.b32 	%r1026, -3;
$L__BB2_9:
	add.s32 	%r86, %r1026, 4;
	setp.ge.u32 	%p129, %r86, %r1026;
	@%p129 bra 	$L__BB2_11;
	setp.lt.s32 	%p133, %r83, 0;
	add.s32 	%r865, %r1026, 3;
	cvt.rn.f64.s32 	%fd151, %r865;
	{
	.reg .b32 %temp; 
	mov.b64 	{%temp, %r866}, %fd151;
	}
	shr.u32 	%r867, %r866, 20;
	and.b32  	%r868, %r867, 2047;
	add.s32 	%r869, %r868, -1012;
	mov.b64 	%rd28, %fd151;
	shl.b64 	%rd29, %rd28, %r869;
	setp.eq.s64 	%p134, %rd29, -9223372036854775808;
	{ // callseq 2, 0
	.param .b64 param0;
	st.param.f64 	[param0], %fd151;
	.param .b64 retval0;
	call.uni (retval0), 
	__internal_accurate_pow, 
	(
	param0
	);
	ld.param.f64 	%fd152, [retval0];
	} // callseq 2
	neg.f64 	%fd154, %fd152;
	selp.f64 	%fd155, %fd154, %fd152, %p134;
	selp.f64 	%fd156, %fd155, %fd152, %p133;
	setp.eq.s32 	%p135, %r1026, -3;
	selp.f64 	%fd157, 0d3FF0000000000000, %fd156, %p135;
	ld.global.u32 	%r870, [%rd104+-4];
	cvt.rn.f64.s32 	%fd158, %r870;
	cvt.f64.f32 	%fd159, %f225;
	fma.rn.f64 	%fd617, %fd157, %fd158, %fd159;
	bra.uni 	$L__BB2_12;
$L__BB2_11:
	setp.lt.s32 	%p130, %r83, 0;
	add.s32 	%r859, %r1027, -11;
	cvt.rn.f64.s32 	%fd142, %r859;
	{
	.reg .b32 %temp; 
	mov.b64 	{%temp, %r860}, %fd142;
	}
	shr.u32 	%r861, %r860, 20;
	and.b32  	%r862, %r861, 2047;
	add.s32 	%r863, %r862, -1012;
	mov.b64 	%rd25, %fd142;
	shl.b64 	%rd26, %rd25, %r863;
	setp.eq.s64 	%p131, %rd26, -9223372036854775808;
	{ // callseq 1, 0
	.param .b64 param0;
	st.param.f64 	[param0], %fd142;
	.param .b64 retval0;
	call.uni (retval0), 
	__internal_accurate_pow, 
	(
	param0
	);
	ld.param.f64 	%fd143, [retval0];
	} // callseq 1
	neg.f64 	%fd145, %fd143;
	selp.f64 	%fd146, %fd145, %fd143, %p131;
	selp.f64 	%fd147, %fd146, %fd143, %p130;
	setp.eq.s32 	%p132, %r86, 4;
	selp.f64 	%fd148, 0d3FF0000000000000, %fd147, %p132;
	ld.global.u32 	%r864, [%rd104+-4];
	cvt.rn.f64.s32 	%fd149, %r864;
	cvt.f64.f32 	%fd150, %f225;
	fma.rn.f64 	%fd617, %fd148, %fd149, %fd150;
$L__BB2_12:
	cvt.rn.f32.f64 	%f3, %fd617;
	setp.eq.s32 	%p136, %r1026, 11;
	@%p136 bra 	$L__BB2_17;
	setp.lt.u32 	%p137, %r86, 3;
	@%p137 bra 	$L__BB2_15;
	setp.lt.s32 	%p138, %r83, 0;
	add.s32 	%r871, %r1027, -12;
	cvt.rn.f64.s32 	%fd160, %r871;
	{
	.reg .b32 %temp; 
	mov.b64 	{%temp, %r872}, %fd160;
	}
	shr.u32 	%r873, %r872, 20;
	and.b32  	%r874, %r873, 2047;
	add.s32 	%r875, %r874, -1012;
	mov.b64 	%rd31, %fd160;
	shl.b64 	%rd32, %rd31, %r875;
	setp.eq.s64 	%p139, %rd32, -9223372036854775808;
	{ // callseq 3, 0
	.param .b64 param0;
	st.param.f64 	[param0], %fd160;
	.param .b64 retval0;
	call.uni (retval0), 
	__internal_accurate_pow, 
	(
	param0
	);
	ld.param.f64 	%fd161, [retval0];
	} // callseq 3
	neg.f64 	%fd163, %fd161;
	selp.f64 	%fd164, %fd163, %fd161, %p139;
	selp.f64 	%fd165, %fd164, %fd161, %p138;
	setp.eq.s32 	%p140, %r1026, -1;
	selp.f64 	%fd166, 0d3FF0000000000000, %fd165, %p140;
	ld.global.u32 	%r876, [%rd104];
	cvt.rn.f64.s32 	%fd167, %r876;
	cvt.f64.f32 	%fd168, %f3;
	fma.rn.f64 	%fd618, %fd166, %fd167, %fd168;
	bra.uni 	$L__BB2_16;
$L__BB2_15:
	setp.lt.s32 	%p141, %r83, 0;
	{
	.reg .b32 %temp; 
	mov.b64 	{%temp, %r877}, %fd616;
	}
	shr.u32 	%r878, %r877, 20;
	and.b32  	%r879, %r878, 2047;
	add.s32 	%r880, %r879, -1012;
	mov.b64 	%rd34, %fd616;
	shl.b64 	%rd35, %rd34, %r880;
	setp.eq.s64 	%p142, %rd35, -9223372036854775808;
	{ // callseq 4, 0
	.param .b64 param0;
	st.param.f64 	[param0], %fd616;
	.param .b64 retval0;
	call.uni (retval0), 
	__internal_accurate_pow, 
	(
	param0
	);
	ld.param.f64 	%fd169, [retval0];
	} // callseq 4
	neg.f64 	%fd171, %fd169;
	selp.f64 	%fd172, %fd171, %fd169, %p142;
	selp.f64 	%fd173, %fd172, %fd169, %p141;
	ld.global.u32 	%r881, [%rd104];
	cvt.rn.f64.s32 	%fd174, %r881;
	cvt.f64.f32 	%fd175, %f3;
	fma.rn.f64 	%fd618, %fd173, %fd174, %fd175;
$L__BB2_16:
	cvt.rn.f32.f64 	%f225, %fd618;
	add.f64 	%fd616, %fd616, 0d4000000000000000;
	add.s64 	%rd104, %rd104, 8;
	add.s32 	%r1027, %r1027, -2;
	add.s32 	%r1026, %r1026, 2;
	bra.uni 	$L__BB2_9;
$L__BB2_17:
	ld.param.u32 	%r1022, [_Z11KernelCGA2DPiPfS_S0_P17curandStateXORWOWii_param_6];
	ld.param.u64 	%rd97, [_Z11KernelCGA2DPiPfS_S0_P17curandStateXORWOWii_param_0];
	cvta.to.global.u64 	%rd37, %rd97;
	mov.u32 	%r884, %tid.x;
	mov.u32 	%r885, %tid.y;
	mad.lo.s32 	%r886, %r1022, %r884, %r885;
	shl.b32 	%r887, %r886, 5;
	mul.wide.s32 	%rd38, %r887, 4;
	add.s64 	%rd39, %rd37, %rd38;
	ld.global.u32 	%r89, [%rd39];
	add.s64 	%rd105, %rd39, 72;
	mov.f32 	%f226, 0f00000000;
	mov.f64 	%fd619, 0d3FF0000000000000;
	mov.b32 	%r1029, 14;
	mov.b32 	%r1028, -3;
$L__BB2_18:
	add.s32 	%r92, %r1028, 4;
	setp.ge.u32 	%p143, %r92, %r1028;
	@%p143 bra 	$L__BB2_20;
	setp.lt.s32 	%p147, %r83, 0;
	add.s32 	%r894, %r1028, 3;
	cvt.rn.f64.s32 	%fd186, %r894;
	{
	.reg .b32 %temp; 
	mov.b64 	{%temp, %r895}, %fd186;
	}
	shr.u32 	%r896, %r895, 20;
	and.b32  	%r897, %r896, 2047;
	add.s32 	%r898, %r897, -1012;
	mov.b64 	%rd43, %fd186;
	shl.b64 	%rd44, %rd43, %r898;
	setp.eq.s64 	%p148, %rd44, -9223372036854775808;
	{ // callseq 6, 0
	.param .b64 param0;
	st.param.f64 	[param0], %fd186;
	.param .b64 retval0;
	call.uni (retval0), 
	__internal_accurate_pow, 
	(
	param0
	);
	ld.param.f64 	%fd187, [retval0];
	} // callseq 6
	neg.f64 	%fd189, %fd187;
	selp.f64 	%fd190, %fd189, %fd187, %p148;
	selp.f64 	%fd191, %fd190, %fd187, %p147;
	setp.eq.s32 	%p149, %r1028, -3;
	selp.f64 	%fd192, 0d3FF0000000000000, %fd191, %p149;
	ld.global.u32 	%r899, [%rd105+-4];
	cvt.rn.f64.s32 	%fd193, %r899;
	cvt.f64.f32 	%fd194, %f226;
	fma.rn.f64 	%fd620, %fd192, %fd193, %fd194;
	bra.uni 	$L__BB2_21;
$L__BB2_20:
	setp.lt.s32 	%p144, %r83, 0;
	add.s32 	%r888, %r1029, -11;
	cvt.rn.f64.s32 	%fd177, %r888;
	{
	.reg .b32 %temp; 
	mov.b64 	{%temp, %r889}, %fd177;
	}
	shr.u32 	%r890, %r889, 20;
	and.b32  	%r891, %r890, 2047;
	add.s32 	%r892, %r891, -1012;
	mov.b64 	%rd40, %fd177;
	shl.b64 	%rd41, %rd40, %r892;
	setp.eq.s64 	%p145, %rd41, -9223372036854775808;
	{ // callseq 5, 0
	.param .b64 param0;
	st.param.f64 	[param0], %fd177;
	.param .b64 retval0;
	call.uni (retval0), 
	__internal_accurate_pow, 
	(
	param0
	);
	ld.param.f64 	%fd178, [retval0];
	} // callseq 5
	neg.f64 	%fd180, %fd178;
	selp.f64 	%fd181, %fd180, %fd178, %p145;
	selp.f64 	%fd182, %fd181, %fd178, %p144;
	setp.eq.s32 	%p146, %r92, 4;
	selp.f64 	%fd183, 0d3FF0000000000000, %fd182, %p146;
	ld.global.u32 	%r893, [%rd105+-4];
	cvt.rn.f64.s32 	%fd184, %r893;
	cvt.f64.f32 	%fd185, %f226;
	fma.rn.f64 	%fd620, %fd183, %fd184, %fd185;
$L__BB2_21:
	cvt.rn.f32.f64 	%f6, %fd620;
	setp.eq.s32 	%p150, %r1028, 11;
	@%p150 bra 	$L__BB2_26;
	setp.lt.u32 	%p151, %r92, 3;
	@%p151 bra 	$L__BB2_24;
	setp.lt.s32 	%p152, %r83, 0;
	add.s32 	%r900, %r1029, -12;
	cvt.rn.f64.s32 	%fd195, %r900;
	{
	.reg .b32 %temp; 
	mov.b64 	{%temp, %r901}, %fd195;
	}
	shr.u32 	%r902, %r901, 20;
	and.b32  	%r903, %r902, 2047;
	add.s32 	%r904, %r903, -1012;
	mov.b64 	%rd46, %fd195;
	shl.b64 	%rd47, %rd46, %r904;
	setp.eq.s64 	%p153, %rd47, -9223372036854775808;
	{ // callseq 7, 0
	.param .b64 param0;
	st.param.f64 	[param0], %fd195;
	.param .b64 retval0;
	call.uni (retval0), 
	__internal_accurate_pow, 
	(
	param0
	);
	ld.param.f64 	%fd196, [retval0];
	} // callseq 7
	neg.f64 	%fd198, %fd196;
	selp.f64 	%fd199, %fd198, %fd196, %p153;
	selp.f64 	%fd200, %fd199, %fd196, %p152;
	setp.eq.s32 	%p154, %r1028, -1;
	selp.f64 	%fd201, 0d3FF0000000000000, %fd200, %p154;
	ld.global.u32 	%r905, [%rd105];
	cvt.rn.f64.s32 	%fd202, %r905;
	cvt.f64.f32 	%fd203, %f6;
	fma.rn.f64 	%fd621, %fd201, %fd202, %fd203;
	bra.uni 	$L__BB2_25;
$L__BB2_24:
	setp.lt.s32 	%p155, %r83, 0;
	{
	.reg .b32 %temp; 
	mov.b64 	{%temp, %r906}, %fd619;
	}
	shr.u32 	%r907, %r906, 20;
	and.b32  	%r908, %r907, 2047;
	add.s32 	%r909, %r908, -1012;
	mov.b64 	%rd49, %fd619;
	shl.b64 	%rd50, %rd49, %r909;
	setp.eq.s64 	%p156, %rd50, -9223372036854775808;
	{ // callseq 8, 0
	.param .b64 param0;
	st.param.f64 	[param0], %fd619;
	.param .b64 retval0;
	call.uni (retval0), 
	__internal_accurate_pow, 
	(
	param0
	);
	ld.param.f64 	%fd204, [retval0];
	} // callseq 8
	neg.f64 	%fd206, %fd204;
	selp.f64 	%fd207, %fd206, %fd204, %p156;
	selp.f64 	%fd208, %fd207, %fd204, %p155;
	ld.global.u32 	%r910, [%rd105];
	cvt.rn.f64.s32 	%fd209, %r910;
	cvt.f64.f32 	%fd210, %f6;
	fma.rn.f64 	%fd621, %fd208, %fd209, %fd210;
$L__BB2_25:
	cvt.rn.f32.f64 	%f226, %fd621;
	add.f64 	%fd619, %fd619, 0d4000000000000000;
	add.s64 	%rd105, %rd105, 8;
	add.s32 	%r1029, %r1029, -2;
	add.s32 	%r1028, %r1028, 2;
	bra.uni 	$L__BB2_18;
$L__BB2_26:
	ld.param.u32 	%r1023, [_Z11KernelCGA2DPiPfS_S0_P17curandStateXORWOWii_param_6];
	ld.param.u64 	%rd98, [_Z11KernelCGA2DPiPfS_S0_P17curandStateXORWOWii_param_0];
	neg.f32 	%f151, %f3;
	setp.eq.s32 	%p157, %r89, 1;
	selp.f32 	%f152, %f151, %f3, %p157;
	cvta.to.global.u64 	%rd52, %rd98;
	mov.u32 	%r911, %tid.x;
	mov.u32 	%r912, %tid.y;
	mad.lo.s32 	%r913, %r1023, %r911, %r912;
	shl.b32 	%r914, %r913, 5;
	mul.wide.s32 	%rd53, %r914, 4;
	add.s64 	%rd54, %rd52, %rd53;
	ld.global.u32 	%r915, [%rd54+64];
	setp.eq.s32 	%p158, %r915, 1;
	neg.f32 	%f153, %f6;
	selp.f32 	%f8, %f153, %f6, %p158;
	fma.rn.f32 	%f9, %f152, %f152, 0f41A00000;
	cvt.f64.f32 	%fd211, %f152;
	mul.f64 	%fd20, %fd211, 0d40191EB851EB851F;
	abs.f64 	%fd21, %fd20;
	setp.neu.f64 	%p159, %fd21, 0d7FF0000000000000;
	@%p159 bra 	$L__BB2_28;
	mov.f64 	%fd217, 0d0000000000000000;
	mul.rn.f64 	%fd623, %fd20, %fd217;
	mov.b32 	%r1031, 1;
	bra.uni 	$L__BB2_31;
$L__BB2_28:
	mul.f64 	%fd212, %fd20, 0d3FE45F306DC9C883;
	cvt.rni.s32.f64 	%r1030, %fd212;
	cvt.rn.f64.s32 	%fd213, %r1030;
	fma.rn.f64 	%fd214, %fd213, 0dBFF921FB54442D18, %fd20;
	fma.rn.f64 	%fd215, %fd213, 0dBC91A62633145C00, %fd214;
	fma.rn.f64 	%fd623, %fd213, 0dB97B839A252049C0, %fd215;
	setp.ltu.f64 	%p160, %fd21, 0d41E0000000000000;
	@%p160 bra 	$L__BB2_30;
	{ // callseq 9, 0
	.param .b64 param0;
	st.param.f64 	[param0], %fd20;
	.param .align 16 .b8 retval0[16];
	call.uni (retval0), 
	__internal_trig_reduction_slowpathd, 
	(
	param0
	);
	ld.param.f64 	%fd623, [retval0];
	ld.param.b32 	%r1030, [retval0+8];
	} // callseq 9
$L__BB2_30:
	add.s32 	%r1031, %r1030, 1;
$L__BB2_31:
	shl.b32 	%r918, %r1031, 6;
	cvt.u64.u32 	%rd55, %r918;
	and.b64  	%rd56, %rd55, 64;
	mov.u64 	%rd57, __cudart_sin_cos_coeffs;
	add.s64 	%rd58, %rd57, %rd56;
	mul.rn.f64 	%fd218, %fd623, %fd623;
	and.b32  	%r919, %r1031, 1;
	setp.eq.b32 	%p161, %r919, 1;
	selp.f64 	%fd219, 0dBDA8FF8320FD8164, 0d3DE5DB65F9785EBA, %p161;
	ld.global.nc.v2.f64 	{%fd220, %fd221}, [%rd58];
	fma.rn.f64 	%fd222, %fd219, %fd218, %fd220;
	fma.rn.f64 	%fd223, %fd222, %fd218, %fd221;
	ld.global.nc.v2.f64 	{%fd224, %fd225}, [%rd58+16];
	fma.rn.f64 	%fd226, %fd223, %fd218, %fd224;
	fma.rn.f64 	%fd227, %fd226, %fd218, %fd225;
	ld.global.nc.v2.f64 	{%fd228, %fd229}, [%rd58+32];
	fma.rn.f64 	%fd230, %fd227, %fd218, %fd228;
	fma.rn.f64 	%fd231, %fd230, %fd218, %fd229;
	fma.rn.f64 	%fd232, %fd231, %fd623, %fd623;
	fma.rn.f64 	%fd233, %fd231, %fd218, 0d3FF0000000000000;
	selp.f64 	%fd234, %fd233, %fd232, %p161;
	and.b32  	%r920, %r1031, 2;
	setp.eq.s32 	%p162, %r920, 0;
	mov.f64 	%fd235, 0d0000000000000000;
	sub.f64 	%fd236, %fd235, %fd234;
	selp.f64 	%fd237, %fd234, %fd236, %p162;
	cvt.f64.f32 	%fd238, %f9;
	sub.f64 	%fd239, %fd238, %fd237;
	mul.f32 	%f154, %f8, %f8;
	cvt.f64.f32 	%fd240, %f154;
	add.f64 	%fd27, %fd239, %fd240;
	cvt.f64.f32 	%fd241, %f8;
	mul.f64 	%fd28, %fd241, 0d40191EB851EB851F;
	abs.f64 	%fd29, %fd28;
	setp.neu.f64 	%p163, %fd29, 0d7FF0000000000000;
	@%p163 bra 	$L__BB2_33;
	mov.f64 	%fd247, 0d0000000000000000;
	mul.rn.f64 	%fd625, %fd28, %fd247;
	mov.b32 	%r1033, 1;
	bra.uni 	$L__BB2_36;
$L__BB2_33:
	mul.f64 	%fd242, %fd28, 0d3FE45F306DC9C883;
	cvt.rni.s32.f64 	%r1032, %fd242;
	cvt.rn.f64.s32 	%fd243, %r1032;
	fma.rn.f64 	%fd244, %fd243, 0dBFF921FB54442D18, %fd28;
	fma.rn.f64 	%fd245, %fd243, 0dBC91A62633145C00, %fd244;
	fma.rn.f64 	%fd625, %fd243, 0dB97B839A252049C0, %fd245;
	setp.ltu.f64 	%p164, %fd29, 0d41E0000000000000;
	@%p164 bra 	$L__BB2_35;
	{ // callseq 10, 0
	.param .b64 param0;
	st.param.f64 	[param0], %fd28;
	.param .align 16 .b8 retval0[16];
	call.uni (retval0), 
	__internal_trig_reduction_slowpathd, 
	(
	param0
	);
	ld.param.f64 	%fd625, [retval0];
	ld.param.b32 	%r1032, [retval0+8];
	} // callseq 10
$L__BB2_35:
	add.s32 	%r1033, %r1032, 1;
$L__BB2_36:
	setp.lt.s32 	%p165, %r83, 0;
	shl.b32 	%r923, %r1033, 6;
	cvt.u64.u32 	%rd59, %r923;
	and.b64  	%rd60, %rd59, 64;
	mov.u64 	%rd61, __cudart_sin_cos_coeffs;
	add.s64 	%rd62, %rd61, %rd60;
	mul.rn.f64 	%fd248, %fd625, %fd625;
	and.b32  	%r924, %r1033, 1;
	setp.eq.b32 	%p166, %r924, 1;
	selp.f64 	%fd249, 0dBDA8FF8320FD8164, 0d3DE5DB65F9785EBA, %p166;
	ld.global.nc.v2.f64 	{%fd250, %fd251}, [%rd62];
	fma.rn.f64 	%fd252, %fd249, %fd248, %fd250;
	fma.rn.f64 	%fd253, %fd252, %fd248, %fd251;
	ld.global.nc.v2.f64 	{%fd254, %fd255}, [%rd62+16];
	fma.rn.f64 	%fd256, %fd253, %fd248, %fd254;
	fma.rn.f64 	%fd257, %fd256, %fd248, %fd255;
	ld.global.nc.v2.f64 	{%fd258, %fd259}, [%rd62+32];
	fma.rn.f64 	%fd260, %fd257, %fd248, %fd258;
	fma.rn.f64 	%fd261, %fd260, %fd248, %fd259;
	fma.rn.f64 	%fd262, %fd261, %fd625, %fd625;
	fma.rn.f64 	%fd263, %fd261, %fd248, 0d3FF0000000000000;
	selp.f64 	%fd264, %fd263, %fd262, %p166;
	and.b32  	%r925, %r1033, 2;
	setp.eq.s32 	%p167, %r925, 0;
	mov.f64 	%fd265, 0d0000000000000000;
	sub.f64 	%fd266, %fd265, %fd264;
	selp.f64 	%fd267, %fd264, %fd266, %p167;
	sub.f64 	%fd268, %fd27, %fd267;
	cvt.rn.f32.f64 	%f10, %fd268;
	cvt.rn.f32.s32 	%f155, %r22;
	cvt.f64.f32 	%fd269, %f155;
	mov.f64 	%fd270, 0d3FF0000000000000;
	{
	.reg .b32 %temp; 
	mov.b64 	{%temp, %r926}, %fd270;
	}
	and.b32  	%r928, %r926, 2146435072;
	setp.eq.s32 	%p168, %r928, 1072693248;
	{ // callseq 11, 0
	.param .b64 param0;
	st.param.f64 	[param0], 0d3FF0000000000000;
	.param .b64 retval0;
	call.uni (retval0), 
	__internal_accurate_pow, 
	(
	param0
	);
	ld.param.f64 	%fd271, [retval0];
	} // callseq 11
	neg.f64 	%fd273, %fd271;
	selp.f64 	%fd274, %fd273, %fd271, %p168;
	selp.f64 	%fd35, %fd274, %fd271, %p165;
	cvt.rn.f64.s32 	%fd275, %r23;
	fma.rn.f64 	%fd276, %fd35, %fd275, %fd269;
	cvt.rn.f32.f64 	%f156, %fd276;
	cvt.f64.f32 	%fd277, %f156;
	{ // callseq 12, 0
	.param .b64 param0;
	st.param.f64 	[param0], 0d4000000000000000;
	.param .b64 retval0;
	call.uni (retval0), 
	__internal_accurate_pow, 
	(
	param0
	);
	ld.param.f64 	%fd278, [retval0];
	} // callseq 12
	and.b32  	%r929, %r83, -1048576;
	setp.eq.s32 	%p169, %r929, -1085276160;
	neg.f64 	%fd280, %fd278;
	selp.f64 	%fd36, %fd280, %fd278, %p169;
	cvt.rn.f64.s32 	%fd281, %r24;
	fma.rn.f64 	%fd282, %fd36, %fd281, %fd277;
	cvt.rn.f32.f64 	%f157, %fd282;
	cvt.f64.f32 	%fd283, %f157;
	cvt.rn.f64.s32 	%fd284, %r25;
	add.f64 	%fd285, %fd283, %fd284;
	cvt.rn.f32.f64 	%f158, %fd285;
	cvt.f64.f32 	%fd286, %f158;
	mov.f64 	%fd287, 0dBFF0000000000000;
	{
	.reg .b32 %temp; 
	mov.b64 	{%temp, %r930}, %fd287;
	}
	and.b32  	%r932, %r930, 2146435072;
	setp.eq.s32 	%p170, %r932, 1072693248;
	{ // callseq 13, 0
	.param .b64 param0;
	st.param.f64 	[param0], 0dBFF0000000000000;
	.param .b64 retval0;
	call.uni (retval0), 
	__internal_accurate_pow, 
	(
	param0
	);
	ld.param.f64 	%fd288, [retval0];
	} // callseq 13
	neg.f64 	%fd290, %fd288;
	selp.f64 	%fd291, %fd290, %fd288, %p170;
	selp.f64 	%fd37, %fd291, %fd288, %p165;
	cvt.rn.f64.s32 	%fd292, %r26;
	fma.rn.f64 	%fd293, %fd37, %fd292, %fd286;
	cvt.rn.f32.f64 	%f159, %fd293;
	cvt.f64.f32 	%fd294, %f159;
	mov.f64 	%fd295, 0dC000000000000000;
	{
	.reg .b32 %temp; 
	mov.b64 	{%temp, %r933}, %fd295;
	}
	and.b32  	%r935, %r933, 2146435072;
	setp.eq.s32 	%p171, %r935, 1062207488;
	{ // callseq 14, 0
	.param .b64 param0;
	st.param.f64 	[param0], 0dC000000000000000;
	.param .b64 retval0;
	call.uni (retval0), 
	__internal_accurate_pow, 
	(
	param0
	);
	ld.param.f64 	%fd296, [retval0];
	} // callseq 14
	neg.f64 	%fd298, %fd296;
	selp.f64 	%fd299, %fd298, %fd296, %p171;
	selp.f64 	%fd38, %fd299, %fd296, %p165;
	cvt.rn.f64.s32 	%fd300, %r27;
	fma.rn.f64 	%fd301, %fd38, %fd300, %fd294;
	cvt.rn.f32.f64 	%f160, %fd301;
	cvt.f64.f32 	%fd302, %f160;
	mov.f64 	%fd303, 0dC008000000000000;
	{
	.reg .b32 %temp; 
	mov.b64 	{%temp, %r936}, %fd303;
	}
	and.b32  	%r938, %r936, 2146435072;
	setp.eq.s32 	%p172, %r938, 1073741824;
	{ // callseq 15, 0
	.param .b64 param0;
	st.param.f64 	[param0], 0dC008000000000000;
	.param .b64 retval0;
	call.uni (retval0), 
	__internal_accurate_pow, 
	(
	param0
	);
	ld.param.f64 	%fd304, [retval0];
	} // callseq 15
	neg.f64 	%fd306, %fd304;
	selp.f64 	%fd307, %fd306, %fd304, %p172;
	selp.f64 	%fd39, %fd307, %fd304, %p165;
	cvt.rn.f64.s32 	%fd308, %r28;
	fma.rn.f64 	%fd309, %fd39, %fd308, %fd302;
	cvt.rn.f32.f64 	%f161, %fd309;
	cvt.f64.f32 	%fd310, %f161;
	mov.f64 	%fd311, 0dC010000000000000;
	{
	.reg .b32 %temp; 
	mov.b64 	{%temp, %r939}, %fd311;
	}
	and.b32  	%r941, %r939, 2146435072;
	setp.eq.s32 	%p173, %r941, 1072693248;
	{ // callseq 16, 0
	.param .b64 param0;
	st.param.f64 	[param0], 0dC010000000000000;
	.param .b64 retval0;
	call.uni (retval0), 
	__internal_accurate_pow, 
	(
	param0
	);
	ld.param.f64 	%fd312, [retval0];
	} // callseq 16
	neg.f64 	%fd314, %fd312;
	selp.f64 	%fd315, %fd314, %fd312, %p173;
	selp.f64 	%fd40, %fd315, %fd312, %p165;
	cvt.rn.f64.s32 	%fd316, %r29;
	fma.rn.f64 	%fd317, %fd40, %fd316, %fd310;
	cvt.rn.f32.f64 	%f162, %fd317;
	cvt.f64.f32 	%fd318, %f162;
	mov.f64 	%fd319, 0dC014000000000000;
	{
	.reg .b32 %temp; 
	mov.b64 	{%temp, %r942}, %fd319;
	}
	and.b32  	%r944, %r942, 2146435072;
	setp.eq.s32 	%p174, %r944, 1074790400;
	{ // callseq 17, 0
	.param .b64 param0;
	st.param.f64 	[param0], 0dC014000000000000;
	.param .b64 retval0;
	call.uni (retval0), 
	__internal_accurate_pow, 
	(
	param0
	);
	ld.param.f64 	%fd320, [retval0];
	} // callseq 17
	neg.f64 	%fd322, %fd320;
	selp.f64 	%fd323, %fd322, %fd320, %p174;
	selp.f64 	%fd41, %fd323, %fd320, %p165;
	cvt.rn.f64.s32 	%fd324, %r30;
	fma.rn.f64 	%fd325, %fd41, %fd324, %fd318;
	cvt.rn.f32.f64 	%f163, %fd325;
	cvt.f64.f32 	%fd326, %f163;
	mov.f64 	%fd327, 0dC018000000000000;
	{
	.reg .b32 %temp; 
	mov.b64 	{%temp, %r945}, %fd327;
	}
	and.b32  	%r947, %r945, 2146435072;
	setp.eq.s32 	%p175, %r947, 1073741824;
	{ // callseq 18, 0
	.param .b64 param0;
	st.param.f64 	[param0], 0dC018000000000000;
	.param .b64 retval0;
	call.uni (retval0), 
	__internal_accurate_pow, 
	(
	param0
	);
	ld.param.f64 	%fd328, [retval0];
	} // callseq 18
	neg.f64 	%fd330, %fd328;
	selp.f64 	%fd331, %fd330, %fd328, %p175;
	selp.f64 	%fd42, %fd331, %fd328, %p165;
	cvt.rn.f64.s32 	%fd332, %r31;
	fma.rn.f64 	%fd333, %fd42, %fd332, %fd326;
	cvt.rn.f32.f64 	%f164, %fd333;
	cvt.f64.f32 	%fd334, %f164;
	mov.f64 	%fd335, 0dC01C000000000000;
	{
	.reg .b32 %temp; 
	mov.b64 	{%temp, %r948}, %fd335;
	}
	and.b32  	%r950, %r948, 2146435072;
	setp.eq.s32 	%p176, %r950, 1074790400;
	{ // callseq 19, 0
	.param .b64 param0;
	st.param.f64 	[param0], 0dC01C000000000000;
	.param .b64 retval0;
	call.uni (retval0), 
	__internal_accurate_pow, 
	(
	param0
	);
	ld.param.f64 	%fd336, [retval0];
	} // callseq 19
	neg.f64 	%fd338, %fd336;
	selp.f64 	%fd339, %fd338, %fd336, %p176;
	selp.f64 	%fd43, %fd339, %fd336, %p165;
	cvt.rn.f64.s32 	%fd340, %r32;
	fma.rn.f64 	%fd341, %fd43, %fd340, %fd334;
	cvt.rn.f32.f64 	%f165, %fd341;
	cvt.f64.f32 	%fd342, %f165;
	mov.f64 	%fd343, 0dC020000000000000;
	{
	.reg .b32 %temp; 
	mov.b64 	{%temp, %r951}, %fd343;
	}
	and.b32  	%r953, %r951, 2146435072;
	setp.eq.s32 	%p177, %r953, 1071644672;
	{ // callseq 20, 0
	.param .b64 param0;
	st.param.f64 	[param0], 0dC020000000000000;
	.param .b64 retval0;
	call.uni (retval0), 
	__internal_accurate_pow, 
	(
	param0
	);
	ld.param.f64 	%fd344, [retval0];
	} // callseq 20
	neg.f64 	%fd346, %fd344;
	selp.f64 	%fd347, %fd346, %fd344, %p177;
	selp.f64 	%fd44, %fd347, %fd344, %p165;
	cvt.rn.f64.s32 	%fd348, %r33;
	fma.rn.f64 	%fd349, %fd44, %fd348, %fd342;
	cvt.rn.f32.f64 	%f166, %fd349;
	cvt.f64.f32 	%fd350, %f166;
	mov.f64 	%fd351, 0dC022000000000000;
	{
	.reg .b32 %temp; 
	mov.b64 	{%temp, %r954}, %fd351;
	}
	and.b32  	%r956, %r954, 2146435072;
	setp.eq.s32 	%p178, %r956, 1075838976;
	{ // callseq 21, 0
	.param .b64 param0;
	st.param.f64 	[param0], 0dC022000000000000;
	.param .b64 retval0;
	call.uni (retval0), 
	__internal_accurate_pow, 
	(
	param0
	);
	ld.param.f64 	%fd352, [retval0];
	} // callseq 21
	neg.f64 	%fd354, %fd352;
	selp.f64 	%fd355, %fd354, %fd352, %p178;
	selp.f64 	%fd45, %fd355, %fd352, %p165;
	cvt.rn.f64.s32 	%fd356, %r34;
	fma.rn.f64 	%fd357, %fd45, %fd356, %fd350;
	cvt.rn.f32.f64 	%f167, %fd357;
	cvt.f64.f32 	%fd358, %f167;
	mov.f64 	%fd359, 0dC024000000000000;
	{
	.reg .b32 %temp; 
	mov.b64 	{%temp, %r957}, %fd359;
	}
	and.b32  	%r959, %r957, 2146435072;
	setp.eq.s32 	%p179, %r959, 1074790400;
	{ // callseq 22, 0
	.param .b64 param0;
	st.param.f64 	[param0], 0dC024000000000000;
	.param .b64 retval0;
	call.uni (retval0), 
	__internal_accurate_pow, 
	(
	param0
	);
	ld.param.f64 	%fd360, [retval0];
	} // callseq 22
	neg.f64 	%fd362, %fd360;
	selp.f64 	%fd363, %fd362, %fd360, %p179;
	selp.f64 	%fd46, %fd363, %fd360, %p165;
	cvt.rn.f64.s32 	%fd364, %r35;
	fma.rn.f64 	%fd365, %fd46, %fd364, %fd358;
	cvt.rn.f32.f64 	%f168, %fd365;
	cvt.f64.f32 	%fd366, %f168;
	mov.f64 	%fd367, 0dC026000000000000;
	{
	.reg .b32 %temp; 
	mov.b64 	{%temp, %r960}, %fd367;
	}
	and.b32  	%r962, %r960, 2146435072;
	setp.eq.s32 	%p180, %r962, 1075838976;
	{ // callseq 23, 0
	.param .b64 param0;
	st.param.f64 	[param0], 0dC026000000000000;
	.param .b64 retval0;
	call.uni (retval0), 
	__internal_accurate_pow, 
	(
	param0
	);
	ld.param.f64 	%fd368, [retval0];
	} // callseq 23
	neg.f64 	%fd370, %fd368;
	selp.f64 	%fd371, %fd370, %fd368, %p180;
	selp.f64 	%fd47, %fd371, %fd368, %p165;
	cvt.rn.f64.s32 	%fd372, %r36;
	fma.rn.f64 	%fd373, %fd47, %fd372, %fd366;
	cvt.rn.f32.f64 	%f169, %fd373;
	setp.eq.s32 	%p181, %r21, 1;
	neg.f32 	%f170, %f169;
	selp.f32 	%f171, %f170, %f169, %p181;
	cvt.rn.f32.s32 	%f172, %r38;
	cvt.f64.f32 	%fd374, %f172;
	cvt.rn.f64.s32 	%fd375, %r39;
	fma.rn.f64 	%fd376, %fd35, %fd375, %fd374;
	cvt.rn.f32.f64 	%f173, %fd376;
	cvt.f64.f32 	%fd377, %f173;
	cvt.rn.f64.s32 	%fd378, %r40;
	fma.rn.f64 	%fd379, %fd36, %fd378, %fd377;
	cvt.rn.f32.f64 	%f174, %fd379;
	cvt.f64.f32 	%fd380, %f174;
	cvt.rn.f64.s32 	%fd381, %r41;
	add.f64 	%fd382, %fd380, %fd381;
	cvt.rn.f32.f64 	%f175, %fd382;
	cvt.f64.f32 	%fd383, %f175;
	cvt.rn.f64.s32 	%fd384, %r42;
	fma.rn.f64 	%fd385, %fd37, %fd384, %fd383;
	cvt.rn.f32.f64 	%f176, %fd385;
	cvt.f64.f32 	%fd386, %f176;
	cvt.rn.f64.s32 	%fd387, %r43;
	fma.rn.f64 	%fd388, %fd38, %fd387, %fd386;
	cvt.rn.f32.f64 	%f177, %fd388;
	cvt.f64.f32 	%fd389, %f177;
	cvt.rn.f64.s32 	%fd390, %r44;
	fma.rn.f64 	%fd391, %fd39, %fd390, %fd389;
	cvt.rn.f32.f64 	%f178, %fd391;
	cvt.f64.f32 	%fd392, %f178;
	cvt.rn.f64.s32 	%fd393, %r45;
	fma.rn.f64 	%fd394, %fd40, %fd393, %fd392;
	cvt.rn.f32.f64 	%f179, %fd394;
	cvt.f64.f32 	%fd395, %f179;
	cvt.rn.f64.s32 	%fd396, %r46;
	fma.rn.f64 	%fd397, %fd41, %fd396, %fd395;
	cvt.rn.f32.f64 	%f180, %fd397;
	cvt.f64.f32 	%fd398, %f180;
	cvt.rn.f64.s32 	%fd399, %r47;
	fma.rn.f64 	%fd400, %fd42, %fd399, %fd398;
	cvt.rn.f32.f64 	%f181, %fd400;
	cvt.f64.f32 	%fd401, %f181;
	cvt.rn.f64.s32 	%fd402, %r48;
	fma.rn.f64 	%fd403, %fd43, %fd402, %fd401;
	cvt.rn.f32.f64 	%f182, %fd403;
	cvt.f64.f32 	%fd404, %f182;
	cvt.rn.f64.s32 	%fd405, %r49;
	fma.rn.f64 	%fd406, %fd44, %fd405, %fd404;
	cvt.rn.f32.f64 	%f183, %fd406;
	cvt.f64.f32 	%fd407, %f183;
	cvt.rn.f64.s32 	%fd408, %r50;
	fma.rn.f64 	%fd409, %fd45, %fd408, %fd407;
	cvt.rn.f32.f64 	%f184, %fd409;
	cvt.f64.f32 	%fd410, %f184;
	cvt.rn.f64.s32 	%fd411, %r51;
	fma.rn.f64 	%fd412, %fd46, %fd411, %fd410;
	cvt.rn.f32.f64 	%f185, %fd412;
	cvt.f64.f32 	%fd413, %f185;
	cvt.rn.f64.s32 	%fd414, %r52;
	fma.rn.f64 	%fd415, %fd47, %fd414, %fd413;
	cvt.rn.f32.f64 	%f11, %fd415;
	fma.rn.f32 	%f12, %f171, %f171, 0f41A00000;
	cvt.f64.f32 	%fd416, %f171;
	mul.f64 	%fd48, %fd416, 0d40191EB851EB851F;
	abs.f64 	%fd49, %fd48;
	setp.neu.f64 	%p182, %fd49, 0d7FF0000000000000;
	@%p182 bra 	$L__BB2_38;
	mov.f64 	%fd422, 0d0000000000000000;
	mul.rn.f64 	%fd627, %fd48, %fd422;
	mov.b32 	%r1035, 1;
	bra.uni 	$L__BB2_41;
$L__BB2_38:
	mul.f64 	%fd417, %fd48, 0d3FE45F306DC9C883;
	cvt.rni.s32.f64 	%r1034, %fd417;
	cvt.rn.f64.s32 	%fd418, %r1034;
	fma.rn.f64 	%fd419, %fd418, 0dBFF921FB54442D18, %fd48;
	fma.rn.f64 	%fd420, %fd418, 0dBC91A62633145C00, %fd419;
	fma.rn.f64 	%fd627, %fd418, 0dB97B839A252049C0, %fd420;
	setp.ltu.f64 	%p183, %fd49, 0d41E0000000000000;
	@%p183 bra 	$L__BB2_40;
	{ // callseq 24, 0
	.param .b64 param0;
	st.param.f64 	[param0], %fd48;
	.param .align 16 .b8 retval0[16];
	call.uni (retval0), 
	__internal_trig_reduction_slowpathd, 
	(
	param0
	);
	ld.param.f64 	%fd627, [retval0];
	ld.param.b32 	%r1034, [retval0+8];
	} // callseq 24
$L__BB2_40:
	add.s32 	%r1035, %r1034, 1;
$L__BB2_41:
	neg.f32 	%f186, %f11;
	setp.eq.s32 	%p184, %r37, 1;
	selp.f32 	%f187, %f186, %f11, %p184;
	shl.b32 	%r965, %r1035, 6;
	cvt.u64.u32 	%rd63, %r965;
	and.b64  	%rd64, %rd63, 64;
	mov.u64 	%rd65, __cudart_sin_cos_coeffs;
	add.s64 	%rd66, %rd65, %rd64;
	mul.rn.f64 	%fd423, %fd627, %fd627;
	and.b32  	%r966, %r1035, 1;
	setp.eq.b32 	%p185, %r966, 1;
	selp.f64 	%fd424, 0dBDA8FF8320FD8164, 0d3DE5DB65F9785EBA, %p185;
	ld.global.nc.v2.f64 	{%fd425, %fd426}, [%rd66];
	fma.rn.f64 	%fd427, %fd424, %fd423, %fd425;
	fma.rn.f64 	%fd428, %fd427, %fd423, %fd426;
	ld.global.nc.v2.f64 	{%fd429, %fd430}, [%rd66+16];
	fma.rn.f64 	%fd431, %fd428, %fd423, %fd429;
	fma.rn.f64 	%fd432, %fd431, %fd423, %fd430;
	ld.global.nc.v2.f64 	{%fd433, %fd434}, [%rd66+32];
	fma.rn.f64 	%fd435, %fd432, %fd423, %fd433;
	fma.rn.f64 	%fd436, %fd435, %fd423, %fd434;
	fma.rn.f64 	%fd437, %fd436, %fd627, %fd627;
	fma.rn.f64 	%fd438, %fd436, %fd423, 0d3FF0000000000000;
	selp.f64 	%fd439, %fd438, %fd437, %p185;
	and.b32  	%r967, %r1035, 2;
	setp.eq.s32 	%p186, %r967, 0;
	mov.f64 	%fd440, 0d0000000000000000;
	sub.f64 	%fd441, %fd440, %fd439;
	selp.f64 	%fd442, %fd439, %fd441, %p186;
	cvt.f64.f32 	%fd443, %f12;
	sub.f64 	%fd444, %fd443, %fd442;
	mul.f32 	%f188, %f187, %f187;
	cvt.f64.f32 	%fd445, %f188;
	add.f64 	%fd55, %fd444, %fd445;
	cvt.f64.f32 	%fd446, %f187;
	mul.f64 	%fd56, %fd446, 0d40191EB851EB851F;
	abs.f64 	%fd57, %fd56;
	setp.neu.f64 	%p187, %fd57, 0d7FF0000000000000;
	@%p187 bra 	$L__BB2_43;
	mov.f64 	%fd452, 0d0000000000000000;
	mul.rn.f64 	%fd629, %fd56, %fd452;
	mov.b32 	%r1037, 1;
	bra.uni 	$L__BB2_46;
$L__BB2_43:
	mul.f64 	%fd447, %fd56, 0d3FE45F306DC9C883;
	cvt.rni.s32.f64 	%r1036, %fd447;
	cvt.rn.f64.s32 	%fd448, %r1036;
	fma.rn.f64 	%fd449, %fd448, 0dBFF921FB54442D18, %fd56;
	fma.rn.f64 	%fd450, %fd448, 0dBC91A62633145C00, %fd449;
	fma.rn.f64 	%fd629, %fd448, 0dB97B839A252049C0, %fd450;
	setp.ltu.f64 	%p188, %fd57, 0d41E0000000000000;
	@%p188 bra 	$L__BB2_45;
	{ // callseq 25, 0
	.param .b64 param0;
	st.param.f64 	[param0], %fd56;
	.param .align 16 .b8 retval0[16];
	call.uni (retval0), 
	__internal_trig_reduction_slowpathd, 
	(
	param0
	);
	ld.param.f64 	%fd629, [retval0];
	ld.param.b32 	%r1036, [retval0+8];
	} // callseq 25
$L__BB2_45:
	add.s32 	%r1037, %r1036, 1;
$L__BB2_46:
	setp.lt.f64 	%p189, %fd3, 0d3FA999999999999A;
	setp.lt.f64 	%p190, %fd2, 0d3FA999999999999A;
	shl.b32 	%r970, %r1037, 6;
	cvt.u64.u32 	%rd67, %r970;
	and.b64  	%rd68, %rd67, 64;
	mov.u64 	%rd69, __cudart_sin_cos_coeffs;
	add.s64 	%rd70, %rd69, %rd68;
	mul.rn.f64 	%fd453, %fd629, %fd629;
	and.b32  	%r971, %r1037, 1;
	setp.eq.b32 	%p191, %r971, 1;
	selp.f64 	%fd454, 0dBDA8FF8320FD8164, 0d3DE5DB65F9785EBA, %p191;
	ld.global.nc.v2.f64 	{%fd455, %fd456}, [%rd70];
	fma.rn.f64 	%fd457, %fd454, %fd453, %fd455;
	fma.rn.f64 	%fd458, %fd457, %fd453, %fd456;
	ld.global.nc.v2.f64 	{%fd459, %fd460}, [%rd70+16];
	fma.rn.f64 	%fd461, %fd458, %fd453, %fd459;
	fma.rn.f64 	%fd462, %fd461, %fd453, %fd460;
	ld.global.nc.v2.f64 	{%fd463, %fd464}, [%rd70+32];
	fma.rn.f64 	%fd465, %fd462, %fd453, %fd463;
	fma.rn.f64 	%fd466, %fd465, %fd453, %fd464;
	fma.rn.f64 	%fd467, %fd466, %fd629, %fd629;
	fma.rn.f64 	%fd468, %fd466, %fd453, 0d3FF0000000000000;
	selp.f64 	%fd469, %fd468, %fd467, %p191;
	and.b32  	%r972, %r1037, 2;
	setp.eq.s32 	%p192, %r972, 0;
	mov.f64 	%fd470, 0d0000000000000000;
	sub.f64 	%fd471, %fd470, %fd469;
	selp.f64 	%fd472, %fd469, %fd471, %p192;
	sub.f64 	%fd473, %fd55, %fd472;
	cvt.rn.f32.f64 	%f13, %fd473;
	cvt.rn.f32.s32 	%f189, %r53;
	cvt.f64.f32 	%fd474, %f189;
	cvt.rn.f64.s32 	%fd475, %r54;
	fma.rn.f64 	%fd476, %fd35, %fd475, %fd474;
	cvt.rn.f32.f64 	%f190, %fd476;
	cvt.f64.f32 	%fd477, %f190;
	cvt.rn.f64.s32 	%fd478, %r55;
	fma.rn.f64 	%fd479, %fd36, %fd478, %fd477;
	cvt.rn.f32.f64 	%f191, %fd479;
	cvt.f64.f32 	%fd480, %f191;
	cvt.rn.f64.s32 	%fd481, %r56;
	add.f64 	%fd482, %fd480, %fd481;
	cvt.rn.f32.f64 	%f192, %fd482;
	cvt.f64.f32 	%fd483, %f192;
	cvt.rn.f64.s32 	%fd484, %r57;
	fma.rn.f64 	%fd485, %fd37, %fd484, %fd483;
	cvt.rn.f32.f64 	%f193, %fd485;
	cvt.f64.f32 	%fd486, %f193;
	cvt.rn.f64.s32 	%fd487, %r58;
	fma.rn.f64 	%fd488, %fd38, %fd487, %fd486;
	cvt.rn.f32.f64 	%f194, %fd488;
	cvt.f64.f32 	%fd489, %f194;
	cvt.rn.f64.s32 	%fd490, %r59;
	fma.rn.f64 	%fd491, %fd39, %fd490, %fd489;
	cvt.rn.f32.f64 	%f195, %fd491;
	cvt.f64.f32 	%fd492, %f195;
	cvt.rn.f64.s32 	%fd493, %r60;
	fma.rn.f64 	%fd494, %fd40, %fd493, %fd492;
	cvt.rn.f32.f64 	%f196, %fd494;
	cvt.f64.f32 	%fd495, %f196;
	cvt.rn.f64.s32 	%fd496, %r61;
	fma.rn.f64 	%fd497, %fd41, %fd496, %fd495;
	cvt.rn.f32.f64 	%f197, %fd497;
	cvt.f64.f32 	%fd498, %f197;
	cvt.rn.f64.s32 	%fd499, %r62;
	fma.rn.f64 	%fd500, %fd42, %fd499, %fd498;
	cvt.rn.f32.f64 	%f198, %fd500;
	cvt.f64.f32 	%fd501, %f198;
	cvt.rn.f64.s32 	%fd502, %r63;
	fma.rn.f64 	%fd503, %fd43, %fd502, %fd501;
	cvt.rn.f32.f64 	%f199, %fd503;
	cvt.f64.f32 	%fd504, %f199;
	cvt.rn.f64.s32 	%fd505, %r64;
	fma.rn.f64 	%fd506, %fd44, %fd505, %fd504;
	cvt.rn.f32.f64 	%f200, %fd506;
	cvt.f64.f32 	%fd507, %f200;
	cvt.rn.f64.s32 	%fd508, %r65;
	fma.rn.f64 	%fd509, %fd45, %fd508, %fd507;
	cvt.rn.f32.f64 	%f201, %fd509;
	cvt.f64.f32 	%fd510, %f201;
	cvt.rn.f64.s32 	%fd511, %r66;
	fma.rn.f64 	%fd512, %fd46, %fd511, %fd510;
	cvt.rn.f32.f64 	%f202, %fd512;
	cvt.f64.f32 	%fd513, %f202;
	cvt.rn.f64.s32 	%fd514, %r67;
	fma.rn.f64 	%fd515, %fd47, %fd514, %fd513;
	cvt.rn.f32.f64 	%f203, %fd515;
	setp.eq.s32 	%p193, %r19, 1;
	xor.pred  	%p194, %p190, %p193;
	neg.f32 	%f204, %f203;
	selp.f32 	%f205, %f204, %f203, %p194;
	cvt.rn.f32.s32 	%f206, %r68;
	cvt.f64.f32 	%fd516, %f206;
	cvt.rn.f64.s32 	%fd517, %r69;
	fma.rn.f64 	%fd518, %fd35, %fd517, %fd516;
	cvt.rn.f32.f64 	%f207, %fd518;
	cvt.f64.f32 	%fd519, %f207;
	cvt.rn.f64.s32 	%fd520, %r70;
	fma.rn.f64 	%fd521, %fd36, %fd520, %fd519;
	cvt.rn.f32.f64 	%f208, %fd521;
	cvt.f64.f32 	%fd522, %f208;
	cvt.rn.f64.s32 	%fd523, %r71;
	add.f64 	%fd524, %fd522, %fd523;
	cvt.rn.f32.f64 	%f209, %fd524;
	cvt.f64.f32 	%fd525, %f209;
	cvt.rn.f64.s32 	%fd526, %r72;
	fma.rn.f64 	%fd527, %fd37, %fd526, %fd525;
	cvt.rn.f32.f64 	%f210, %fd527;
	cvt.f64.f32 	%fd528, %f210;
	cvt.rn.f64.s32 	%fd529, %r73;
	fma.rn.f64 	%fd530, %fd38, %fd529, %fd528;
	cvt.rn.f32.f64 	%f211, %fd530;
	cvt.f64.f32 	%fd531, %f211;
	cvt.rn.f64.s32 	%fd532, %r74;
	fma.rn.f64 	%fd533, %fd39, %fd532, %fd531;
	cvt.rn.f32.f64 	%f212, %fd533;
	cvt.f64.f32 	%fd534, %f212;
	cvt.rn.f64.s32 	%fd535, %r75;
	fma.rn.f64 	%fd536, %fd40, %fd535, %fd534;
	cvt.rn.f32.f64 	%f213, %fd536;
	cvt.f64.f32 	%fd537, %f213;
	cvt.rn.f64.s32 	%fd538, %r76;
	fma.rn.f64 	%fd539, %fd41, %fd538, %fd537;
	cvt.rn.f32.f64 	%f214, %fd539;
	cvt.f64.f32 	%fd540, %f214;
	cvt.rn.f64.s32 	%fd541, %r77;
	fma.rn.f64 	%fd542, %fd42, %fd541, %fd540;
	cvt.rn.f32.f64 	%f215, %fd542;
	cvt.f64.f32 	%fd543, %f215;
	cvt.rn.f64.s32 	%fd544, %r78;
	fma.rn.f64 	%fd545, %fd43, %fd544, %fd543;
	cvt.rn.f32.f64 	%f216, %fd545;
	cvt.f64.f32 	%fd546, %f216;
	cvt.rn.f64.s32 	%fd547, %r79;
	fma.rn.f64 	%fd548, %fd44, %fd547, %fd546;
	cvt.rn.f32.f64 	%f217, %fd548;
	cvt.f64.f32 	%fd549, %f217;
	cvt.rn.f64.s32 	%fd550, %r80;
	fma.rn.f64 	%fd551, %fd45, %fd550, %fd549;
	cvt.rn.f32.f64 	%f218, %fd551;
	cvt.f64.f32 	%fd552, %f218;
	cvt.rn.f64.s32 	%fd553, %r81;
	fma.rn.f64 	%fd554, %fd46, %fd553, %fd552;
	cvt.rn.f32.f64 	%f219, %fd554;
	cvt.f64.f32 	%fd555, %f219;
	cvt.rn.f64.s32 	%fd556, %r82;
	fma.rn.f64 	%fd557, %fd47, %fd556, %fd555;
	cvt.rn.f32.f64 	%f220, %fd557;
	setp.eq.s32 	%p195, %r20, 1;
	xor.pred  	%p196, %p189, %p195;
	neg.f32 	%f221, %f220;
	selp.f32 	%f14, %f221, %f220, %p196;
	fma.rn.f32 	%f15, %f205, %f205, 0f41A00000;
	cvt.f64.f32 	%fd558, %f205;
	mul.f64 	%fd63, %fd558, 0d40191EB851EB851F;
	abs.f64 	%fd64, %fd63;
	setp.neu.f64 	%p197, %fd64, 0d7FF0000000000000;
	@%p197 bra 	$L__BB2_48;
	mov.f64 	%fd564, 0d0000000000000000;
	mul.rn.f64 	%fd631, %fd63, %fd564;
	mov.b32 	%r1039, 1;
	bra.uni 	$L__BB2_51;
$L__BB2_48:
	mul.f64 	%fd559, %fd63, 0d3FE45F306DC9C883;
	cvt.rni.s32.f64 	%r1038, %fd559;
	cvt.rn.f64.s32 	%fd560, %r1038;
	fma.rn.f64 	%fd561, %fd560, 0dBFF921FB54442D18, %fd63;
	fma.rn.f64 	%fd562, %fd560, 0dBC91A62633145C00, %fd561;
	fma.rn.f64 	%fd631, %fd560, 0dB97B839A252049C0, %fd562;
	setp.ltu.f64 	%p198, %fd64, 0d41E0000000000000;
	@%p198 bra 	$L__BB2_50;
	{ // callseq 26, 0
	.param .b64 param0;
	st.param.f64 	[param0], %fd63;
	.param .align 16 .b8 retval0[16];
	call.uni (retval0), 
	__internal_trig_reduction_slowpathd, 
	(
	param0
	);
	ld.param.f64 	%fd631, [retval0];
	ld.param.b32 	%r1038, [retval0+8];
	} // callseq 26
$L__BB2_50:
	add.s32 	%r1039, %r1038, 1;
$L__BB2_51:
	shl.b32 	%r975, %r1039, 6;
	cvt.u64.u32 	%rd71, %r975;
	and.b64  	%rd72, %rd71, 64;
	add.s64 	%rd74, %rd69, %rd72;
	mul.rn.f64 	%fd565, %fd631, %fd631;
	and.b32  	%r976, %r1039, 1;
	setp.eq.b32 	%p199, %r976, 1;
	selp.f64 	%fd566, 0dBDA8FF8320FD8164, 0d3DE5DB65F9785EBA, %p199;
	ld.global.nc.v2.f64 	{%fd567, %fd568}, [%rd74];
	fma.rn.f64 	%fd569, %fd566, %fd565, %fd567;
	fma.rn.f64 	%fd570, %fd569, %fd565, %fd568;
	ld.global.nc.v2.f64 	{%fd571, %fd572}, [%rd74+16];
	fma.rn.f64 	%fd573, %fd570, %fd565, %fd571;
	fma.rn.f64 	%fd574, %fd573, %fd565, %fd572;
	ld.global.nc.v2.f64 	{%fd575, %fd576}, [%rd74+32];
	fma.rn.f64 	%fd577, %fd574, %fd565, %fd575;
	fma.rn.f64 	%fd578, %fd577, %fd565, %fd576;
	fma.rn.f64 	%fd579, %fd578, %fd631, %fd631;
	fma.rn.f64 	%fd580, %fd578, %fd565, 0d3FF0000000000000;
	selp.f64 	%fd581, %fd580, %fd579, %p199;
	and.b32  	%r977, %r1039, 2;
	setp.eq.s32 	%p200, %r977, 0;
	mov.f64 	%fd582, 0d0000000000000000;
	sub.f64 	%fd583, %fd582, %fd581;
	selp.f64 	%fd584, %fd581, %fd583, %p200;
	cvt.f64.f32 	%fd585, %f15;
	sub.f64 	%fd586, %fd585, %fd584;
	mul.f32 	%f222, %f14, %f14;
	cvt.f64.f32 	%fd587, %f222;
	add.f64 	%fd70, %fd586, %fd587;
	cvt.f64.f32 	%fd588, %f14;
	mul.f64 	%fd71, %fd588, 0d40191EB851EB851F;
	abs.f64 	%fd72, %fd71;
	setp.neu.f64 	%p201, %fd72, 0d7FF0000000000000;
	@%p201 bra 	$L__BB2_53;
	mov.f64 	%fd594, 0d0000000000000000;
	mul.rn.f64 	%fd633, %fd71, %fd594;
	mov.b32 	%r1041, 1;
	bra.uni 	$L__BB2_56;
$L__BB2_53:
	mul.f64 	%fd589, %fd71, 0d3FE45F306DC9C883;
	cvt.rni.s32.f64 	%r1040, %fd589;
	cvt.rn.f64.s32 	%fd590, %r1040;
	fma.rn.f64 	%fd591, %fd590, 0dBFF921FB54442D18, %fd71;
	fma.rn.f64 	%fd592, %fd590, 0dBC91A62633145C00, %fd591;
	fma.rn.f64 	%fd633, %fd590, 0dB97B839A252049C0, %fd592;
	setp.ltu.f64 	%p202, %fd72, 0d41E0000000000000;
	@%p202 bra 	$L__BB2_55;
	{ // callseq 27, 0
	.param .b64 param0;
	st.param.f64 	[param0], %fd71;
	.param .align 16 .b8 retval0[16];
	call.uni (retval0), 
	__internal_trig_reduction_slowpathd, 
	(
	param0
	);
	ld.param.f64 	%fd633, [retval0];
	ld.param.b32 	%r1040, [retval0+8];
	} // callseq 27
$L__BB2_55:
	add.s32 	%r1041, %r1040, 1;
$L__BB2_56:
	ld.param.u32 	%r1024, [_Z11KernelCGA2DPiPfS_S0_P17curandStateXORWOWii_param_6];
	ld.param.u64 	%rd102, [_Z11KernelCGA2DPiPfS_S0_P17curandStateXORWOWii_param_3];
	ld.param.u64 	%rd101, [_Z11KernelCGA2DPiPfS_S0_P17curandStateXORWOWii_param_2];
	cvta.to.global.u64 	%rd7, %rd102;
	cvta.to.global.u64 	%rd8, %rd101;
	mov.u32 	%r980, %tid.x;
	mov.u32 	%r981, %tid.y;
	mad.lo.s32 	%r125, %r1024, %r980, %r981;
	shl.b32 	%r126, %r125, 5;
	shl.b32 	%r982, %r1041, 6;
	cvt.u64.u32 	%rd75, %r982;
	and.b64  	%rd76, %rd75, 64;
	add.s64 	%rd78, %rd69, %rd76;
	mul.rn.f64 	%fd595, %fd633, %fd633;
	and.b32  	%r983, %r1041, 1;
	setp.eq.b32 	%p203, %r983, 1;
	selp.f64 	%fd596, 0dBDA8FF8320FD8164, 0d3DE5DB65F9785EBA, %p203;
	ld.global.nc.v2.f64 	{%fd597, %fd598}, [%rd78];
	fma.rn.f64 	%fd599, %fd596, %fd595, %fd597;
	fma.rn.f64 	%fd600, %fd599, %fd595, %fd598;
	ld.global.nc.v2.f64 	{%fd601, %fd602}, [%rd78+16];
	fma.rn.f64 	%fd603, %fd600, %fd595, %fd601;
	fma.rn.f64 	%fd604, %fd603, %fd595, %fd602;
	ld.global.nc.v2.f64 	{%fd605, %fd606}, [%rd78+32];
	fma.rn.f64 	%fd607, %fd604, %fd595, %fd605;
	fma.rn.f64 	%fd608, %fd607, %fd595, %fd606;
	fma.rn.f64 	%fd609, %fd608, %fd633, %fd633;
	fma.rn.f64 	%fd610, %fd608, %fd595, 0d3FF0000000000000;
	selp.f64 	%fd611, %fd610, %fd609, %p203;
	and.b32  	%r984, %r1041, 2;
	setp.eq.s32 	%p204, %r984, 0;
	mov.f64 	%fd612, 0d0000000000000000;
	sub.f64 	%fd613, %fd612, %fd611;
	selp.f64 	%fd614, %fd611, %fd613, %p204;
	sub.f64 	%fd615, %fd70, %fd614;
	cvt.rn.f32.f64 	%f223, %fd615;
	setp.ltu.f32 	%p205, %f10, %f13;
	setp.ltu.f32 	%p206, %f10, %f223;
	or.pred  	%p207, %p205, %p206;
	@%p207 bra 	$L__BB2_58;
	ld.param.u64 	%rd100, [_Z11KernelCGA2DPiPfS_S0_P17curandStateXORWOWii_param_1];
	ld.param.u64 	%rd99, [_Z11KernelCGA2DPiPfS_S0_P17curandStateXORWOWii_param_0];
	mul.wide.s32 	%rd87, %r126, 4;
	add.s64 	%rd88, %rd8, %rd87;
	st.global.u32 	[%rd88], %r89;
	cvta.to.global.u64 	%rd89, %rd99;
	add.s64 	%rd91, %rd89, %rd87;
	ld.global.u32 	%r986, [%rd91+4];
	st.global.u32 	[%rd88+4], %r986;
	ld.global.u32 	%r987, [%rd91+8];
	st.global.u32 	[%rd88+8], %r987;
	ld.global.u32 	%r988, [%rd91+12];
	st.global.u32 	[%rd88+12], %r988;
	ld.global.u32 	%r989, [%rd91+16];
	st.global.u32 	[%rd88+16], %r989;
	ld.global.u32 	%r990, [%rd91+20];
	st.global.u32 	[%rd88+20], %r990;
	ld.global.u32 	%r991, [%rd91+24];
	st.global.u32 	[%rd88+24], %r991;
	ld.global.u32 	%r992, [%rd91+28];
	st.global.u32 	[%rd88+28], %r992;
	ld.global.u32 	%r993, [%rd91+32];
	st.global.u32 	[%rd88+32], %r993;
	ld.global.u32 	%r994, [%rd91+36];
	st.global.u32 	[%rd88+36], %r994;
	ld.global.u32 	%r995, [%rd91+40];
	st.global.u32 	[%rd88+40], %r995;
	ld.global.u32 	%r996, [%rd91+44];
	st.global.u32 	[%rd88+44], %r996;
	ld.global.u32 	%r997, [%rd91+48];
	st.global.u32 	[%rd88+48], %r997;
	ld.global.u32 	%r998, [%rd91+52];
	st.global.u32 	[%rd88+52], %r998;
	ld.global.u32 	%r999, [%rd91+56];
	st.global.u32 	[%rd88+56], %r999;
	ld.global.u32 	%r1000, [%rd91+60];
	st.global.u32 	[%rd88+60], %r1000;
	ld.global.u32 	%r1001, [%rd91+64];
	st.global.u32 	[%rd88+64], %r1001;
	ld.global.u32 	%r1002, [%rd91+68];
	st.global.u32 	[%rd88+68], %r1002;
	ld.global.u32 	%r1003, [%rd91+72];
	st.global.u32 	[%rd88+72], %r1003;
	ld.global.u32 	%r1004, [%rd91+76];
	st.global.u32 	[%rd88+76], %r1004;
	ld.global.u32 	%r1005, [%rd91+80];
	st.global.u32 	[%rd88+80], %r1005;
	ld.global.u32 	%r1006, [%rd91+84];
	st.global.u32 	[%rd88+84], %r1006;
	ld.global.u32 	%r1007, [%rd91+88];
	st.global.u32 	[%rd88+88], %r1007;
	ld.global.u32 	%r1008, [%rd91+92];
	st.global.u32 	[%rd88+92], %r1008;
	ld.global.u32 	%r1009, [%rd91+96];
	st.global.u32 	[%rd88+96], %r1009;
	ld.global.u32 	%r1010, [%rd91+100];
	st.global.u32 	[%rd88+100], %r1010;
	ld.global.u32 	%r1011, [%rd91+104];
	st.global.u32 	[%rd88+104], %r1011;
	ld.global.u32 	%r1012, [%rd91+108];
	st.global.u32 	[%rd88+108], %r1012;
	ld.global.u32 	%r1013, [%rd91+112];
	st.global.u32 	[%rd88+112], %r1013;
	ld.global.u32 	%r1014, [%rd91+116];
	st.global.u32 	[%rd88+116], %r1014;
	ld.global.u32 	%r1015, [%rd91+120];
	st.global.u32 	[%rd88+120], %r1015;
	ld.global.u32 	%r1016, [%rd91+124];
	st.global.u32 	[%rd88+124], %r1016;
	cvta.to.global.u64 	%rd92, %rd100;
	mul.wide.s32 	%rd93, %r125, 4;
	add.s64 	%rd94, %rd92, %rd93;
	ld.global.f32 	%f224, [%rd94];
	add.s64 	%rd95, %rd7, %rd93;
	st.global.f32 	[%rd95], %f224;
	bra.uni 	$L__BB2_61;
$L__BB2_58:
	setp.ltu.f32 	%p208, %f13, %f10;
	setp.ltu.f32 	%p209, %f13, %f223;
	or.pred  	%p210, %p208, %p209;
	@%p210 bra 	$L__BB2_60;
	mul.wide.s32 	%rd83, %r126, 4;
	add.s64 	%rd84, %rd8, %rd83;
	st.global.u32 	[%rd84], %r21;
	st.global.u32 	[%rd84+4], %r22;
	st.global.u32 	[%rd84+8], %r23;
	st.global.u32 	[%rd84+12], %r24;
	st.global.u32 	[%rd84+16], %r25;
	st.global.u32 	[%rd84+20], %r26;
	st.global.u32 	[%rd84+24], %r27;
	st.global.u32 	[%rd84+28], %r28;
	st.global.u32 	[%rd84+32], %r29;
	st.global.u32 	[%rd84+36], %r30;
	st.global.u32 	[%rd84+40], %r31;
	st.global.u32 	[%rd84+44], %r32;
	st.global.u32 	[%rd84+48], %r33;
	st.global.u32 	[%rd84+52], %r34;
	st.global.u32 	[%rd84+56], %r35;
	st.global.u32 	[%rd84+60], %r36;
	st.global.u32 	[%rd84+64], %r37;
	st.global.u32 	[%rd84+68], %r38;
	st.global.u32 	[%rd84+72], %r39;
	st.global.u32 	[%rd84+76], %r40;
	st.global.u32 	[%rd84+80], %r41;
	st.global.u32 	[%rd84+84], %r42;
	st.global.u32 	[%rd84+88], %r43;
	st.global.u32 	[%rd84+92], %r44;
	st.global.u32 	[%rd84+96], %r45;
	st.global.u32 	[%rd84+100], %r46;
	st.global.u32 	[%rd84+104], %r47;
	st.global.u32 	[%rd84+108], %r48;
	st.global.u32 	[%rd84+112], %r49;
	st.global.u32 	[%rd84+116], %r50;
	st.global.u32 	[%rd84+120], %r51;
	st.global.u32 	[%rd84+124], %r52;
	mul.wide.s32 	%rd85, %r125, 4;
	add.s64 	%rd86, %rd7, %rd85;
	st.global.f32 	[%rd86], %f13;
	bra.uni 	$L__BB2_61;
$L__BB2_60:
	mul.wide.s32 	%rd79, %r126, 4;
	add.s64 	%rd80, %rd8, %rd79;
	st.global.u32 	[%rd80], %r21;
	st.global.u32 	[%rd80+4], %r22;
	st.global.u32 	[%rd80+8], %r23;
	st.global.u32 	[%rd80+12], %r24;
	st.global.u32 	[%rd80+16], %r25;
	st.global.u32 	[%rd80+20], %r26;
	st.global.u32 	[%rd80+24], %r27;
	st.global.u32 	[%rd80+28], %r28;
	st.global.u32 	[%rd80+32], %r29;
	st.global.u32 	[%rd80+36], %r30;
	st.global.u32 	[%rd80+40], %r31;
	st.global.u32 	[%rd80+44], %r32;
	st.global.u32 	[%rd80+48], %r33;
	st.global.u32 	[%rd80+52], %r34;
	st.global.u32 	[%rd80+56], %r35;
	st.global.u32 	[%rd80+60], %r36;
	st.global.u32 	[%rd80+64], %r37;
	st.global.u32 	[%rd80+68], %r38;
	st.global.u32 	[%rd80+72], %r39;
	st.global.u32 	[%rd80+76], %r40;
	st.global.u32 	[%rd80+80], %r41;
	st.global.u32 	[%rd80+84], %r42;
	st.global.u32 	[%rd80+88], %r43;
	st.global.u32 	[%rd80+92], %r44;
	st.global.u32 	[%rd80+96], %r45;
	st.global.u32 	[%rd80+100], %r46;
	st.global.u32 	[%rd80+104], %r47;
	st.global.u32 	[%rd80+108], %r48;
	st.global.u32 	[%rd80+112], %r49;
	st.global.u32 	[%rd80+116], %r50;
	st.global.u32 	[%rd80+120], %r51;
	st.global.u32 	[%rd80+124], %r52;
	mul.wide.s32 	%rd81, %r125, 4;
	add.s64 	%rd82, %rd7, %rd81;
	st.global.f32 	[%rd82], %f13;
$L__BB2_61:
	ret;

}
	// .globl	_Z9KernelCGAPiPfS_S0_P17curandStateXORWOWii
.visible .entry _Z9KernelCGAPiPfS_S0_P17curandStateXORWOWii(
	.param .u64 .ptr .align 1 _Z9KernelCGAPiPfS_S0_P17curandStateXORWOWii_param_0,
	.param .u64 .ptr .align 1 _Z9KernelCGAPiPfS_S0_P17curandStateXORWOWii_param_1,
	.param .u64 .ptr .align 1 _Z9KernelCGAPiPfS_S0_P17curandStateXORWOWii_param_2,
	.param .u64 .ptr .align 1 _Z9KernelCGAPiPfS_S0_P17curandStateXORWOWii_param_3,
	.param .u64 .ptr .align 1 _Z9KernelCGAPiPfS_S0_P17curandStateXORWOWii_param_4,
	.param .u32 _Z9KernelCGAPiPfS_S0_P17curandStateXORWOWii_param_5,
	.param .u32 _Z9KernelCGAPiPfS_S0_P17curandStateXORWOWii_param_6
)
{
	.reg .pred 	%p<214>;
	.reg .b32 	%r<1041>;
	.reg .b32 	%f<227>;
	.reg .b64 	%rd<106>;
	.reg .b64 	%fd<634>;

	ld.param.u64 	%rd13, [_Z9KernelCGAPiPfS_S0_P17curandStateXORWOWii_param_4];
	ld.param.u32 	%r131, [_Z9KernelCGAPiPfS_S0_P17curandStateXORWOWii_param_5];
	ld.param.u32 	%r132, [_Z9KernelCGAPiPfS_S0_P17curandStateXORWOWii_param_6];
	cvta.to.global.u64 	%rd14, %rd13;
	mov.u32 	%r1, %tid.x;
	mov.u32 	%r2, %tid.y;
	mov.u32 	%r3, %tid.z;
	mul.lo.s32 	%r133, %r131, %r1;
	mul.lo.s32 	%r4, %r133, %r132;
	mul.lo.s32 	%r5, %r132, %r2;
	add.s32 	%r6, %r4, %r5;
	add.s32 	%r7, %r6, %r3;
	mul.wide.s32 	%rd15, %r7, 48;
	add.s64 	%rd16, %rd14, %rd15;
	ld.global.v2.u32 	{%r8, %r134}, [%rd16];
	ld.global.v2.u32 	{%r10, %r9}, [%rd16+8];
	ld.global.v2.u32 	{%r11, %r12}, [%rd16+16];
	ld.global.v2.u32 	{%r13, %r14}, [%rd16+24];
	ld.global.f32 	%f1, [%rd16+32];
	ld.global.f64 	%fd1, [%rd16+40];
	shr.u32 	%r135, %r134, 2;
	xor.b32  	%r136, %r135, %r134;
	shl.b32 	%r137, %r12, 4;
	shl.b32 	%r138, %r136, 1;
	xor.b32  	%r139, %r137, %r138;
	xor.b32  	%r140, %r139, %r12;
	xor.b32  	%r15, %r140, %r136;
	add.s32 	%r141, %r8, 362437;
	add.s32 	%r142, %r15, %r141;
	cvt.rn.f32.u32 	%f17, %r142;
	fma.rn.f32 	%f18, %f17, 0f2F800000, 0f2F000000;
	mul.f32 	%f19, %f18, 0f41200000;
	cvt.rmi.f32.f32 	%f20, %f19;
	cvt.rzi.s32.f32 	%r16, %f20;
	st.global.v2.u32 	[%rd16], {%r141, %r10};
	st.global.v2.u32 	[%rd16+8], {%r9, %r11};
	st.global.v2.u32 	[%rd16+16], {%r12, %r15};
	setp.gt.s32 	%p1, %r16, 1;
	@%p1 bra 	$L__BB3_4;
	setp.eq.s32 	%p5, %r16, 0;
	@%p5 bra 	$L__BB3_8;
	setp.eq.s32 	%p6, %r16, 1;
	@%p6 bra 	$L__BB3_3;
	bra.uni 	$L__BB3_11;
$L__BB3_3:
	add.s32 	%r154, %r1, 1;
	rem.s32 	%r155, %r154, %r131;
	mul.lo.s32 	%r156, %r132, %r131;
	add.s32 	%r157, %r5, %r3;
	mad.lo.s32 	%r1024, %r156, %r155, %r157;
	bra.uni 	$L__BB3_13;
$L__BB3_4:
	setp.eq.s32 	%p2, %r16, 2;
	@%p2 bra 	$L__BB3_9;
	setp.eq.s32 	%p3, %r16, 3;
	@%p3 bra 	$L__BB3_10;
	setp.eq.s32 	%p4, %r16, 4;
	@%p4 bra 	$L__BB3_7;
	bra.uni 	$L__BB3_11;
$L__BB3_7:
	add.s32 	%r143, %r3, 1;
	rem.s32 	%r144, %r143, %r132;
	add.s32 	%r1024, %r144, %r6;
	bra.uni 	$L__BB3_13;
$L__BB3_8:
	add.s32 	%r158, %r1, -1;
	rem.s32 	%r159, %r158, %r131;
	shr.s32 	%r160, %r159, 31;
	and.b32  	%r161, %r160, %r131;
	add.s32 	%r162, %r161, %r159;
	mul.lo.s32 	%r163, %r132, %r131;
	add.s32 	%r164, %r5, %r3;
	mad.lo.s32 	%r1024, %r163, %r162, %r164;
	bra.uni 	$L__BB3_13;
$L__BB3_9:
	add.s32 	%r148, %r2, -1;
	rem.s32 	%r149, %r148, %r132;
	shr.s32 	%r150, %r149, 31;
	and.b32  	%r151, %r150, %r132;
	add.s32 	%r152, %r151, %r149;
	add.s32 	%r153, %r4, %r3;
	mad.lo.s32 	%r1024, %r152, %r132, %r153;
	bra.uni 	$L__BB3_13;
$L__BB3_10:
	add.s32 	%r145, %r2, 1;
	rem.s32 	%r146, %r145, %r132;
	add.s32 	%r147, %r4, %r3;
	mad.lo.s32 	%r1024, %r146, %r132, %r147;
	bra.uni 	$L__BB3_13;
$L__BB3_11:
	setp.lt.s32 	%p7, %r16, 6;
	mov.u32 	%r1024, %r7;
	@%p7 bra 	$L__BB3_13;
	add.s32 	%r165, %r3, -1;
	rem.s32 	%r166, %r165, %r132;
	shr.s32 	%r167, %r166, 31;
	and.b32  	%r168, %r167, %r132;
	add.s32 	%r169, %r166, %r6;
	add.s32 	%r1024, %r169, %r168;
$L__BB3_13:
	ld.param.u64 	%rd103, [_Z9KernelCGAPiPfS_S0_P17curandStateXORWOWii_param_4];
	ld.param.u64 	%rd96, [_Z9KernelCGAPiPfS_S0_P17curandStateXORWOWii_param_0];
	shl.b32 	%r172, %r1024, 5;
	cvta.to.global.u64 	%rd17, %rd96;
	mul.wide.s32 	%rd18, %r172, 4;
	add.s64 	%rd19, %rd17, %rd18;
	ld.global.u32 	%r173, [%rd19];
	shl.b32 	%r174, %r7, 5;
	mul.wide.s32 	%rd20, %r174, 4;
	add.s64 	%rd21, %rd17, %rd20;
	ld.global.u32 	%r24, [%rd21];
	ld.global.u32 	%r175, [%rd19+4];
	ld.global.u32 	%r176, [%rd21+4];
	ld.global.u32 	%r177, [%rd19+8];
	add.s64 	%rd104, %rd21, 8;
	ld.global.u32 	%r178, [%rd21+8];
	ld.global.u32 	%r179, [%rd19+12];
	ld.global.u32 	%r180, [%rd21+12];
	ld.global.u32 	%r181, [%rd19+16];
	ld.global.u32 	%r182, [%rd21+16];
	ld.global.u32 	%r183, [%rd19+20];
	ld.global.u32 	%r184, [%rd21+20];
	ld.global.u32 	%r185, [%rd19+24];
	ld.global.u32 	%r186, [%rd21+24];
	ld.global.u32 	%r187, [%rd19+28];
	ld.global.u32 	%r188, [%rd21+28];
	ld.global.u32 	%r189, [%rd19+32];
	ld.global.u32 	%r190, [%rd21+32];
	ld.global.u32 	%r191, [%rd19+36];
	ld.global.u32 	%r192, [%rd21+36];
	ld.global.u32 	%r193, [%rd19+40];
	ld.global.u32 	%r194, [%rd21+40];
	ld.global.u32 	%r195, [%rd19+44];
	ld.global.u32 	%r196, [%rd21+44];
	ld.global.u32 	%r197, [%rd19+48];
	ld.global.u32 	%r198, [%rd21+48];
	ld.global.u32 	%r199, [%rd19+52];
	ld.global.u32 	%r200, [%rd21+52];
	ld.global.u32 	%r201, [%rd19+56];
	ld.global.u32 	%r202, [%rd21+56];
	ld.global.u32 	%r203, [%rd19+60];
	ld.global.u32 	%r204, [%rd21+60];
	ld.global.u32 	%r205, [%rd21+64];
	ld.global.u32 	%r25, [%rd19+64];
	ld.global.u32 	%r206, [%rd21+68];
	ld.global.u32 	%r207, [%rd19+68];
	ld.global.u32 	%r208, [%rd21+72];
	ld.global.u32 	%r209, [%rd19+72];
	ld.global.u32 	%r210, [%rd21+76];
	ld.global.u32 	%r211, [%rd19+76];
	ld.global.u32 	%r212, [%rd21+80];
	ld.global.u32 	%r213, [%rd19+80];
	ld.global.u32 	%r214, [%rd21+84];
	ld.global.u32 	%r215, [%rd19+84];
	ld.global.u32 	%r216, [%rd21+88];
	ld.global.u32 	%r217, [%rd19+88];
	ld.global.u32 	%r218, [%rd21+92];
	ld.global.u32 	%r219, [%rd19+92];
	ld.global.u32 	%r220, [%rd21+96];
	ld.global.u32 	%r221, [%rd19+96];
	ld.global.u32 	%r222, [%rd21+100];
	ld.global.u32 	%r223, [%rd19+100];
	ld.global.u32 	%r224, [%rd21+104];
	ld.global.u32 	%r225, [%rd19+104];
	ld.global.u32 	%r226, [%rd21+108];
	ld.global.u32 	%r227, [%rd19+108];
	ld.global.u32 	%r228, [%rd21+112];
	ld.global.u32 	%r229, [%rd19+112];
	ld.global.u32 	%r230, [%rd21+116];
	ld.global.u32 	%r231, [%rd19+116];
	ld.global.u32 	%r232, [%rd21+120];
	ld.global.u32 	%r233, [%rd19+120];
	ld.global.u32 	%r234, [%rd21+124];
	ld.global.u32 	%r235, [%rd19+124];
	shr.u32 	%r236, %r10, 2;
	xor.b32  	%r237, %r236, %r10;
	shl.b32 	%r238, %r15, 4;
	shl.b32 	%r239, %r237, 1;
	xor.b32  	%r240, %r238, %r239;
	xor.b32  	%r241, %r240, %r15;
	xor.b32  	%r242, %r241, %r237;
	add.s32 	%r243, %r8, %r242;
	add.s32 	%r244, %r243, 724874;
	cvt.rn.f32.u32 	%f22, %r244;
	fma.rn.f32 	%f23, %f22, 0f2F800000, 0f2F000000;
	cvt.f64.f32 	%fd79, %f23;
	setp.lt.f64 	%p8, %fd79, 0d3FA999999999999A;
	setp.ne.s32 	%p9, %r173, 1;
	selp.u32 	%r245, 1, 0, %p9;
	selp.b32 	%r26, %r245, %r173, %p8;
	shr.u32 	%r246, %r9, 2;
	xor.b32  	%r247, %r246, %r9;
	shl.b32 	%r248, %r242, 4;
	shl.b32 	%r249, %r247, 1;
	xor.b32  	%r250, %r248, %r249;
	xor.b32  	%r251, %r250, %r242;
	xor.b32  	%r252, %r251, %r247;
	add.s32 	%r253, %r8, %r252;
	add.s32 	%r254, %r253, 1087311;
	cvt.rn.f32.u32 	%f24, %r254;
	fma.rn.f32 	%f25, %f24, 0f2F800000, 0f2F000000;
	cvt.f64.f32 	%fd80, %f25;
	setp.lt.f64 	%p10, %fd80, 0d3FA999999999999A;
	setp.ne.s32 	%p11, %r175, 1;
	selp.u32 	%r255, 1, 0, %p11;
	selp.b32 	%r27, %r255, %r175, %p10;
	shr.u32 	%r256, %r11, 2;
	xor.b32  	%r257, %r256, %r11;
	shl.b32 	%r258, %r252, 4;
	shl.b32 	%r259, %r257, 1;
	xor.b32  	%r260, %r258, %r259;
	xor.b32  	%r261, %r260, %r252;
	xor.b32  	%r262, %r261, %r257;
	add.s32 	%r263, %r8, %r262;
	add.s32 	%r264, %r263, 1449748;
	cvt.rn.f32.u32 	%f26, %r264;
	fma.rn.f32 	%f27, %f26, 0f2F800000, 0f2F000000;
	cvt.f64.f32 	%fd81, %f27;
	setp.lt.f64 	%p12, %fd81, 0d3FA999999999999A;
	setp.ne.s32 	%p13, %r177, 1;
	selp.u32 	%r265, 1, 0, %p13;
	selp.b32 	%r28, %r265, %r177, %p12;
	shr.u32 	%r266, %r12, 2;
	xor.b32  	%r267, %r266, %r12;
	shl.b32 	%r268, %r262, 4;
	shl.b32 	%r269, %r267, 1;
	xor.b32  	%r270, %r268, %r269;
	xor.b32  	%r271, %r270, %r262;
	xor.b32  	%r272, %r271, %r267;
	add.s32 	%r273, %r8, %r272;
	add.s32 	%r274, %r273, 1812185;
	cvt.rn.f32.u32 	%f28, %r274;
	fma.rn.f32 	%f29, %f28, 0f2F800000, 0f2F000000;
	cvt.f64.f32 	%fd82, %f29;
	setp.lt.f64 	%p14, %fd82, 0d3FA999999999999A;
	setp.ne.s32 	%p15, %r179, 1;
	selp.u32 	%r275, 1, 0, %p15;
	selp.b32 	%r29, %r275, %r179, %p14;
	shr.u32 	%r276, %r15, 2;
	xor.b32  	%r277, %r276, %r15;
	shl.b32 	%r278, %r272, 4;
	shl.b32 	%r279, %r277, 1;
	xor.b32  	%r280, %r278, %r279;
	xor.b32  	%r281, %r280, %r272;
	xor.b32  	%r282, %r281, %r277;
	add.s32 	%r283, %r8, %r282;
	add.s32 	%r284, %r283, 2174622;
	cvt.rn.f32.u32 	%f30, %r284;
	fma.rn.f32 	%f31, %f30, 0f2F800000, 0f2F000000;
	cvt.f64.f32 	%fd83, %f31;
	setp.lt.f64 	%p16, %fd83, 0d3FA999999999999A;
	setp.ne.s32 	%p17, %r181, 1;
	selp.u32 	%r285, 1, 0, %p17;
	selp.b32 	%r30, %r285, %r181, %p16;
	shr.u32 	%r286, %r242, 2;
	xor.b32  	%r287, %r286, %r242;
	shl.b32 	%r288, %r282, 4;
	shl.b32 	%r289, %r287, 1;
	xor.b32  	%r290, %r288, %r289;
	xor.b32  	%r291, %r290, %r282;
	xor.b32  	%r292, %r291, %r287;
	add.s32 	%r293, %r8, %r292;
	add.s32 	%r294, %r293, 2537059;
	cvt.rn.f32.u32 	%f32, %r294;
	fma.rn.f32 	%f33, %f32, 0f2F800000, 0f2F000000;
	cvt.f64.f32 	%fd84, %f33;
	setp.lt.f64 	%p18, %fd84, 0d3FA999999999999A;
	setp.ne.s32 	%p19, %r183, 1;
	selp.u32 	%r295, 1, 0, %p19;
	selp.b32 	%r31, %r295, %r183, %p18;
	shr.u32 	%r296, %r252, 2;
	xor.b32  	%r297, %r296, %r252;
	shl.b32 	%r298, %r292, 4;
	shl.b32 	%r299, %r297, 1;
	xor.b32  	%r300, %r298, %r299;
	xor.b32  	%r301, %r300, %r292;
	xor.b32  	%r302, %r301, %r297;
	add.s32 	%r303, %r8, %r302;
	add.s32 	%r304, %r303, 2899496;
	cvt.rn.f32.u32 	%f34, %r304;
	fma.rn.f32 	%f35, %f34, 0f2F800000, 0f2F000000;
	cvt.f64.f32 	%fd85, %f35;
	setp.lt.f64 	%p20, %fd85, 0d3FA999999999999A;
	setp.ne.s32 	%p21, %r185, 1;
	selp.u32 	%r305, 1, 0, %p21;
	selp.b32 	%r32, %r305, %r185, %p20;
	shr.u32 	%r306, %r262, 2;
	xor.b32  	%r307, %r306, %r262;
	shl.b32 	%r308, %r302, 4;
	shl.b32 	%r309, %r307, 1;
	xor.b32  	%r310, %r308, %r309;
	xor.b32  	%r311, %r310, %r302;
	xor.b32  	%r312, %r311, %r307;
	add.s32 	%r313, %r8, %r312;
	add.s32 	%r314, %r313, 3261933;
	cvt.rn.f32.u32 	%f36, %r314;
	fma.rn.f32 	%f37, %f36, 0f2F800000, 0f2F000000;
	cvt.f64.f32 	%fd86, %f37;
	setp.lt.f64 	%p22, %fd86, 0d3FA999999999999A;
	setp.ne.s32 	%p23, %r187, 1;
	selp.u32 	%r315, 1, 0, %p23;
	selp.b32 	%r33, %r315, %r187, %p22;
	shr.u32 	%r316, %r272, 2;
	xor.b32  	%r317, %r316, %r272;
	shl.b32 	%r318, %r312, 4;
	shl.b32 	%r319, %r317, 1;
	xor.b32  	%r320, %r318, %r319;
	xor.b32  	%r321, %r320, %r312;
	xor.b32  	%r322, %r321, %r317;
	add.s32 	%r323, %r8, %r322;
	add.s32 	%r324, %r323, 3624370;
	cvt.rn.f32.u32 	%f38, %r324;
	fma.rn.f32 	%f39, %f38, 0f2F800000, 0f2F000000;
	cvt.f64.f32 	%fd87, %f39;
	setp.lt.f64 	%p24, %fd87, 0d3FA999999999999A;
	setp.ne.s32 	%p25, %r189, 1;
	selp.u32 	%r325, 1, 0, %p25;
	selp.b32 	%r34, %r325, %r189, %p24;
	shr.u32 	%r326, %r282, 2;
	xor.b32  	%r327, %r326, %r282;
	shl.b32 	%r328, %r322, 4;
	shl.b32 	%r329, %r327, 1;
	xor.b32  	%r330, %r328, %r329;
	xor.b32  	%r331, %r330, %r322;
	xor.b32  	%r332, %r331, %r327;
	add.s32 	%r333, %r8, %r332;
	add.s32 	%r334, %r333, 3986807;
	cvt.rn.f32.u32 	%f40, %r334;
	fma.rn.f32 	%f41, %f40, 0f2F800000, 0f2F000000;
	cvt.f64.f32 	%fd88, %f41;
	setp.lt.f64 	%p26, %fd88, 0d3FA999999999999A;
	setp.ne.s32 	%p27, %r191, 1;
	selp.u32 	%r335, 1, 0, %p27;
	selp.b32 	%r35, %r335, %r191, %p26;
	shr.u32 	%r336, %r292, 2;
	xor.b32  	%r337, %r336, %r292;
	shl.b32 	%r338, %r332, 4;
	shl.b32 	%r339, %r337, 1;
	xor.b32  	%r340, %r338, %r339;
	xor.b32  	%r341, %r340, %r332;
	xor.b32  	%r342, %r341, %r337;
	add.s32 	%r343, %r8, %r342;
	add.s32 	%r344, %r343, 4349244;
	cvt.rn.f32.u32 	%f42, %r344;
	fma.rn.f32 	%f43, %f42, 0f2F800000, 0f2F000000;
	cvt.f64.f32 	%fd89, %f43;
	setp.lt.f64 	%p28, %fd89, 0d3FA999999999999A;
	setp.ne.s32 	%p29, %r193, 1;
	selp.u32 	%r345, 1, 0, %p29;
	selp.b32 	%r36, %r345, %r193, %p28;
	shr.u32 	%r346, %r302, 2;
	xor.b32  	%r347, %r346, %r302;
	shl.b32 	%r348, %r342, 4;
	shl.b32 	%r349, %r347, 1;
	xor.b32  	%r350, %r348, %r349;
	xor.b32  	%r351, %r350, %r342;
	xor.b32  	%r352, %r351, %r347;
	add.s32 	%r353, %r8, %r352;
	add.s32 	%r354, %r353, 4711681;
	cvt.rn.f32.u32 	%f44, %r354;
	fma.rn.f32 	%f45, %f44, 0f2F800000, 0f2F000000;
	cvt.f64.f32 	%fd90, %f45;
	setp.lt.f64 	%p30, %fd90, 0d3FA999999999999A;
	setp.ne.s32 	%p31, %r195, 1;
	selp.u32 	%r355, 1, 0, %p31;
	selp.b32 	%r37, %r355, %r195, %p30;
	shr.u32 	%r356, %r312, 2;
	xor.b32  	%r357, %r356, %r312;
	shl.b32 	%r358, %r352, 4;
	shl.b32 	%r359, %r357, 1;
	xor.b32  	%r360, %r358, %r359;
	xor.b32  	%r361, %r360, %r352;
	xor.b32  	%r362, %r361, %r357;
	add.s32 	%r363, %r8, %r362;
	add.s32 	%r364, %r363, 5074118;
	cvt.rn.f32.u32 	%f46, %r364;
	fma.rn.f32 	%f47, %f46, 0f2F800000, 0f2F000000;
	cvt.f64.f32 	%fd91, %f47;
	setp.lt.f64 	%p32, %fd91, 0d3FA999999999999A;
	setp.ne.s32 	%p33, %r197, 1;
	selp.u32 	%r365, 1, 0, %p33;
	selp.b32 	%r38, %r365, %r197, %p32;
	shr.u32 	%r366, %r322, 2;
	xor.b32  	%r367, %r366, %r322;
	shl.b32 	%r368, %r362, 4;
	shl.b32 	%r369, %r367, 1;
	xor.b32  	%r370, %r368, %r369;
	xor.b32  	%r371, %r370, %r362;
	xor.b32  	%r372, %r371, %r367;
	add.s32 	%r373, %r8, %r372;
	add.s32 	%r374, %r373, 5436555;
	cvt.rn.f32.u32 	%f48, %r374;
	fma.rn.f32 	%f49, %f48, 0f2F800000, 0f2F000000;
	cvt.f64.f32 	%fd92, %f49;
	setp.lt.f64 	%p34, %fd92, 0d3FA999999999999A;
	setp.ne.s32 	%p35, %r199, 1;
	selp.u32 	%r375, 1, 0, %p35;
	selp.b32 	%r39, %r375, %r199, %p34;
	shr.u32 	%r376, %r332, 2;
	xor.b32  	%r377, %r376, %r332;
	shl.b32 	%r378, %r372, 4;
	shl.b32 	%r379, %r377, 1;
	xor.b32  	%r380, %r378, %r379;
	xor.b32  	%r381, %r380, %r372;
	xor.b32  	%r382, %r381, %r377;
	add.s32 	%r383, %r8, %r382;
	add.s32 	%r384, %r383, 5798992;
	cvt.rn.f32.u32 	%f50, %r384;
	fma.rn.f32 	%f51, %f50, 0f2F800000, 0f2F000000;
	cvt.f64.f32 	%fd93, %f51;
	setp.lt.f64 	%p36, %fd93, 0d3FA999999999999A;
	setp.ne.s32 	%p37, %r201, 1;
	selp.u32 	%r385, 1, 0, %p37;
	selp.b32 	%r40, %r385, %r201, %p36;
	shr.u32 	%r386, %r342, 2;
	xor.b32  	%r387, %r386, %r342;
	shl.b32 	%r388, %r382, 4;
	shl.b32 	%r389, %r387, 1;
	xor.b32  	%r390, %r388, %r389;
	xor.b32  	%r391, %r390, %r382;
	xor.b32  	%r392, %r391, %r387;
	add.s32 	%r393, %r8, %r392;
	add.s32 	%r394, %r393, 6161429;
	cvt.rn.f32.u32 	%f52, %r394;
	fma.rn.f32 	%f53, %f52, 0f2F800000, 0f2F000000;
	cvt.f64.f32 	%fd94, %f53;
	setp.lt.f64 	%p38, %fd94, 0d3FA999999999999A;
	setp.ne.s32 	%p39, %r203, 1;
	selp.u32 	%r395, 1, 0, %p39;
	selp.b32 	%r41, %r395, %r203, %p38;
	shr.u32 	%r396, %r352, 2;
	xor.b32  	%r397, %r396, %r352;
	shl.b32 	%r398, %r392, 4;
	shl.b32 	%r399, %r397, 1;
	xor.b32  	%r400, %r398, %r399;
	xor.b32  	%r401, %r400, %r392;
	xor.b32  	%r402, %r401, %r397;
	add.s32 	%r403, %r8, %r402;
	add.s32 	%r404, %r403, 6523866;
	cvt.rn.f32.u32 	%f54, %r404;
	fma.rn.f32 	%f55, %f54, 0f2F800000, 0f2F000000;
	cvt.f64.f32 	%fd95, %f55;
	setp.lt.f64 	%p40, %fd95, 0d3FA999999999999A;
	setp.ne.s32 	%p41, %r205, 1;
	selp.u32 	%r405, 1, 0, %p41;
	selp.b32 	%r42, %r405, %r205, %p40;
	shr.u32 	%r406, %r362, 2;
	xor.b32  	%r407, %r406, %r362;
	shl.b32 	%r408, %r402, 4;
	shl.b32 	%r409, %r407, 1;
	xor.b32  	%r410, %r408, %r409;
	xor.b32  	%r411, %r410, %r402;
	xor.b32  	%r412, %r411, %r407;
	add.s32 	%r413, %r8, %r412;
	add.s32 	%r414, %r413, 6886303;
	cvt.rn.f32.u32 	%f56, %r414;
	fma.rn.f32 	%f57, %f56, 0f2F800000, 0f2F000000;
	cvt.f64.f32 	%fd96, %f57;
	setp.lt.f64 	%p42, %fd96, 0d3FA999999999999A;
	setp.ne.s32 	%p43, %r206, 1;
	selp.u32 	%r415, 1, 0, %p43;
	selp.b32 	%r43, %r415, %r206, %p42;
	shr.u32 	%r416, %r372, 2;
	xor.b32  	%r417, %r416, %r372;
	shl.b32 	%r418, %r412, 4;
	shl.b32 	%r419, %r417, 1;
	xor.b32  	%r420, %r418, %r419;
	xor.b32  	%r421, %r420, %r412;
	xor.b32  	%r422, %r421, %r417;
	add.s32 	%r423, %r8, %r422;
	add.s32 	%r424, %r423, 7248740;
	cvt.rn.f32.u32 	%f58, %r424;
	fma.rn.f32 	%f59, %f58, 0f2F800000, 0f2F000000;
	cvt.f64.f32 	%fd97, %f59;
	setp.lt.f64 	%p44, %fd97, 0d3FA999999999999A;
	setp.ne.s32 	%p45, %r208, 1;
	selp.u32 	%r425, 1, 0, %p45;
	selp.b32 	%r44, %r425, %r208, %p44;
	shr.u32 	%r426, %r382, 2;
	xor.b32  	%r427, %r426, %r382;
	shl.b32 	%r428, %r422, 4;
	shl.b32 	%r429, %r427, 1;
	xor.b32  	%r430, %r428, %r429;
	xor.b32  	%r431, %r430, %r422;
	xor.b32  	%r432, %r431, %r427;
	add.s32 	%r433, %r8, %r432;
	add.s32 	%r434, %r433, 7611177;
	cvt.rn.f32.u32 	%f60, %r434;
	fma.rn.f32 	%f61, %f60, 0f2F800000, 0f2F000000;
	cvt.f64.f32 	%fd98, %f61;
	setp.lt.f64 	%p46, %fd98, 0d3FA999999999999A;
	setp.ne.s32 	%p47, %r210, 1;
	selp.u32 	%r435, 1, 0, %p47;
	selp.b32 	%r45, %r435, %r210, %p46;
	shr.u32 	%r436, %r392, 2;
	xor.b32  	%r437, %r436, %r392;
	shl.b32 	%r438, %r432, 4;
	shl.b32 	%r439, %r437, 1;
	xor.b32  	%r440, %r438, %r439;
	xor.b32  	%r441, %r440, %r432;
	xor.b32  	%r442, %r441, %r437;
	add.s32 	%r443, %r8, %r442;
	add.s32 	%r444, %r443, 7973614;
	cvt.rn.f32.u32 	%f62, %r444;
	fma.rn.f32 	%f63, %f62, 0f2F800000, 0f2F000000;
	cvt.f64.f32 	%fd99, %f63;
	setp.lt.f64 	%p48, %fd99, 0d3FA999999999999A;
	setp.ne.s32 	%p49, %r212, 1;
	selp.u32 	%r445, 1, 0, %p49;
	selp.b32 	%r46, %r445, %r212, %p48;
	shr.u32 	%r446, %r402, 2;
	xor.b32  	%r447, %r446, %r402;
	shl.b32 	%r448, %r442, 4;
	shl.b32 	%r449, %r447, 1;
	xor.b32  	%r450, %r448, %r449;
	xor.b32  	%r451, %r450, %r442;
	xor.b32  	%r452, %r451, %r447;
	add.s32 	%r453, %r8, %r452;
	add.s32 	%r454, %r453, 8336051;
	cvt.rn.f32.u32 	%f64, %r454;
	fma.rn.f32 	%f65, %f64, 0f2F800000, 0f2F000000;
	cvt.f64.f32 	%fd100, %f65;
	setp.lt.f64 	%p50, %fd100, 0d3FA999999999999A;
	setp.ne.s32 	%p51, %r214, 1;
	selp.u32 	%r455, 1, 0, %p51;
	selp.b32 	%r47, %r455, %r214, %p50;
	shr.u32 	%r456, %r412, 2;
	xor.b32  	%r457, %r456, %r412;
	shl.b32 	%r458, %r452, 4;
	shl.b32 	%r459, %r457, 1;
	xor.b32  	%r460, %r458, %r459;
	xor.b32  	%r461, %r460, %r452;
	xor.b32  	%r462, %r461, %r457;
	add.s32 	%r463, %r8, %r462;
	add.s32 	%r464, %r463, 8698488;
	cvt.rn.f32.u32 	%f66, %r464;
	fma.rn.f32 	%f67, %f66, 0f2F800000, 0f2F000000;
	cvt.f64.f32 	%fd101, %f67;
	setp.lt.f64 	%p52, %fd101, 0d3FA999999999999A;
	setp.ne.s32 	%p53, %r216, 1;
	selp.u32 	%r465, 1, 0, %p53;
	selp.b32 	%r48, %r465, %r216, %p52;
	shr.u32 	%r466, %r422, 2;
	xor.b32  	%r467, %r466, %r422;
	shl.b32 	%r468, %r462, 4;
	shl.b32 	%r469, %r467, 1;
	xor.b32  	%r470, %r468, %r469;
	xor.b32  	%r471, %r470, %r462;
	xor.b32  	%r472, %r471, %r467;
	add.s32 	%r473, %r8, %r472;
	add.s32 	%r474, %r473, 9060925;
	cvt.rn.f32.u32 	%f68, %r474;
	fma.rn.f32 	%f69, %f68, 0f2F800000, 0f2F000000;
	cvt.f64.f32 	%fd102, %f69;
	setp.lt.f64 	%p54, %fd102, 0d3FA999999999999A;
	setp.ne.s32 	%p55, %r218, 1;
	selp.u32 	%r475, 1, 0, %p55;
	selp.b32 	%r49, %r475, %r218, %p54;
	shr.u32 	%r476, %r432, 2;
	xor.b32  	%r477, %r476, %r432;
	shl.b32 	%r478, %r472, 4;
	shl.b32 	%r479, %r477, 1;
	xor.b32  	%r480, %r478, %r479;
	xor.b32  	%r481, %r480, %r472;
	xor.b32  	%r482, %r481, %r477;
	add.s32 	%r483, %r8, %r482;
	add.s32 	%r484, %r483, 9423362;
	cvt.rn.f32.u32 	%f70, %r484;
	fma.rn.f32 	%f71, %f70, 0f2F800000, 0f2F000000;
	cvt.f64.f32 	%fd103, %f71;
	setp.lt.f64 	%p56, %fd103, 0d3FA999999999999A;
	setp.ne.s32 	%p57, %r220, 1;
	selp.u32 	%r485, 1, 0, %p57;
	selp.b32 	%r50, %r485, %r220, %p56;
	shr.u32 	%r486, %r442, 2;
	xor.b32  	%r487, %r486, %r442;
	shl.b32 	%r488, %r482, 4;
	shl.b32 	%r489, %r487, 1;
	xor.b32  	%r490, %r488, %r489;
	xor.b32  	%r491, %r490, %r482;
	xor.b32  	%r492, %r491, %r487;
	add.s32 	%r493, %r8, %r492;
	add.s32 	%r494, %r493, 9785799;
	cvt.rn.f32.u32 	%f72, %r494;
	fma.rn.f32 	%f73, %f72, 0f2F800000, 0f2F000000;
	cvt.f64.f32 	%fd104, %f73;
	setp.lt.f64 	%p58, %fd104, 0d3FA999999999999A;
	setp.ne.s32 	%p59, %r222, 1;
	selp.u32 	%r495, 1, 0, %p59;
	selp.b32 	%r51, %r495, %r222, %p58;
	shr.u32 	%r496, %r452, 2;
	xor.b32  	%r497, %r496, %r452;
	shl.b32 	%r498, %r492, 4;
	shl.b32 	%r499, %r497, 1;
	xor.b32  	%r500, %r498, %r499;
	xor.b32  	%r501, %r500, %r492;
	xor.b32  	%r502, %r501, %r497;
	add.s32 	%r503, %r8, %r502;
	add.s32 	%r504, %r503, 10148236;
	cvt.rn.f32.u32 	%f74, %r504;
	fma.rn.f32 	%f75, %f74, 0f2F800000, 0f2F000000;
	cvt.f64.f32 	%fd105, %f75;
	setp.lt.f64 	%p60, %fd105, 0d3FA999999999999A;
	setp.ne.s32 	%p61, %r224, 1;
	selp.u32 	%r505, 1, 0, %p61;
	selp.b32 	%r52, %r505, %r224, %p60;
	shr.u32 	%r506, %r462, 2;
	xor.b32  	%r507, %r506, %r462;
	shl.b32 	%r508, %r502, 4;
	shl.b32 	%r509, %r507, 1;
	xor.b32  	%r510, %r508, %r509;
	xor.b32  	%r511, %r510, %r502;
	xor.b32  	%r512, %r511, %r507;
	add.s32 	%r513, %r8, %r512;
	add.s32 	%r514, %r513, 10510673;
	cvt.rn.f32.u32 	%f76, %r514;
	fma.rn.f32 	%f77, %f76, 0f2F800000, 0f2F000000;
	cvt.f64.f32 	%fd106, %f77;
	setp.lt.f64 	%p62, %fd106, 0d3FA999999999999A;
	setp.ne.s32 	%p63, %r226, 1;
	selp.u32 	%r515, 1, 0, %p63;
	selp.b32 	%r53, %r515, %r226, %p62;
	shr.u32 	%r516, %r472, 2;
	xor.b32  	%r517, %r516, %r472;
	shl.b32 	%r518, %r512, 4;
	shl.b32 	%r519, %r517, 1;
	xor.b32  	%r520, %r518, %r519;
	xor.b32  	%r521, %r520, %r512;
	xor.b32  	%r522, %r521, %r517;
	add.s32 	%r523, %r8, %r522;
	add.s32 	%r524, %r523, 10873110;
	cvt.rn.f32.u32 	%f78, %r524;
	fma.rn.f32 	%f79, %f78, 0f2F800000, 0f2F000000;
	cvt.f64.f32 	%fd107, %f79;
	setp.lt.f64 	%p64, %fd107, 0d3FA999999999999A;
	setp.ne.s32 	%p65, %r228, 1;
	selp.u32 	%r525, 1, 0, %p65;
	selp.b32 	%r54, %r525, %r228, %p64;
	shr.u32 	%r526, %r482, 2;
	xor.b32  	%r527, %r526, %r482;
	shl.b32 	%r528, %r522, 4;
	shl.b32 	%r529, %r527, 1;
	xor.b32  	%r530, %r528, %r529;
	xor.b32  	%r531, %r530, %r522;
	xor.b32  	%r532, %r531, %r527;
	add.s32 	%r533, %r8, %r532;
	add.s32 	%r534, %r533, 11235547;
	cvt.rn.f32.u32 	%f80, %r534;
	fma.rn.f32 	%f81, %f80, 0f2F800000, 0f2F000000;
	cvt.f64.f32 	%fd108, %f81;
	setp.lt.f64 	%p66, %fd108, 0d3FA999999999999A;
	setp.ne.s32 	%p67, %r230, 1;
	selp.u32 	%r535, 1, 0, %p67;
	selp.b32 	%r55, %r535, %r230, %p66;
	shr.u32 	%r536, %r492, 2;
	xor.b32  	%r537, %r536, %r492;
	shl.b32 	%r538, %r532, 4;
	shl.b32 	%r539, %r537, 1;
	xor.b32  	%r540, %r538, %r539;
	xor.b32  	%r541, %r540, %r532;
	xor.b32  	%r542, %r541, %r537;
	add.s32 	%r543, %r8, %r542;
	add.s32 	%r544, %r543, 11597984;
	cvt.rn.f32.u32 	%f82, %r544;
	fma.rn.f32 	%f83, %f82, 0f2F800000, 0f2F000000;
	cvt.f64.f32 	%fd109, %f83;
	setp.lt.f64 	%p68, %fd109, 0d3FA999999999999A;
	setp.ne.s32 	%p69, %r232, 1;
	selp.u32 	%r545, 1, 0, %p69;
	selp.b32 	%r56, %r545, %r232, %p68;
	shr.u32 	%r546, %r502, 2;
	xor.b32  	%r547, %r546, %r502;
	shl.b32 	%r548, %r542, 4;
	shl.b32 	%r549, %r547, 1;
	xor.b32  	%r550, %r548, %r549;
	xor.b32  	%r551, %r550, %r542;
	xor.b32  	%r552, %r551, %r547;
	add.s32 	%r553, %r8, %r552;
	add.s32 	%r554, %r553, 11960421;
	cvt.rn.f32.u32 	%f84, %r554;
	fma.rn.f32 	%f85, %f84, 0f2F800000, 0f2F000000;
	cvt.f64.f32 	%fd110, %f85;
	setp.lt.f64 	%p70, %fd110, 0d3FA999999999999A;
	setp.ne.s32 	%p71, %r234, 1;
	selp.u32 	%r555, 1, 0, %p71;
	selp.b32 	%r57, %r555, %r234, %p70;
	shr.u32 	%r556, %r512, 2;
	xor.b32  	%r557, %r556, %r512;
	shl.b32 	%r558, %r552, 4;
	shl.b32 	%r559, %r557, 1;
	xor.b32  	%r560, %r558, %r559;
	xor.b32  	%r561, %r560, %r552;
	xor.b32  	%r562, %r561, %r557;
	add.s32 	%r563, %r8, %r562;
	add.s32 	%r564, %r563, 12322858;
	cvt.rn.f32.u32 	%f86, %r564;
	fma.rn.f32 	%f87, %f86, 0f2F800000, 0f2F000000;
	cvt.f64.f32 	%fd2, %f87;
	shr.u32 	%r565, %r522, 2;
	xor.b32  	%r566, %r565, %r522;
	shl.b32 	%r567, %r562, 4;
	shl.b32 	%r568, %r566, 1;
	xor.b32  	%r569, %r567, %r568;
	xor.b32  	%r570, %r569, %r562;
	xor.b32  	%r571, %r570, %r566;
	add.s32 	%r572, %r8, %r571;
	add.s32 	%r573, %r572, 12685295;
	cvt.rn.f32.u32 	%f88, %r573;
	fma.rn.f32 	%f89, %f88, 0f2F800000, 0f2F000000;
	cvt.f64.f32 	%fd111, %f89;
	setp.lt.f64 	%p72, %fd111, 0d3FA999999999999A;
	setp.ne.s32 	%p73, %r176, 1;
	selp.u32 	%r574, 1, 0, %p73;
	selp.b32 	%r58, %r574, %r176, %p72;
	shr.u32 	%r575, %r532, 2;
	xor.b32  	%r576, %r575, %r532;
	shl.b32 	%r577, %r571, 4;
	shl.b32 	%r578, %r576, 1;
	xor.b32  	%r579, %r577, %r578;
	xor.b32  	%r580, %r579, %r571;
	xor.b32  	%r581, %r580, %r576;
	add.s32 	%r582, %r8, %r581;
	add.s32 	%r583, %r582, 13047732;
	cvt.rn.f32.u32 	%f90, %r583;
	fma.rn.f32 	%f91, %f90, 0f2F800000, 0f2F000000;
	cvt.f64.f32 	%fd112, %f91;
	setp.lt.f64 	%p74, %fd112, 0d3FA999999999999A;
	setp.ne.s32 	%p75, %r178, 1;
	selp.u32 	%r584, 1, 0, %p75;
	selp.b32 	%r59, %r584, %r178, %p74;
	shr.u32 	%r585, %r542, 2;
	xor.b32  	%r586, %r585, %r542;
	shl.b32 	%r587, %r581, 4;
	shl.b32 	%r588, %r586, 1;
	xor.b32  	%r589, %r587, %r588;
	xor.b32  	%r590, %r589, %r581;
	xor.b32  	%r591, %r590, %r586;
	add.s32 	%r592, %r8, %r591;
	add.s32 	%r593, %r592, 13410169;
	cvt.rn.f32.u32 	%f92, %r593;
	fma.rn.f32 	%f93, %f92, 0f2F800000, 0f2F000000;
	cvt.f64.f32 	%fd113, %f93;
	setp.lt.f64 	%p76, %fd113, 0d3FA999999999999A;
	setp.ne.s32 	%p77, %r180, 1;
	selp.u32 	%r594, 1, 0, %p77;
	selp.b32 	%r60, %r594, %r180, %p76;
	shr.u32 	%r595, %r552, 2;
	xor.b32  	%r596, %r595, %r552;
	shl.b32 	%r597, %r591, 4;
	shl.b32 	%r598, %r596, 1;
	xor.b32  	%r599, %r597, %r598;
	xor.b32  	%r600, %r599, %r591;
	xor.b32  	%r601, %r600, %r596;
	add.s32 	%r602, %r8, %r601;
	add.s32 	%r603, %r602, 13772606;
	cvt.rn.f32.u32 	%f94, %r603;
	fma.rn.f32 	%f95, %f94, 0f2F800000, 0f2F000000;
	cvt.f64.f32 	%fd114, %f95;
	setp.lt.f64 	%p78, %fd114, 0d3FA999999999999A;
	setp.ne.s32 	%p79, %r182, 1;
	selp.u32 	%r604, 1, 0, %p79;
	selp.b32 	%r61, %r604, %r182, %p78;
	shr.u32 	%r605, %r562, 2;
	xor.b32  	%r606, %r605, %r562;
	shl.b32 	%r607, %r601, 4;
	shl.b32 	%r608, %r606, 1;
	xor.b32  	%r609, %r607, %r608;
	xor.b32  	%r610, %r609, %r601;
	xor.b32  	%r611, %r610, %r606;
	add.s32 	%r612, %r8, %r611;
	add.s32 	%r613, %r612, 14135043;
	cvt.rn.f32.u32 	%f96, %r613;
	fma.rn.f32 	%f97, %f96, 0f2F800000, 0f2F000000;
	cvt.f64.f32 	%fd115, %f97;
	setp.lt.f64 	%p80, %fd115, 0d3FA999999999999A;
	setp.ne.s32 	%p81, %r184, 1;
	selp.u32 	%r614, 1, 0, %p81;
	selp.b32 	%r62, %r614, %r184, %p80;
	shr.u32 	%r615, %r571, 2;
	xor.b32  	%r616, %r615, %r571;
	shl.b32 	%r617, %r611, 4;
	shl.b32 	%r618, %r616, 1;
	xor.b32  	%r619, %r617, %r618;
	xor.b32  	%r620, %r619, %r611;
	xor.b32  	%r621, %r620, %r616;
	add.s32 	%r622, %r8, %r621;
	add.s32 	%r623, %r622, 14497480;
	cvt.rn.f32.u32 	%f98, %r623;
	fma.rn.f32 	%f99, %f98, 0f2F800000, 0f2F000000;
	cvt.f64.f32 	%fd116, %f99;
	setp.lt.f64 	%p82, %fd116, 0d3FA999999999999A;
	setp.ne.s32 	%p83, %r186, 1;
	selp.u32 	%r624, 1, 0, %p83;
	selp.b32 	%r63, %r624, %r186, %p82;
	shr.u32 	%r625, %r581, 2;
	xor.b32  	%r626, %r625, %r581;
	shl.b32 	%r627, %r621, 4;
	shl.b32 	%r628, %r626, 1;
	xor.b32  	%r629, %r627, %r628;
	xor.b32  	%r630, %r629, %r621;
	xor.b32  	%r631, %r630, %r626;
	add.s32 	%r632, %r8, %r631;
	add.s32 	%r633, %r632, 14859917;
	cvt.rn.f32.u32 	%f100, %r633;
	fma.rn.f32 	%f101, %f100, 0f2F800000, 0f2F000000;
	cvt.f64.f32 	%fd117, %f101;
	setp.lt.f64 	%p84, %fd117, 0d3FA999999999999A;
	setp.ne.s32 	%p85, %r188, 1;
	selp.u32 	%r634, 1, 0, %p85;
	selp.b32 	%r64, %r634, %r188, %p84;
	shr.u32 	%r635, %r591, 2;
	xor.b32  	%r636, %r635, %r591;
	shl.b32 	%r637, %r631, 4;
	shl.b32 	%r638, %r636, 1;
	xor.b32  	%r639, %r637, %r638;
	xor.b32  	%r640, %r639, %r631;
	xor.b32  	%r641, %r640, %r636;
	add.s32 	%r642, %r8, %r641;
	add.s32 	%r643, %r642, 15222354;
	cvt.rn.f32.u32 	%f102, %r643;
	fma.rn.f32 	%f103, %f102, 0f2F800000, 0f2F000000;
	cvt.f64.f32 	%fd118, %f103;
	setp.lt.f64 	%p86, %fd118, 0d3FA999999999999A;
	setp.ne.s32 	%p87, %r190, 1;
	selp.u32 	%r644, 1, 0, %p87;
	selp.b32 	%r65, %r644, %r190, %p86;
	shr.u32 	%r645, %r601, 2;
	xor.b32  	%r646, %r645, %r601;
	shl.b32 	%r647, %r641, 4;
	shl.b32 	%r648, %r646, 1;
	xor.b32  	%r649, %r647, %r648;
	xor.b32  	%r650, %r649, %r641;
	xor.b32  	%r651, %r650, %r646;
	add.s32 	%r652, %r8, %r651;
	add.s32 	%r653, %r652, 15584791;
	cvt.rn.f32.u32 	%f104, %r653;
	fma.rn.f32 	%f105, %f104, 0f2F800000, 0f2F000000;
	cvt.f64.f32 	%fd119, %f105;
	setp.lt.f64 	%p88, %fd119, 0d3FA999999999999A;
	setp.ne.s32 	%p89, %r192, 1;
	selp.u32 	%r654, 1, 0, %p89;
	selp.b32 	%r66, %r654, %r192, %p88;
	shr.u32 	%r655, %r611, 2;
	xor.b32  	%r656, %r655, %r611;
	shl.b32 	%r657, %r651, 4;
	shl.b32 	%r658, %r656, 1;
	xor.b32  	%r659, %r657, %r658;
	xor.b32  	%r660, %r659, %r651;
	xor.b32  	%r661, %r660, %r656;
	add.s32 	%r662, %r8, %r661;
	add.s32 	%r663, %r662, 15947228;
	cvt.rn.f32.u32 	%f106, %r663;
	fma.rn.f32 	%f107, %f106, 0f2F800000, 0f2F000000;
	cvt.f64.f32 	%fd120, %f107;
	setp.lt.f64 	%p90, %fd120, 0d3FA999999999999A;
	setp.ne.s32 	%p91, %r194, 1;
	selp.u32 	%r664, 1, 0, %p91;
	selp.b32 	%r67, %r664, %r194, %p90;
	shr.u32 	%r665, %r621, 2;
	xor.b32  	%r666, %r665, %r621;
	shl.b32 	%r667, %r661, 4;
	shl.b32 	%r668, %r666, 1;
	xor.b32  	%r669, %r667, %r668;
	xor.b32  	%r670, %r669, %r661;
	xor.b32  	%r671, %r670, %r666;
	add.s32 	%r672, %r8, %r671;
	add.s32 	%r673, %r672, 16309665;
	cvt.rn.f32.u32 	%f108, %r673;
	fma.rn.f32 	%f109, %f108, 0f2F800000, 0f2F000000;
	cvt.f64.f32 	%fd121, %f109;
	setp.lt.f64 	%p92, %fd121, 0d3FA999999999999A;
	setp.ne.s32 	%p93, %r196, 1;
	selp.u32 	%r674, 1, 0, %p93;
	selp.b32 	%r68, %r674, %r196, %p92;
	shr.u32 	%r675, %r631, 2;
	xor.b32  	%r676, %r675, %r631;
	shl.b32 	%r677, %r671, 4;
	shl.b32 	%r678, %r676, 1;
	xor.b32  	%r679, %r677, %r678;
	xor.b32  	%r680, %r679, %r671;
	xor.b32  	%r681, %r680, %r676;
	add.s32 	%r682, %r8, %r681;
	add.s32 	%r683, %r682, 16672102;
	cvt.rn.f32.u32 	%f110, %r683;
	fma.rn.f32 	%f111, %f110, 0f2F800000, 0f2F000000;
	cvt.f64.f32 	%fd122, %f111;
	setp.lt.f64 	%p94, %fd122, 0d3FA999999999999A;
	setp.ne.s32 	%p95, %r198, 1;
	selp.u32 	%r684, 1, 0, %p95;
	selp.b32 	%r69, %r684, %r198, %p94;
	shr.u32 	%r685, %r641, 2;
	xor.b32  	%r686, %r685, %r641;
	shl.b32 	%r687, %r681, 4;
	shl.b32 	%r688, %r686, 1;
	xor.b32  	%r689, %r687, %r688;
	xor.b32  	%r690, %r689, %r681;
	xor.b32  	%r691, %r690, %r686;
	add.s32 	%r692, %r8, %r691;
	add.s32 	%r693, %r692, 17034539;
	cvt.rn.f32.u32 	%f112, %r693;
	fma.rn.f32 	%f113, %f112, 0f2F800000, 0f2F000000;
	cvt.f64.f32 	%fd123, %f113;
	setp.lt.f64 	%p96, %fd123, 0d3FA999999999999A;
	setp.ne.s32 	%p97, %r200, 1;
	selp.u32 	%r694, 1, 0, %p97;
	selp.b32 	%r70, %r694, %r200, %p96;
	shr.u32 	%r695, %r651, 2;
	xor.b32  	%r696, %r695, %r651;
	shl.b32 	%r697, %r691, 4;
	shl.b32 	%r698, %r696, 1;
	xor.b32  	%r699, %r697, %r698;
	xor.b32  	%r700, %r699, %r691;
	xor.b32  	%r701, %r700, %r696;
	add.s32 	%r702, %r8, %r701;
	add.s32 	%r703, %r702, 17396976;
	cvt.rn.f32.u32 	%f114, %r703;
	fma.rn.f32 	%f115, %f114, 0f2F800000, 0f2F000000;
	cvt.f64.f32 	%fd124, %f115;
	setp.lt.f64 	%p98, %fd124, 0d3FA999999999999A;
	setp.ne.s32 	%p99, %r202, 1;
	selp.u32 	%r704, 1, 0, %p99;
	selp.b32 	%r71, %r704, %r202, %p98;
	shr.u32 	%r705, %r661, 2;
	xor.b32  	%r706, %r705, %r661;
	shl.b32 	%r707, %r701, 4;
	shl.b32 	%r708, %r706, 1;
	xor.b32  	%r709, %r707, %r708;
	xor.b32  	%r710, %r709, %r701;
	xor.b32  	%r711, %r710, %r706;
	add.s32 	%r712, %r8, %r711;
	add.s32 	%r713, %r712, 17759413;
	cvt.rn.f32.u32 	%f116, %r713;
	fma.rn.f32 	%f117, %f116, 0f2F800000, 0f2F000000;
	cvt.f64.f32 	%fd125, %f117;
	setp.lt.f64 	%p100, %fd125, 0d3FA999999999999A;
	setp.ne.s32 	%p101, %r204, 1;
	selp.u32 	%r714, 1, 0, %p101;
	selp.b32 	%r72, %r714, %r204, %p100;
	shr.u32 	%r715, %r671, 2;
	xor.b32  	%r716, %r715, %r671;
	shl.b32 	%r717, %r711, 4;
	shl.b32 	%r718, %r716, 1;
	xor.b32  	%r719, %r717, %r718;
	xor.b32  	%r720, %r719, %r711;
	xor.b32  	%r721, %r720, %r716;
	add.s32 	%r722, %r8, %r721;
	add.s32 	%r723, %r722, 18121850;
	cvt.rn.f32.u32 	%f118, %r723;
	fma.rn.f32 	%f119, %f118, 0f2F800000, 0f2F000000;
	cvt.f64.f32 	%fd3, %f119;
	shr.u32 	%r724, %r681, 2;
	xor.b32  	%r725, %r724, %r681;
	shl.b32 	%r726, %r721, 4;
	shl.b32 	%r727, %r725, 1;
	xor.b32  	%r728, %r726, %r727;
	xor.b32  	%r729, %r728, %r721;
	xor.b32  	%r730, %r729, %r725;
	add.s32 	%r731, %r8, %r730;
	add.s32 	%r732, %r731, 18484287;
	cvt.rn.f32.u32 	%f120, %r732;
	fma.rn.f32 	%f121, %f120, 0f2F800000, 0f2F000000;
	cvt.f64.f32 	%fd126, %f121;
	setp.lt.f64 	%p102, %fd126, 0d3FA999999999999A;
	setp.ne.s32 	%p103, %r207, 1;
	selp.u32 	%r733, 1, 0, %p103;
	selp.b32 	%r73, %r733, %r207, %p102;
	shr.u32 	%r734, %r691, 2;
	xor.b32  	%r735, %r734, %r691;
	shl.b32 	%r736, %r730, 4;
	shl.b32 	%r737, %r735, 1;
	xor.b32  	%r738, %r736, %r737;
	xor.b32  	%r739, %r738, %r730;
	xor.b32  	%r740, %r739, %r735;
	add.s32 	%r741, %r8, %r740;
	add.s32 	%r742, %r741, 18846724;
	cvt.rn.f32.u32 	%f122, %r742;
	fma.rn.f32 	%f123, %f122, 0f2F800000, 0f2F000000;
	cvt.f64.f32 	%fd127, %f123;
	setp.lt.f64 	%p104, %fd127, 0d3FA999999999999A;
	setp.ne.s32 	%p105, %r209, 1;
	selp.u32 	%r743, 1, 0, %p105;
	selp.b32 	%r74, %r743, %r209, %p104;
	shr.u32 	%r744, %r701, 2;
	xor.b32  	%r745, %r744, %r701;
	shl.b32 	%r746, %r740, 4;
	shl.b32 	%r747, %r745, 1;
	xor.b32  	%r748, %r746, %r747;
	xor.b32  	%r749, %r748, %r740;
	xor.b32  	%r750, %r749, %r745;
	add.s32 	%r751, %r8, %r750;
	add.s32 	%r752, %r751, 19209161;
	cvt.rn.f32.u32 	%f124, %r752;
	fma.rn.f32 	%f125, %f124, 0f2F800000, 0f2F000000;
	cvt.f64.f32 	%fd128, %f125;
	setp.lt.f64 	%p106, %fd128, 0d3FA999999999999A;
	setp.ne.s32 	%p107, %r211, 1;
	selp.u32 	%r753, 1, 0, %p107;
	selp.b32 	%r75, %r753, %r211, %p106;
	shr.u32 	%r754, %r711, 2;
	xor.b32  	%r755, %r754, %r711;
	shl.b32 	%r756, %r750, 4;
	shl.b32 	%r757, %r755, 1;
	xor.b32  	%r758, %r756, %r757;
	xor.b32  	%r759, %r758, %r750;
	xor.b32  	%r760, %r759, %r755;
	add.s32 	%r761, %r8, %r760;
	add.s32 	%r762, %r761, 19571598;
	cvt.rn.f32.u32 	%f126, %r762;
	fma.rn.f32 	%f127, %f126, 0f2F800000, 0f2F000000;
	cvt.f64.f32 	%fd129, %f127;
	setp.lt.f64 	%p108, %fd129, 0d3FA999999999999A;
	setp.ne.s32 	%p109, %r213, 1;
	selp.u32 	%r763, 1, 0, %p109;
	selp.b32 	%r76, %r763, %r213, %p108;
	shr.u32 	%r764, %r721, 2;
	xor.b32  	%r765, %r764, %r721;
	shl.b32 	%r766, %r760, 4;
	shl.b32 	%r767, %r765, 1;
	xor.b32  	%r768, %r766, %r767;
	xor.b32  	%r769, %r768, %r760;
	xor.b32  	%r770, %r769, %r765;
	add.s32 	%r771, %r8, %r770;
	add.s32 	%r772, %r771, 19934035;
	cvt.rn.f32.u32 	%f128, %r772;
	fma.rn.f32 	%f129, %f128, 0f2F800000, 0f2F000000;
	cvt.f64.f32 	%fd130, %f129;
	setp.lt.f64 	%p110, %fd130, 0d3FA999999999999A;
	setp.ne.s32 	%p111, %r215, 1;
	selp.u32 	%r773, 1, 0, %p111;
	selp.b32 	%r77, %r773, %r215, %p110;
	shr.u32 	%r774, %r730, 2;
	xor.b32  	%r775, %r774, %r730;
	shl.b32 	%r776, %r770, 4;
	shl.b32 	%r777, %r775, 1;
	xor.b32  	%r778, %r776, %r777;
	xor.b32  	%r779, %r778, %r770;
	xor.b32  	%r780, %r779, %r775;
	add.s32 	%r781, %r8, %r780;
	add.s32 	%r782, %r781, 20296472;
	cvt.rn.f32.u32 	%f130, %r782;
	fma.rn.f32 	%f131, %f130, 0f2F800000, 0f2F000000;
	cvt.f64.f32 	%fd131, %f131;
	setp.lt.f64 	%p112, %fd131, 0d3FA999999999999A;
	setp.ne.s32 	%p113, %r217, 1;
	selp.u32 	%r783, 1, 0, %p113;
	selp.b32 	%r78, %r783, %r217, %p112;
	shr.u32 	%r784, %r740, 2;
	xor.b32  	%r785, %r784, %r740;
	shl.b32 	%r786, %r780, 4;
	shl.b32 	%r787, %r785, 1;
	xor.b32  	%r788, %r786, %r787;
	xor.b32  	%r789, %r788, %r780;
	xor.b32  	%r790, %r789, %r785;
	add.s32 	%r791, %r8, %r790;
	add.s32 	%r792, %r791, 20658909;
	cvt.rn.f32.u32 	%f132, %r792;
	fma.rn.f32 	%f133, %f132, 0f2F800000, 0f2F000000;
	cvt.f64.f32 	%fd132, %f133;
	setp.lt.f64 	%p114, %fd132, 0d3FA999999999999A;
	setp.ne.s32 	%p115, %r219, 1;
	selp.u32 	%r793, 1, 0, %p115;
	selp.b32 	%r79, %r793, %r219, %p114;
	shr.u32 	%r794, %r750, 2;
	xor.b32  	%r795, %r794, %r750;
	shl.b32 	%r796, %r790, 4;
	shl.b32 	%r797, %r795, 1;
	xor.b32  	%r798, %r796, %r797;
	xor.b32  	%r799, %r798, %r790;
	xor.b32  	%r800, %r799, %r795;
	add.s32 	%r801, %r8, %r800;
	add.s32 	%r802, %r801, 21021346;
	cvt.rn.f32.u32 	%f134, %r802;
	fma.rn.f32 	%f135, %f134, 0f2F800000, 0f2F000000;
	cvt.f64.f32 	%fd133, %f135;
	setp.lt.f64 	%p116, %fd133, 0d3FA999999999999A;
	setp.ne.s32 	%p117, %r221, 1;
	selp.u32 	%r803, 1, 0, %p117;
	selp.b32 	%r80, %r803, %r221, %p116;
	shr.u32 	%r804, %r760, 2;
	xor.b32  	%r805, %r804, %r760;
	shl.b32 	%r806, %r800, 4;
	shl.b32 	%r807, %r805, 1;
	xor.b32  	%r808, %r806, %r807;
	xor.b32  	%r809, %r808, %r800;
	xor.b32  	%r810, %r809, %r805;
	add.s32 	%r811, %r8, %r810;
	add.s32 	%r812, %r811, 21383783;
	cvt.rn.f32.u32 	%f136, %r812;
	fma.rn.f32 	%f137, %f136, 0f2F800000, 0f2F000000;
	cvt.f64.f32 	%fd134, %f137;
	setp.lt.f64 	%p118, %fd134, 0d3FA999999999999A;
	setp.ne.s32 	%p119, %r223, 1;
	selp.u32 	%r813, 1, 0, %p119;
	selp.b32 	%r81, %r813, %r223, %p118;
	shr.u32 	%r814, %r770, 2;
	xor.b32  	%r815, %r814, %r770;
	shl.b32 	%r816, %r810, 4;
	shl.b32 	%r817, %r815, 1;
	xor.b32  	%r818, %r816, %r817;
	xor.b32  	%r819, %r818, %r810;
	xor.b32  	%r820, %r819, %r815;
	add.s32 	%r821, %r8, %r820;
	add.s32 	%r822, %r821, 21746220;
	cvt.rn.f32.u32 	%f138, %r822;
	fma.rn.f32 	%f139, %f138, 0f2F800000, 0f2F000000;
	cvt.f64.f32 	%fd135, %f139;
	setp.lt.f64 	%p120, %fd135, 0d3FA999999999999A;
	setp.ne.s32 	%p121, %r225, 1;
	selp.u32 	%r823, 1, 0, %p121;
	selp.b32 	%r82, %r823, %r225, %p120;
	shr.u32 	%r824, %r780, 2;
	xor.b32  	%r825, %r824, %r780;
	shl.b32 	%r826, %r820, 4;
	shl.b32 	%r827, %r825, 1;
	xor.b32  	%r828, %r826, %r827;
	xor.b32  	%r829, %r828, %r820;
	xor.b32  	%r830, %r829, %r825;
	add.s32 	%r831, %r8, %r830;
	add.s32 	%r832, %r831, 22108657;
	cvt.rn.f32.u32 	%f140, %r832;
	fma.rn.f32 	%f141, %f140, 0f2F800000, 0f2F000000;
	cvt.f64.f32 	%fd136, %f141;
	setp.lt.f64 	%p122, %fd136, 0d3FA999999999999A;
	setp.ne.s32 	%p123, %r227, 1;
	selp.u32 	%r833, 1, 0, %p123;
	selp.b32 	%r83, %r833, %r227, %p122;
	shr.u32 	%r834, %r790, 2;
	xor.b32  	%r835, %r834, %r790;
	shl.b32 	%r836, %r830, 4;
	shl.b32 	%r837, %r835, 1;
	xor.b32  	%r838, %r836, %r837;
	xor.b32  	%r839, %r838, %r830;
	xor.b32  	%r840, %r839, %r835;
	add.s32 	%r841, %r8, %r840;
	add.s32 	%r842, %r841, 22471094;
	cvt.rn.f32.u32 	%f142, %r842;
	fma.rn.f32 	%f143, %f142, 0f2F800000, 0f2F000000;
	cvt.f64.f32 	%fd137, %f143;
	setp.lt.f64 	%p124, %fd137, 0d3FA999999999999A;
	setp.ne.s32 	%p125, %r229, 1;
	selp.u32 	%r843, 1, 0, %p125;
	selp.b32 	%r84, %r843, %r229, %p124;
	shr.u32 	%r844, %r800, 2;
	xor.b32  	%r845, %r844, %r800;
	shl.b32 	%r846, %r840, 4;
	shl.b32 	%r847, %r845, 1;
	xor.b32  	%r848, %r846, %r847;
	xor.b32  	%r849, %r848, %r840;
	xor.b32  	%r850, %r849, %r845;
	add.s32 	%r851, %r8, %r850;
	add.s32 	%r852, %r851, 22833531;
	cvt.rn.f32.u32 	%f144, %r852;
	fma.rn.f32 	%f145, %f144, 0f2F800000, 0f2F000000;
	cvt.f64.f32 	%fd138, %f145;
	setp.lt.f64 	%p126, %fd138, 0d3FA999999999999A;
	setp.ne.s32 	%p127, %r231, 1;
	selp.u32 	%r853, 1, 0, %p127;
	selp.b32 	%r85, %r853, %r231, %p126;
	shr.u32 	%r854, %r810, 2;
	xor.b32  	%r855, %r854, %r810;
	shl.b32 	%r856, %r850, 4;
	shl.b32 	%r857, %r855, 1;
	xor.b32  	%r858, %r856, %r857;
	xor.b32  	%r859, %r858, %r850;
	xor.b32  	%r860, %r859, %r855;
	add.s32 	%r861, %r8, %r860;
	add.s32 	%r862, %r861, 23195968;
	cvt.rn.f32.u32 	%f146, %r862;
	fma.rn.f32 	%f147, %f146, 0f2F800000, 0f2F000000;
	cvt.f64.f32 	%fd139, %f147;
	setp.lt.f64 	%p128, %fd139, 0d3FA999999999999A;
	setp.ne.s32 	%p129, %r233, 1;
	selp.u32 	%r863, 1, 0, %p129;
	selp.b32 	%r86, %r863, %r233, %p128;
	shr.u32 	%r864, %r820, 2;
	xor.b32  	%r865, %r864, %r820;
	shl.b32 	%r866, %r860, 4;
	shl.b32 	%r867, %r865, 1;
	xor.b32  	%r868, %r866, %r867;
	xor.b32  	%r869, %r868, %r860;
	xor.b32  	%r870, %r869, %r865;
	add.s32 	%r871, %r8, 23558405;
	add.s32 	%r872, %r870, %r871;
	cvt.rn.f32.u32 	%f148, %r872;
	fma.rn.f32 	%f149, %f148, 0f2F800000, 0f2F000000;
	cvt.f64.f32 	%fd140, %f149;
	setp.lt.f64 	%p130, %fd140, 0d3FA999999999999A;
	setp.ne.s32 	%p131, %r235, 1;
	selp.u32 	%r873, 1, 0, %p131;
	selp.b32 	%r87, %r873, %r235, %p130;
	cvta.to.global.u64 	%rd22, %rd103;
	mul.wide.s32 	%rd23, %r7, 48;
	add.s64 	%rd24, %rd22, %rd23;
	st.global.v2.u32 	[%rd24], {%r871, %r830};
	st.global.v2.u32 	[%rd24+8], {%r840, %r850};
	st.global.v2.u32 	[%rd24+16], {%r860, %r870};
	st.global.v2.u32 	[%rd24+24], {%r13, %r14};
	st.global.f32 	[%rd24+32], %f1;
	st.global.f64 	[%rd24+40], %fd1;
	mov.f64 	%fd141, 0d4000000000000000;
	{
	.reg .b32 %temp; 
	mov.b64 	{%temp, %r88}, %fd141;
	}
	mov.f32 	%f225, 0f00000000;
	mov.f64 	%fd616, 0d3FF0000000000000;
	mov.b32 	%r1026, 14;
	mov.b32 	%r1025, -3;
$L__BB3_14:
	add.s32 	%r91, %r1025, 4;
	setp.ge.u32 	%p132, %r91, %r1025;
	@%p132 bra 	$L__BB3_16;
	setp.lt.s32 	%p136, %r88, 0;
	add.s32 	%r880, %r1025, 3;
	cvt.rn.f64.s32 	%fd151, %r880;
	{
	.reg .b32 %temp; 
	mov.b64 	{%temp, %r881}, %fd151;
	}
	shr.u32 	%r882, %r881, 20;
	and.b32  	%r883, %r882, 2047;
	add.s32 	%r884, %r883, -1012;
	mov.b64 	%rd28, %fd151;
	shl.b64 	%rd29, %rd28, %r884;
	setp.eq.s64 	%p137, %rd29, -9223372036854775808;
	{ // callseq 29, 0
	.param .b64 param0;
	st.param.f64 	[param0], %fd151;
	.param .b64 retval0;
	call.uni (retval0), 
	__internal_accurate_pow, 
	(
	param0
	);
	ld.param.f64 	%fd152, [retval0];
	} // callseq 29
	neg.f64 	%fd154, %fd152;
	selp.f64 	%fd155, %fd154, %fd152, %p137;
	selp.f64 	%fd156, %fd155, %fd152, %p136;
	setp.eq.s32 	%p138, %r1025, -3;
	selp.f64 	%fd157, 0d3FF0000000000000, %fd156, %p138;
	ld.global.u32 	%r885, [%rd104+-4];
	cvt.rn.f64.s32 	%fd158, %r885;
	cvt.f64.f32 	%fd159, %f225;
	fma.rn.f64 	%fd617, %fd157, %fd158, %fd159;
	bra.uni 	$L__BB3_17;
$L__BB3_16:
	setp.lt.s32 	%p133, %r88, 0;
	add.s32 	%r874, %r1026, -11;
	cvt.rn.f64.s32 	%fd142, %r874;
	{
	.reg .b32 %temp; 
	mov.b64 	{%temp, %r875}, %fd142;
	}
	shr.u32 	%r876, %r875, 20;
	and.b32  	%r877, %r876, 2047;
	add.s32 	%r878, %r877, -1012;
	mov.b64 	%rd25, %fd142;
	shl.b64 	%rd26, %rd25, %r878;
	setp.eq.s64 	%p134, %rd26, -9223372036854775808;
	{ // callseq 28, 0
	.param .b64 param0;
	st.param.f64 	[param0], %fd142;
	.param .b64 retval0;
	call.uni (retval0), 
	__internal_accurate_pow, 
	(
	param0
	);
	ld.param.f64 	%fd143, [retval0];
	} // callseq 28
	neg.f64 	%fd145, %fd143;
	selp.f64 	%fd146, %fd145, %fd143, %p134;
	selp.f64 	%fd147, %fd146, %fd143, %p133;
	setp.eq.s32 	%p135, %r91, 4;
	selp.f64 	%fd148, 0d3FF0000000000000, %fd147, %p135;
	ld.global.u32 	%r879, [%rd104+-4];
	cvt.rn.f64.s32 	%fd149, %r879;
	cvt.f64.f32 	%fd150, %f225;
	fma.rn.f64 	%fd617, %fd148, %fd149, %fd150;
$L__BB3_17:
	cvt.rn.f32.f64 	%f3, %fd617;
	setp.eq.s32 	%p139, %r1025, 11;
	@%p139 bra 	$L__BB3_22;
	setp.lt.u32 	%p140, %r91, 3;
	@%p140 bra 	$L__BB3_20;
	setp.lt.s32 	%p141, %r88, 0;
	add.s32 	%r886, %r1026, -12;
	cvt.rn.f64.s32 	%fd160, %r886;
	{
	.reg .b32 %temp; 
	mov.b64 	{%temp, %r887}, %fd160;
	}
	shr.u32 	%r888, %r887, 20;
	and.b32  	%r889, %r888, 2047;
	add.s32 	%r890, %r889, -1012;
	mov.b64 	%rd31, %fd160;
	shl.b64 	%rd32, %rd31, %r890;
	setp.eq.s64 	%p142, %rd32, -9223372036854775808;
	{ // callseq 30, 0
	.param .b64 param0;
	st.param.f64 	[param0], %fd160;
	.param .b64 retval0;
	call.uni (retval0), 
	__internal_accurate_pow, 
	(
	param0
	);
	ld.param.f64 	%fd161, [retval0];
	} // callseq 30
	neg.f64 	%fd163, %fd161;
	selp.f64 	%fd164, %fd163, %fd161, %p142;
	selp.f64 	%fd165, %fd164, %fd161, %p141;
	setp.eq.s32 	%p143, %r1025, -1;
	selp.f64 	%fd166, 0d3FF0000000000000, %fd165, %p143;
	ld.global.u32 	%r891, [%rd104];
	cvt.rn.f64.s32 	%fd167, %r891;
	cvt.f64.f32 	%fd168, %f3;
	fma.rn.f64 	%fd618, %fd166, %fd167, %fd168;
	bra.uni 	$L__BB3_21;
$L__BB3_20:
	setp.lt.s32 	%p144, %r88, 0;
	{
	.reg .b32 %temp; 
	mov.b64 	{%temp, %r892}, %fd616;
	}
	shr.u32 	%r893, %r892, 20;
	and.b32  	%r894, %r893, 2047;
	add.s32 	%r895, %r894, -1012;
	mov.b64 	%rd34, %fd616;
	shl.b64 	%rd35, %rd34, %r895;
	setp.eq.s64 	%p145, %rd35, -9223372036854775808;
	{ // callseq 31, 0
	.param .b64 param0;
	st.param.f64 	[param0], %fd616;
	.param .b64 retval0;
	call.uni (retval0), 
	__internal_accurate_pow, 
	(
	param0
	);
	ld.param.f64 	%fd169, [retval0];
	} // callseq 31
	neg.f64 	%fd171, %fd169;
	selp.f64 	%fd172, %fd171, %fd169, %p145;
	selp.f64 	%fd173, %fd172, %fd169, %p144;
	ld.global.u32 	%r896, [%rd104];
	cvt.rn.f64.s32 	%fd174, %r896;
	cvt.f64.f32 	%fd175, %f3;
	fma.rn.f64 	%fd618, %fd173, %fd174, %fd175;
$L__BB3_21:
	cvt.rn.f32.f64 	%f225, %fd618;
	add.f64 	%fd616, %fd616, 0d4000000000000000;
	add.s64 	%rd104, %rd104, 8;
	add.s32 	%r1026, %r1026, -2;
	add.s32 	%r1025, %r1025, 2;
	bra.uni 	$L__BB3_14;
$L__BB3_22:
	ld.param.u64 	%rd97, [_Z9KernelCGAPiPfS_S0_P17curandStateXORWOWii_param_0];
	cvta.to.global.u64 	%rd37, %rd97;
	shl.b32 	%r899, %r7, 5;
	mul.wide.s32 	%rd38, %r899, 4;
	add.s64 	%rd39, %rd37, %rd38;
	ld.global.u32 	%r94, [%rd39];
	add.s64 	%rd105, %rd39, 72;
	mov.f32 	%f226, 0f00000000;
	mov.f64 	%fd619, 0d3FF0000000000000;
	mov.b32 	%r1028, 14;
	mov.b32 	%r1027, -3;
$L__BB3_23:
	add.s32 	%r97, %r1027, 4;
	setp.ge.u32 	%p146, %r97, %r1027;
	@%p146 bra 	$L__BB3_25;
	setp.lt.s32 	%p150, %r88, 0;
	add.s32 	%r906, %r1027, 3;
	cvt.rn.f64.s32 	%fd186, %r906;
	{
	.reg .b32 %temp; 
	mov.b64 	{%temp, %r907}, %fd186;
	}
	shr.u32 	%r908, %r907, 20;
	and.b32  	%r909, %r908, 2047;
	add.s32 	%r910, %r909, -1012;
	mov.b64 	%rd43, %fd186;
	shl.b64 	%rd44, %rd43, %r910;
	setp.eq.s64 	%p151, %rd44, -9223372036854775808;
	{ // callseq 33, 0
	.param .b64 param0;
	st.param.f64 	[param0], %fd186;
	.param .b64 retval0;
	call.uni (retval0), 
	__internal_accurate_pow, 
	(
	param0
	);
	ld.param.f64 	%fd187, [retval0];
	} // callseq 33
	neg.f64 	%fd189, %fd187;
	selp.f64 	%fd190, %fd189, %fd187, %p151;
	selp.f64 	%fd191, %fd190, %fd187, %p150;
	setp.eq.s32 	%p152, %r1027, -3;
	selp.f64 	%fd192, 0d3FF0000000000000, %fd191, %p152;
	ld.global.u32 	%r911, [%rd105+-4];
	cvt.rn.f64.s32 	%fd193, %r911;
	cvt.f64.f32 	%fd194, %f226;
	fma.rn.f64 	%fd620, %fd192, %fd193, %fd194;
	bra.uni 	$L__BB3_26;
$L__BB3_25:
	setp.lt.s32 	%p147, %r88, 0;
	add.s32 	%r900, %r1028, -11;
	cvt.rn.f64.s32 	%fd177, %r900;
	{
	.reg .b32 %temp; 
	mov.b64 	{%temp, %r901}, %fd177;
	}
	shr.u32 	%r902, %r901, 20;
	and.b32  	%r903, %r902, 2047;
	add.s32 	%r904, %r903, -1012;
	mov.b64 	%rd40, %fd177;
	shl.b64 	%rd41, %rd40, %r904;
	setp.eq.s64 	%p148, %rd41, -9223372036854775808;
	{ // callseq 32, 0
	.param .b64 param0;
	st.param.f64 	[param0], %fd177;
	.param .b64 retval0;
	call.uni (retval0), 
	__internal_accurate_pow, 
	(
	param0
	);
	ld.param.f64 	%fd178, [retval0];
	} // callseq 32
	neg.f64 	%fd180, %fd178;
	selp.f64 	%fd181, %fd180, %fd178, %p148;
	selp.f64 	%fd182, %fd181, %fd178, %p147;
	setp.eq.s32 	%p149, %r97, 4;
	selp.f64 	%fd183, 0d3FF0000000000000, %fd182, %p149;
	ld.global.u32 	%r905, [%rd105+-4];
	cvt.rn.f64.s32 	%fd184, %r905;
	cvt.f64.f32 	%fd185, %f226;
	fma.rn.f64 	%fd620, %fd183, %fd184, %fd185;
$L__BB3_26:
	cvt.rn.f32.f64 	%f6, %fd620;
	setp.eq.s32 	%p153, %r1027, 11;
	@%p153 bra 	$L__BB3_31;
	setp.lt.u32 	%p154, %r97, 3;
	@%p154 bra 	$L__BB3_29;
	setp.lt.s32 	%p155, %r88, 0;
	add.s32 	%r912, %r1028, -12;
	cvt.rn.f64.s32 	%fd195, %r912;
	{
	.reg .b32 %temp; 
	mov.b64 	{%temp, %r913}, %fd195;
	}
	shr.u32 	%r914, %r913, 20;
	and.b32  	%r915, %r914, 2047;
	add.s32 	%r916, %r915, -1012;
	mov.b64 	%rd46, %fd195;
	shl.b64 	%rd47, %rd46, %r916;
	setp.eq.s64 	%p156, %rd47, -9223372036854775808;
	{ // callseq 34, 0
	.param .b64 param0;
	st.param.f64 	[param0], %fd195;
	.param .b64 retval0;
	call.uni (retval0), 
	__internal_accurate_pow, 
	(
	param0
	);
	ld.param.f64 	%fd196, [retval0];
	} // callseq 34
	neg.f64 	%fd198, %fd196;
	selp.f64 	%fd199, %fd198, %fd196, %p156;
	selp.f64 	%fd200, %fd199, %fd196, %p155;
	setp.eq.s32 	%p157, %r1027, -1;
	selp.f64 	%fd201, 0d3FF0000000000000, %fd200, %p157;
	ld.global.u32 	%r917, [%rd105];
	cvt.rn.f64.s32 	%fd202, %r917;
	cvt.f64.f32 	%fd203, %f6;
	fma.rn.f64 	%fd621, %fd201, %fd202, %fd203;
	bra.uni 	$L__BB3_30;
$L__BB3_29:
	setp.lt.s32 	%p158, %r88, 0;
	{
	.reg .b32 %temp; 
	mov.b64 	{%temp, %r918}, %fd619;
	}
	shr.u32 	%r919, %r918, 20;
	and.b32  	%r920, %r919, 2047;
	add.s32 	%r921, %r920, -1012;
	mov.b64 	%rd49, %fd619;
	shl.b64 	%rd50, %rd49, %r921;
	setp.eq.s64 	%p159, %rd50, -9223372036854775808;
	{ // callseq 35, 0
	.param .b64 param0;
	st.param.f64 	[param0], %fd619;
	.param .b64 retval0;
	call.uni (retval0), 
	__internal_accurate_pow, 
	(
	param0
	);
	ld.param.f64 	%fd204, [retval0];
	} // callseq 35
	neg.f64 	%fd206, %fd204;
	selp.f64 	%fd207, %fd206, %fd204, %p159;
	selp.f64 	%fd208, %fd207, %fd204, %p158;
	ld.global.u32 	%r922, [%rd105];
	cvt.rn.f64.s32 	%fd209, %r922;
	cvt.f64.f32 	%fd210, %f6;
	fma.rn.f64 	%fd621, %fd208, %fd209, %fd210;
$L__BB3_30:
	cvt.rn.f32.f64 	%f226, %fd621;
	add.f64 	%fd619, %fd619, 0d4000000000000000;
	add.s64 	%rd105, %rd105, 8;
	add.s32 	%r1028, %r1028, -2;
	add.s32 	%r1027, %r1027, 2;
	bra.uni 	$L__BB3_23;
$L__BB3_31:
	ld.param.u64 	%rd98, [_Z9KernelCGAPiPfS_S0_P17curandStateXORWOWii_param_0];
	neg.f32 	%f151, %f3;
	setp.eq.s32 	%p160, %r94, 1;
	selp.f32 	%f152, %f151, %f3, %p160;
	cvta.to.global.u64 	%rd52, %rd98;
	shl.b32 	%r923, %r7, 5;
	mul.wide.s32 	%rd53, %r923, 4;
	add.s64 	%rd54, %rd52, %rd53;
	ld.global.u32 	%r924, [%rd54+64];
	setp.eq.s32 	%p161, %r924, 1;
	neg.f32 	%f153, %f6;
	selp.f32 	%f8, %f153, %f6, %p161;
	fma.rn.f32 	%f9, %f152, %f152, 0f41A00000;
	cvt.f64.f32 	%fd211, %f152;
	mul.f64 	%fd20, %fd211, 0d40191EB851EB851F;
	abs.f64 	%fd21, %fd20;
	setp.neu.f64 	%p162, %fd21, 0d7FF0000000000000;
	@%p162 bra 	$L__BB3_33;
	mov.f64 	%fd217, 0d0000000000000000;
	mul.rn.f64 	%fd623, %fd20, %fd217;
	mov.b32 	%r1030, 1;
	bra.uni 	$L__BB3_36;
$L__BB3_33:
	mul.f64 	%fd212, %fd20, 0d3FE45F306DC9C883;
	cvt.rni.s32.f64 	%r1029, %fd212;
	cvt.rn.f64.s32 	%fd213, %r1029;
	fma.rn.f64 	%fd214, %fd213, 0dBFF921FB54442D18, %fd20;
	fma.rn.f64 	%fd215, %fd213, 0dBC91A62633145C00, %fd214;
	fma.rn.f64 	%fd623, %fd213, 0dB97B839A252049C0, %fd215;
	setp.ltu.f64 	%p163, %fd21, 0d41E0000000000000;
	@%p163 bra 	$L__BB3_35;
	{ // callseq 36, 0
	.param .b64 param0;
	st.param.f64 	[param0], %fd20;
	.param .align 16 .b8 retval0[16];
	call.uni (retval0), 
	__internal_trig_reduction_slowpathd, 
	(
	param0
	);
	ld.param.f64 	%fd623, [retval0];
	ld.param.b32 	%r1029, [retval0+8];
	} // callseq 36
$L__BB3_35:
	add.s32 	%r1030, %r1029, 1;
$L__BB3_36:
	shl.b32 	%r927, %r1030, 6;
	cvt.u64.u32 	%rd55, %r927;
	and.b64  	%rd56, %rd55, 64;
	mov.u64 	%rd57, __cudart_sin_cos_coeffs;
	add.s64 	%rd58, %rd57, %rd56;
	mul.rn.f64 	%fd218, %fd623, %fd623;
	and.b32  	%r928, %r1030, 1;
	setp.eq.b32 	%p164, %r928, 1;
	selp.f64 	%fd219, 0dBDA8FF8320FD8164, 0d3DE5DB65F9785EBA, %p164;
	ld.global.nc.v2.f64 	{%fd220, %fd221}, [%rd58];
	fma.rn.f64 	%fd222, %fd219, %fd218, %fd220;
	fma.rn.f64 	%fd223, %fd222, %fd218, %fd221;
	ld.global.nc.v2.f64 	{%fd224, %fd225}, [%rd58+16];
	fma.rn.f64 	%fd226, %fd223, %fd218, %fd224;
	fma.rn.f64 	%fd227, %fd226, %fd218, %fd225;
	ld.global.nc.v2.f64 	{%fd228, %fd229}, [%rd58+32];
	fma.rn.f64 	%fd230, %fd227, %fd218, %fd228;
	fma.rn.f64 	%fd231, %fd230, %fd218, %fd229;
	fma.rn.f64 	%fd232, %fd231, %fd623, %fd623;
	fma.rn.f64 	%fd233, %fd231, %fd218, 0d3FF0000000000000;
	selp.f64 	%fd234, %fd233, %fd232, %p164;
	and.b32  	%r929, %r1030, 2;
	setp.eq.s32 	%p165, %r929, 0;
	mov.f64 	%fd235, 0d0000000000000000;
	sub.f64 	%fd236, %fd235, %fd234;
	selp.f64 	%fd237, %fd234, %fd236, %p165;
	cvt.f64.f32 	%fd238, %f9;
	sub.f64 	%fd239, %fd238, %fd237;
	mul.f32 	%f154, %f8, %f8;
	cvt.f64.f32 	%fd240, %f154;
	add.f64 	%fd27, %fd239, %fd240;
	cvt.f64.f32 	%fd241, %f8;
	mul.f64 	%fd28, %fd241, 0d40191EB851EB851F;
	abs.f64 	%fd29, %fd28;
	setp.neu.f64 	%p166, %fd29, 0d7FF0000000000000;
	@%p166 bra 	$L__BB3_38;
	mov.f64 	%fd247, 0d0000000000000000;
	mul.rn.f64 	%fd625, %fd28, %fd247;
	mov.b32 	%r1032, 1;
	bra.uni 	$L__BB3_41;
$L__BB3_38:
	mul.f64 	%fd242, %fd28, 0d3FE45F306DC9C883;
	cvt.rni.s32.f64 	%r1031, %fd242;
	cvt.rn.f64.s32 	%fd243, %r1031;
	fma.rn.f64 	%fd244, %fd243, 0dBFF921FB54442D18, %fd28;
	fma.rn.f64 	%fd245, %fd243, 0dBC91A62633145C00, %fd244;
	fma.rn.f64 	%fd625, %fd243, 0dB97B839A252049C0, %fd245;
	setp.ltu.f64 	%p167, %fd29, 0d41E0000000000000;
	@%p167 bra 	$L__BB3_40;
	{ // callseq 37, 0
	.param .b64 param0;
	st.param.f64 	[param0], %fd28;
	.param .align 16 .b8 retval0[16];
	call.uni (retval0), 
	__internal_trig_reduction_slowpathd, 
	(
	param0
	);
	ld.param.f64 	%fd625, [retval0];
	ld.param.b32 	%r1031, [retval0+8];
	} // callseq 37
$L__BB3_40:
	add.s32 	%r1032, %r1031, 1;
$L__BB3_41:
	setp.lt.s32 	%p168, %r88, 0;
	shl.b32 	%r932, %r1032, 6;
	cvt.u64.u32 	%rd59, %r932;
	and.b64  	%rd60, %rd59, 64;
	mov.u64 	%rd61, __cudart_sin_cos_coeffs;
	add.s64 	%rd62, %rd61, %rd60;
	mul.rn.f64 	%fd248, %fd625, %fd625;
	and.b32  	%r933, %r1032, 1;
	setp.eq.b32 	%p169, %r933, 1;
	selp.f64 	%fd249, 0dBDA8FF8320FD8164, 0d3DE5DB65F9785EBA, %p169;
	ld.global.nc.v2.f64 	{%fd250, %fd251}, [%rd62];
	fma.rn.f64 	%fd252, %fd249, %fd248, %fd250;
	fma.rn.f64 	%fd253, %fd252, %fd248, %fd251;
	ld.global.nc.v2.f64 	{%fd254, %fd255}, [%rd62+16];
	fma.rn.f64 	%fd256, %fd253, %fd248, %fd254;
	fma.rn.f64 	%fd257, %fd256, %fd248, %fd255;
	ld.global.nc.v2.f64 	{%fd258, %fd259}, [%rd62+32];
	fma.rn.f64 	%fd260, %fd257, %fd248, %fd258;
	fma.rn.f64 	%fd261, %fd260, %fd248, %fd259;
	fma.rn.f64 	%fd262, %fd261, %fd625, %fd625;
	fma.rn.f64 	%fd263, %fd261, %fd248, 0d3FF0000000000000;
	selp.f64 	%fd264, %fd263, %fd262, %p169;
	and.b32  	%r934, %r1032, 2;
	setp.eq.s32 	%p170, %r934, 0;
	mov.f64 	%fd265, 0d0000000000000000;
	sub.f64 	%fd266, %fd265, %fd264;
	selp.f64 	%fd267, %fd264, %fd266, %p170;
	sub.f64 	%fd268, %fd27, %fd267;
	cvt.rn.f32.f64 	%f10, %fd268;
	cvt.rn.f32.s32 	%f155, %r27;
	cvt.f64.f32 	%fd269, %f155;
	mov.f64 	%fd270, 0d3FF0000000000000;
	{
	.reg .b32 %temp; 
	mov.b64 	{%temp, %r935}, %fd270;
	}
	and.b32  	%r937, %r935, 2146435072;
	setp.eq.s32 	%p171, %r937, 1072693248;
	{ // callseq 38, 0
	.param .b64 param0;
	st.param.f64 	[param0], 0d3FF0000000000000;
	.param .b64 retval0;
	call.uni (retval0), 
	__internal_accurate_pow, 
	(
	param0
	);
	ld.param.f64 	%fd271, [retval0];
	} // callseq 38
	neg.f64 	%fd273, %fd271;
	selp.f64 	%fd274, %fd273, %fd271, %p171;
	selp.f64 	%fd35, %fd274, %fd271, %p168;
	cvt.rn.f64.s32 	%fd275, %r28;
	fma.rn.f64 	%fd276, %fd35, %fd275, %fd269;
	cvt.rn.f32.f64 	%f156, %fd276;
	cvt.f64.f32 	%fd277, %f156;
	{ // callseq 39, 0
	.param .b64 param0;
	st.param.f64 	[param0], 0d4000000000000000;
	.param .b64 retval0;
	call.uni (retval0), 
	__internal_accurate_pow, 
	(
	param0
	);
	ld.param.f64 	%fd278, [retval0];
	} // callseq 39
	and.b32  	%r938, %r88, -1048576;
	setp.eq.s32 	%p172, %r938, -1085276160;
	neg.f64 	%fd280, %fd278;
	selp.f64 	%fd36, %fd280, %fd278, %p172;
	cvt.rn.f64.s32 	%fd281, %r29;
	fma.rn.f64 	%fd282, %fd36, %fd281, %fd277;
	cvt.rn.f32.f64 	%f157, %fd282;
	cvt.f64.f32 	%fd283, %f157;
	cvt.rn.f64.s32 	%fd284, %r30;
	add.f64 	%fd285, %fd283, %fd284;
	cvt.rn.f32.f64 	%f158, %fd285;
	cvt.f64.f32 	%fd286, %f158;
	mov.f64 	%fd287, 0dBFF0000000000000;
	{
	.reg .b32 %temp; 
	mov.b64 	{%temp, %r939}, %fd287;
	}
	and.b32  	%r941, %r939, 2146435072;
	setp.eq.s32 	%p173, %r941, 1072693248;
	{ // callseq 40, 0
	.param .b64 param0;
	st.param.f64 	[param0], 0dBFF0000000000000;
	.param .b64 retval0;
	call.uni (retval0), 
	__internal_accurate_pow, 
	(
	param0
	);
	ld.param.f64 	%fd288, [retval0];
	} // callseq 40
	neg.f64 	%fd290, %fd288;
	selp.f64 	%fd291, %fd290, %fd288, %p173;
	selp.f64 	%fd37, %fd291, %fd288, %p168;
	cvt.rn.f64.s32 	%fd292, %r31;
	fma.rn.f64 	%fd293, %fd37, %fd292, %fd286;
	cvt.rn.f32.f64 	%f159, %fd293;
	cvt.f64.f32 	%fd294, %f159;
	mov.f64 	%fd295, 0dC000000000000000;
	{
	.reg .b32 %temp; 
	mov.b64 	{%temp, %r942}, %fd295;
	}
	and.b32  	%r944, %r942, 2146435072;
	setp.eq.s32 	%p174, %r944, 1062207488;
	{ // callseq 41, 0
	.param .b64 param0;
	st.param.f64 	[param0], 0dC000000000000000;
	.param .b64 retval0;
	call.uni (retval0), 
	__internal_accurate_pow, 
	(
	param0
	);
	ld.param.f64 	%fd296, [retval0];
	} // callseq 41
	neg.f64 	%fd298, %fd296;
	selp.f64 	%fd299, %fd298, %fd296, %p174;
	selp.f64 	%fd38, %fd299, %fd296, %p168;
	cvt.rn.f64.s32 	%fd300, %r32;
	fma.rn.f64 	%fd301, %fd38, %fd300, %fd294;
	cvt.rn.f32.f64 	%f160, %fd301;
	cvt.f64.f32 	%fd302, %f160;
	mov.f64 	%fd303, 0dC008000000000000;
	{
	.reg .b32 %temp; 
	mov.b64 	{%temp, %r945}, %fd303;
	}
	and.b32  	%r947, %r945, 2146435072;
	setp.eq.s32 	%p175, %r947, 1073741824;
	{ // callseq 42, 0
	.param .b64 param0;
	st.param.f64 	[param0], 0dC008000000000000;
	.param .b64 retval0;
	call.uni (retval0), 
	__internal_accurate_pow, 
	(
	param0
	);
	ld.param.f64 	%fd304, [retval0];
	} // callseq 42
	neg.f64 	%fd306, %fd304;
	selp.f64 	%fd307, %fd306, %fd304, %p175;
	selp.f64 	%fd39, %fd307, %fd304, %p168;
	cvt.rn.f64.s32 	%fd308, %r33;
	fma.rn.f64 	%fd309, %fd39, %fd308, %fd302;
	cvt.rn.f32.f64 	%f161, %fd309;
	cvt.f64.f32 	%fd310, %f161;
	mov.f64 	%fd311, 0dC010000000000000;
	{
	.reg .b32 %temp; 
	mov.b64 	{%temp, %r948}, %fd311;
	}
	and.b32  	%r950, %r948, 2146435072;
	setp.eq.s32 	%p176, %r950, 1072693248;
	{ // callseq 43, 0
	.param .b64 param0;
	st.param.f64 	[param0], 0dC010000000000000;
	.param .b64 retval0;
	call.uni (retval0), 
	__internal_accurate_pow, 
	(
	param0
	);
	ld.param.f64 	%fd312, [retval0];
	} // callseq 43
	neg.f64 	%fd314, %fd312;
	selp.f64 	%fd315, %fd314, %fd312, %p176;
	selp.f64 	%fd40, %fd315, %fd312, %p168;
	cvt.rn.f64.s32 	%fd316, %r34;
	fma.rn.f64 	%fd317, %fd40, %fd316, %fd310;
	cvt.rn.f32.f64 	%f162, %fd317;
	cvt.f64.f32 	%fd318, %f162;
	mov.f64 	%fd319, 0dC014000000000000;
	{
	.reg .b32 %temp; 
	mov.b64 	{%temp, %r951}, %fd319;
	}
	and.b32  	%r953, %r951, 2146435072;
	setp.eq.s32 	%p177, %r953, 1074790400;
	{ // callseq 44, 0
	.param .b64 param0;
	st.param.f64 	[param0], 0dC014000000000000;
	.param .b64 retval0;
	call.uni (retval0), 
	__internal_accurate_pow, 
	(
	param0
	);
	ld.param.f64 	%fd320, [retval0];
	} // callseq 44
	neg.f64 	%fd322, %fd320;
	selp.f64 	%fd323, %fd322, %fd320, %p177;
	selp.f64 	%fd41, %fd323, %fd320, %p168;
	cvt.rn.f64.s32 	%fd324, %r35;
	fma.rn.f64 	%fd325, %fd41, %fd324, %fd318;
	cvt.rn.f32.f64 	%f163, %fd325;
	cvt.f64.f32 	%fd326, %f163;
	mov.f64 	%fd327, 0dC018000000000000;
	{
	.reg .b32 %temp; 
	mov.b64 	{%temp, %r954}, %fd327;
	}
	and.b32  	%r956, %r954, 2146435072;
	setp.eq.s32 	%p178, %r956, 1073741824;
	{ // callseq 45, 0
	.param .b64 param0;
	st.param.f64 	[param0], 0dC018000000000000;
	.param .b64 retval0;
	call.uni (retval0), 
	__internal_accurate_pow, 
	(
	param0
	);
	ld.param.f64 	%fd328, [retval0];
	} // callseq 45
	neg.f64 	%fd330, %fd328;
	selp.f64 	%fd331, %fd330, %fd328, %p178;
	selp.f64 	%fd42, %fd331, %fd328, %p168;
	cvt.rn.f64.s32 	%fd332, %r36;
	fma.rn.f64 	%fd333, %fd42, %fd332, %fd326;
	cvt.rn.f32.f64 	%f164, %fd333;
	cvt.f64.f32 	%fd334, %f164;
	mov.f64 	%fd335, 0dC01C000000000000;
	{
	.reg .b32 %temp; 
	mov.b64 	{%temp, %r957}, %fd335;
	}
	and.b32  	%r959, %r957, 2146435072;
	setp.eq.s32 	%p179, %r959, 1074790400;
	{ // callseq 46, 0
	.param .b64 param0;
	st.param.f64 	[param0], 0dC01C000000000000;
	.param .b64 retval0;
	call.uni (retval0), 
	__internal_accurate_pow, 
	(
	param0
	);
	ld.param.f64 	%fd336, [retval0];
	} // callseq 46
	neg.f64 	%fd338, %fd336;
	selp.f64 	%fd339, %fd338, %fd336, %p179;
	selp.f64 	%fd43, %fd339, %fd336, %p168;
	cvt.rn.f64.s32 	%fd340, %r37;
	fma.rn.f64 	%fd341, %fd43, %fd340, %fd334;
	cvt.rn.f32.f64 	%f165, %fd341;
	cvt.f64.f32 	%fd342, %f165;
	mov.f64 	%fd343, 0dC020000000000000;
	{
	.reg .b32 %temp; 
	mov.b64 	{%temp, %r960}, %fd343;
	}
	and.b32  	%r962, %r960, 2146435072;
	setp.eq.s32 	%p180, %r962, 1071644672;
	{ // callseq 47, 0
	.param .b64 param0;
	st.param.f64 	[param0], 0dC020000000000000;
	.param .b64 retval0;
	call.uni (retval0), 
	__internal_accurate_pow, 
	(
	param0
	);
	ld.param.f64 	%fd344, [retval0];
	} // callseq 47
	neg.f64 	%fd346, %fd344;
	selp.f64 	%fd347, %fd346, %fd344, %p180;
	selp.f64 	%fd44, %fd347, %fd344, %p168;
	cvt.rn.f64.s32 	%fd348, %r38;
	fma.rn.f64 	%fd349, %fd44, %fd348, %fd342;
	cvt.rn.f32.f64 	%f166, %fd349;
	cvt.f64.f32 	%fd350, %f166;
	mov.f64 	%fd351, 0dC022000000000000;
	{
	.reg .b32 %temp; 
	mov.b64 	{%temp, %r963}, %fd351;
	}
	and.b32  	%r965, %r963, 2146435072;
	setp.eq.s32 	%p181, %r965, 1075838976;
	{ // callseq 48, 0
	.param .b64 param0;
	st.param.f64 	[param0], 0dC022000000000000;
	.param .b64 retval0;
	call.uni (retval0), 
	__internal_accurate_pow, 
	(
	param0
	);
	ld.param.f64 	%fd352, [retval0];
	} // callseq 48
	neg.f64 	%fd354, %fd352;
	selp.f64 	%fd355, %fd354, %fd352, %p181;
	selp.f64 	%fd45, %fd355, %fd352, %p168;
	cvt.rn.f64.s32 	%fd356, %r39;
	fma.rn.f64 	%fd357, %fd45, %fd356, %fd350;
	cvt.rn.f32.f64 	%f167, %fd357;
	cvt.f64.f32 	%fd358, %f167;
	mov.f64 	%fd359, 0dC024000000000000;
	{
	.reg .b32 %temp; 
	mov.b64 	{%temp, %r966}, %fd359;
	}
	and.b32  	%r968, %r966, 2146435072;
	setp.eq.s32 	%p182, %r968, 1074790400;
	{ // callseq 49, 0
	.param .b64 param0;
	st.param.f64 	[param0], 0dC024000000000000;
	.param .b64 retval0;
	call.uni (retval0), 
	__internal_accurate_pow, 
	(
	param0
	);
	ld.param.f64 	%fd360, [retval0];
	} // callseq 49
	neg.f64 	%fd362, %fd360;
	selp.f64 	%fd363, %fd362, %fd360, %p182;
	selp.f64 	%fd46, %fd363, %fd360, %p168;
	cvt.rn.f64.s32 	%fd364, %r40;
	fma.rn.f64 	%fd365, %fd46, %fd364, %fd358;
	cvt.rn.f32.f64 	%f168, %fd365;
	cvt.f64.f32 	%fd366, %f168;
	mov.f64 	%fd367, 0dC026000000000000;
	{
	.reg .b32 %temp; 
	mov.b64 	{%temp, %r969}, %fd367;
	}
	and.b32  	%r971, %r969, 2146435072;
	setp.eq.s32 	%p183, %r971, 1075838976;
	{ // callseq 50, 0
	.param .b64 param0;
	st.param.f64 	[param0], 0dC026000000000000;
	.param .b64 retval0;
	call.uni (retval0), 
	__internal_accurate_pow, 
	(
	param0
	);
	ld.param.f64 	%fd368, [retval0];
	} // callseq 50
	neg.f64 	%fd370, %fd368;
	selp.f64 	%fd371, %fd370, %fd368, %p183;
	selp.f64 	%fd47, %fd371, %fd368, %p168;
	cvt.rn.f64.s32 	%fd372, %r41;
	fma.rn.f64 	%fd373, %fd47, %fd372, %fd366;
	cvt.rn.f32.f64 	%f169, %fd373;
	setp.eq.s32 	%p184, %r26, 1;
	neg.f32 	%f170, %f169;
	selp.f32 	%f171, %f170, %f169, %p184;
	cvt.rn.f32.s32 	%f172, %r43;
	cvt.f64.f32 	%fd374, %f172;
	cvt.rn.f64.s32 	%fd375, %r44;
	fma.rn.f64 	%fd376, %fd35, %fd375, %fd374;
	cvt.rn.f32.f64 	%f173, %fd376;
	cvt.f64.f32 	%fd377, %f173;
	cvt.rn.f64.s32 	%fd378, %r45;
	fma.rn.f64 	%fd379, %fd36, %fd378, %fd377;
	cvt.rn.f32.f64 	%f174, %fd379;
	cvt.f64.f32 	%fd380, %f174;
	cvt.rn.f64.s32 	%fd381, %r46;
	add.f64 	%fd382, %fd380, %fd381;
	cvt.rn.f32.f64 	%f175, %fd382;
	cvt.f64.f32 	%fd383, %f175;
	cvt.rn.f64.s32 	%fd384, %r47;
	fma.rn.f64 	%fd385, %fd37, %fd384, %fd383;
	cvt.rn.f32.f64 	%f176, %fd385;
	cvt.f64.f32 	%fd386, %f176;
	cvt.rn.f64.s32 	%fd387, %r48;
	fma.rn.f64 	%fd388, %fd38, %fd387, %fd386;
	cvt.rn.f32.f64 	%f177, %fd388;
	cvt.f64.f32 	%fd389, %f177;
	cvt.rn.f64.s32 	%fd390, %r49;
	fma.rn.f64 	%fd391, %fd39, %fd390, %fd389;
	cvt.rn.f32.f64 	%f178, %fd391;
	cvt.f64.f32 	%fd392, %f178;
	cvt.rn.f64.s32 	%fd393, %r50;
	fma.rn.f64 	%fd394, %fd40, %fd393, %fd392;
	cvt.rn.f32.f64 	%f179, %fd394;
	cvt.f64.f32 	%fd395, %f179;
	cvt.rn.f64.s32 	%fd396, %r51;
	fma.rn.f64 	%fd397, %fd41, %fd396, %fd395;
	cvt.rn.f32.f64 	%f180, %fd397;
	cvt.f64.f32 	%fd398, %f180;
	cvt.rn.f64.s32 	%fd399, %r52;
	fma.rn.f64 	%fd400, %fd42, %fd399, %fd398;
	cvt.rn.f32.f64 	%f181, %fd400;
	cvt.f64.f32 	%fd401, %f181;
	cvt.rn.f64.s32 	%fd402, %r53;
	fma.rn.f64 	%fd403, %fd43, %fd402, %fd401;
	cvt.rn.f32.f64 	%f182, %fd403;
	cvt.f64.f32 	%fd404, %f182;
	cvt.rn.f64.s32 	%fd405, %r54;
	fma.rn.f64 	%fd406, %fd44, %fd405, %fd404;
	cvt.rn.f32.f64 	%f183, %fd406;
	cvt.f64.f32 	%fd407, %f183;
	cvt.rn.f64.s32 	%fd408, %r55;
	fma.rn.f64 	%fd409, %fd45, %fd408, %fd407;
	cvt.rn.f32.f64 	%f184, %fd409;
	cvt.f64.f32 	%fd410, %f184;
	cvt.rn.f64.s32 	%fd411, %r56;
	fma.rn.f64 	%fd412, %fd46, %fd411, %fd410;
	cvt.rn.f32.f64 	%f185, %fd412;
	cvt.f64.f32 	%fd413, %f185;
	cvt.rn.f64.s32 	%fd414, %r57;
	fma.rn.f64 	%fd415, %fd47, %fd414, %fd413;
	cvt.rn.f32.f64 	%f11, %fd415;
	fma.rn.f32 	%f12, %f171, %f171, 0f41A00000;
	cvt.f64.f32 	%fd416, %f171;
	mul.f64 	%fd48, %fd416, 0d40191EB851EB851F;
	abs.f64 	%fd49, %fd48;
	setp.neu.f64 	%p185, %fd49, 0d7FF0000000000000;
	@%p185 bra 	$L__BB3_43;
	mov.f64 	%fd422, 0d0000000000000000;
	mul.rn.f64 	%fd627, %fd48, %fd422;
	mov.b32 	%r1034, 1;
	bra.uni 	$L__BB3_46;
$L__BB3_43:
	mul.f64 	%fd417, %fd48, 0d3FE45F306DC9C883;
	cvt.rni.s32.f64 	%r1033, %fd417;
	cvt.rn.f64.s32 	%fd418, %r1033;
	fma.rn.f64 	%fd419, %fd418, 0dBFF921FB54442D18, %fd48;
	fma.rn.f64 	%fd420, %fd418, 0dBC91A62633145C00, %fd419;
	fma.rn.f64 	%fd627, %fd418, 0dB97B839A252049C0, %fd420;
	setp.ltu.f64 	%p186, %fd49, 0d41E0000000000000;
	@%p186 bra 	$L__BB3_45;
	{ // callseq 51, 0
	.param .b64 param0;
	st.param.f64 	[param0], %fd48;
	.param .align 16 .b8 retval0[16];
	call.uni (retval0), 
	__internal_trig_reduction_slowpathd, 
	(
	param0
	);
	ld.param.f64 	%fd627, [retval0];
	ld.param.b32 	%r1033, [retval0+8];
	} // callseq 51
$L__BB3_45:
	add.s32 	%r1034, %r1033, 1;
$L__BB3_46:
	neg.f32 	%f186, %f11;
	setp.eq.s32 	%p187, %r42, 1;
	selp.f32 	%f187, %f186, %f11, %p187;
	shl.b32 	%r974, %r1034, 6;
	cvt.u64.u32 	%rd63, %r974;
	and.b64  	%rd64, %rd63, 64;
	mov.u64 	%rd65, __cudart_sin_cos_coeffs;
	add.s64 	%rd66, %rd65, %rd64;
	mul.rn.f64 	%fd423, %fd627, %fd627;
	and.b32  	%r975, %r1034, 1;
	setp.eq.b32 	%p188, %r975, 1;
	selp.f64 	%fd424, 0dBDA8FF8320FD8164, 0d3DE5DB65F9785EBA, %p188;
	ld.global.nc.v2.f64 	{%fd425, %fd426}, [%rd66];
	fma.rn.f64 	%fd427, %fd424, %fd423, %fd425;
	fma.rn.f64 	%fd428, %fd427, %fd423, %fd426;
	ld.global.nc.v2.f64 	{%fd429, %fd430}, [%rd66+16];
	fma.rn.f64 	%fd431, %fd428, %fd423, %fd429;
	fma.rn.f64 	%fd432, %fd431, %fd423, %fd430;
	ld.global.nc.v2.f64 	{%fd433, %fd434}, [%rd66+32];
	fma.rn.f64 	%fd435, %fd432, %fd423, %fd433;
	fma.rn.f64 	%fd436, %fd435, %fd423, %fd434;
	fma.rn.f64 	%fd437, %fd436, %fd627, %fd627;
	fma.rn.f64 	%fd438, %fd436, %fd423, 0d3FF0000000000000;
	selp.f64 	%fd439, %fd438, %fd437, %p188;
	and.b32  	%r976, %r1034, 2;
	setp.eq.s32 	%p189, %r976, 0;
	mov.f64 	%fd440, 0d0000000000000000;
	sub.f64 	%fd441, %fd440, %fd439;
	selp.f64 	%fd442, %fd439, %fd441, %p189;
	cvt.f64.f32 	%fd443, %f12;
	sub.f64 	%fd444, %fd443, %fd442;
	mul.f32 	%f188, %f187, %f187;
	cvt.f64.f32 	%fd445, %f188;
	add.f64 	%fd55, %fd444, %fd445;
	cvt.f64.f32 	%fd446, %f187;
	mul.f64 	%fd56, %fd446, 0d40191EB851EB851F;
	abs.f64 	%fd57, %fd56;
	setp.neu.f64 	%p190, %fd57, 0d7FF0000000000000;
	@%p190 bra 	$L__BB3_48;
	mov.f64 	%fd452, 0d0000000000000000;
	mul.rn.f64 	%fd629, %fd56, %fd452;
	mov.b32 	%r1036, 1;
	bra.uni 	$L__BB3_51;
$L__BB3_48:
	mul.f64 	%fd447, %fd56, 0d3FE45F306DC9C883;
	cvt.rni.s32.f64 	%r1035, %fd447;
	cvt.rn.f64.s32 	%fd448, %r1035;
	fma.rn.f64 	%fd449, %fd448, 0dBFF921FB54442D18, %fd56;
	fma.rn.f64 	%fd450, %fd448, 0dBC91A62633145C00, %fd449;
	fma.rn.f64 	%fd629, %fd448, 0dB97B839A252049C0, %fd450;
	setp.ltu.f64 	%p191, %fd57, 0d41E0000000000000;
	@%p191 bra 	$L__BB3_50;
	{ // callseq 52, 0
	.param .b64 param0;
	st.param.f64 	[param0], %fd56;
	.param .align 16 .b8 retval0[16];
	call.uni (retval0), 
	__internal_trig_reduction_slowpathd, 
	(
	param0
	);
	ld.param.f64 	%fd629, [retval0];
	ld.param.b32 	%r1035, [retval0+8];
	} // callseq 52
$L__BB3_50:
	add.s32 	%r1036, %r1035, 1;
$L__BB3_51:
	setp.lt.f64 	%p192, %fd3, 0d3FA999999999999A;
	setp.lt.f64 	%p193, %fd2, 0d3FA999999999999A;
	shl.b32 	%r979, %r1036, 6;
	cvt.u64.u32 	%rd67, %r979;
	and.b64  	%rd68, %rd67, 64;
	mov.u64 	%rd69, __cudart_sin_cos_coeffs;
	add.s64 	%rd70, %rd69, %rd68;
	mul.rn.f64 	%fd453, %fd629, %fd629;
	and.b32  	%r980, %r1036, 1;
	setp.eq.b32 	%p194, %r980, 1;
	selp.f64 	%fd454, 0dBDA8FF8320FD8164, 0d3DE5DB65F9785EBA, %p194;
	ld.global.nc.v2.f64 	{%fd455, %fd456}, [%rd70];
	fma.rn.f64 	%fd457, %fd454, %fd453, %fd455;
	fma.rn.f64 	%fd458, %fd457, %fd453, %fd456;
	ld.global.nc.v2.f64 	{%fd459, %fd460}, [%rd70+16];
	fma.rn.f64 	%fd461, %fd458, %fd453, %fd459;
	fma.rn.f64 	%fd462, %fd461, %fd453, %fd460;
	ld.global.nc.v2.f64 	{%fd463, %fd464}, [%rd70+32];
	fma.rn.f64 	%fd465, %fd462, %fd453, %fd463;
	fma.rn.f64 	%fd466, %fd465, %fd453, %fd464;
	fma.rn.f64 	%fd467, %fd466, %fd629, %fd629;
	fma.rn.f64 	%fd468, %fd466, %fd453, 0d3FF0000000000000;
	selp.f64 	%fd469, %fd468, %fd467, %p194;
	and.b32  	%r981, %r1036, 2;
	setp.eq.s32 	%p195, %r981, 0;
	mov.f64 	%fd470, 0d0000000000000000;
	sub.f64 	%fd471, %fd470, %fd469;
	selp.f64 	%fd472, %fd469, %fd471, %p195;
	sub.f64 	%fd473, %fd55, %fd472;
	cvt.rn.f32.f64 	%f13, %fd473;
	cvt.rn.f32.s32 	%f189, %r58;
	cvt.f64.f32 	%fd474, %f189;
	cvt.rn.f64.s32 	%fd475, %r59;
	fma.rn.f64 	%fd476, %fd35, %fd475, %fd474;
	cvt.rn.f32.f64 	%f190, %fd476;
	cvt.f64.f32 	%fd477, %f190;
	cvt.rn.f64.s32 	%fd478, %r60;
	fma.rn.f64 	%fd479, %fd36, %fd478, %fd477;
	cvt.rn.f32.f64 	%f191, %fd479;
	cvt.f64.f32 	%fd480, %f191;
	cvt.rn.f64.s32 	%fd481, %r61;
	add.f64 	%fd482, %fd480, %fd481;
	cvt.rn.f32.f64 	%f192, %fd482;
	cvt.f64.f32 	%fd483, %f192;
	cvt.rn.f64.s32 	%fd484, %r62;
	fma.rn.f64 	%fd485, %fd37, %fd484, %fd483;
	cvt.rn.f32.f64 	%f193, %fd485;
	cvt.f64.f32 	%fd486, %f193;
	cvt.rn.f64.s32 	%fd487, %r63;
	fma.rn.f64 	%fd488, %fd38, %fd487, %fd486;
	cvt.rn.f32.f64 	%f194, %fd488;
	cvt.f64.f32 	%fd489, %f194;
	cvt.rn.f64.s32 	%fd490, %r64;
	fma.rn.f64 	%fd491, %fd39, %fd490, %fd489;
	cvt.rn.f32.f64 	%f195, %fd491;
	cvt.f64.f32 	%fd492, %f195;
	cvt.rn.f64.s32 	%fd493, %r65;
	fma.rn.f64 	%fd494, %fd40, %fd493, %fd492;
	cvt.rn.f32.f64 	%f196, %fd494;
	cvt.f64.f32 	%fd495, %f196;
	cvt.rn.f64.s32 	%fd496, %r66;
	fma.rn.f64 	%fd497, %fd41, %fd496, %fd495;
	cvt.rn.f32.f64 	%f197, %fd497;
	cvt.f64.f32 	%fd498, %f197;
	cvt.rn.f64.s32 	%fd499, %r67;
	fma.rn.f64 	%fd500, %fd42, %fd499, %fd498;
	cvt.rn.f32.f64 	%f198, %fd500;
	cvt.f64.f32 	%fd501, %f198;
	cvt.rn.f64.s32 	%fd502, %r68;
	fma.rn.f64 	%fd503, %fd43, %fd502, %fd501;
	cvt.rn.f32.f64 	%f199, %fd503;
	cvt.f64.f32 	%fd504, %f199;
	cvt.rn.f64.s32 	%fd505, %r69;
	fma.rn.f64 	%fd506, %fd44, %fd505, %fd504;
	cvt.rn.f32.f64 	%f200, %fd506;
	cvt.f64.f32 	%fd507, %f200;
	cvt.rn.f64.s32 	%fd508, %r70;
	fma.rn.f64 	%fd509, %fd45, %fd508, %fd507;
	cvt.rn.f32.f64 	%f201, %fd509;
	cvt.f64.f32 	%fd510, %f201;
	cvt.rn.f64.s32 	%fd511, %r71;
	fma.rn.f64 	%fd512, %fd46, %fd511, %fd510;
	cvt.rn.f32.f64 	%f202, %fd512;
	cvt.f64.f32 	%fd513, %f202;
	cvt.rn.f64.s32 	%fd514, %r72;
	fma.rn.f64 	%fd515, %fd47, %fd514, %fd513;
	cvt.rn.f32.f64 	%f203, %fd515;
	setp.eq.s32 	%p196, %r24, 1;
	xor.pred  	%p197, %p193, %p196;
	neg.f32 	%f204, %f203;
	selp.f32 	%f205, %f204, %f203, %p197;
	cvt.rn.f32.s32 	%f206, %r73;
	cvt.f64.f32 	%fd516, %f206;
	cvt.rn.f64.s32 	%fd517, %r74;
	fma.rn.f64 	%fd518, %fd35, %fd517, %fd516;
	cvt.rn.f32.f64 	%f207, %fd518;
	cvt.f64.f32 	%fd519, %f207;
	cvt.rn.f64.s32 	%fd520, %r75;
	fma.rn.f64 	%fd521, %fd36, %fd520, %fd519;
	cvt.rn.f32.f64 	%f208, %fd521;
	cvt.f64.f32 	%fd522, %f208;
	cvt.rn.f64.s32 	%fd523, %r76;
	add.f64 	%fd524, %fd522, %fd523;
	cvt.rn.f32.f64 	%f209, %fd524;
	cvt.f64.f32 	%fd525, %f209;
	cvt.rn.f64.s32 	%fd526, %r77;
	fma.rn.f64 	%fd527, %fd37, %fd526, %fd525;
	cvt.rn.f32.f64 	%f210, %fd527;
	cvt.f64.f32 	%fd528, %f210;
	cvt.rn.f64.s32 	%fd529, %r78;
	fma.rn.f64 	%fd530, %fd38, %fd529, %fd528;
	cvt.rn.f32.f64 	%f211, %fd530;
	cvt.f64.f32 	%fd531, %f211;
	cvt.rn.f64.s32 	%fd532, %r79;
	fma.rn.f64 	%fd533, %fd39, %fd532, %fd531;
	cvt.rn.f32.f64 	%f212, %fd533;
	cvt.f64.f32 	%fd534, %f212;
	cvt.rn.f64.s32 	%fd535, %r80;
	fma.rn.f64 	%fd536, %fd40, %fd535, %fd534;
	cvt.rn.f32.f64 	%f213, %fd536;
	cvt.f64.f32 	%fd537, %f213;
	cvt.rn.f64.s32 	%fd538, %r81;
	fma.rn.f64 	%fd539, %fd41, %fd538, %fd537;
	cvt.rn.f32.f64 	%f214, %fd539;
	cvt.f64.f32 	%fd540, %f214;
	cvt.rn.f64.s32 	%fd541, %r82;
	fma.rn.f64 	%fd542, %fd42, %fd541, %fd540;
	cvt.rn.f32.f64 	%f215, %fd542;
	cvt.f64.f32 	%fd543, %f215;
	cvt.rn.f64.s32 	%fd544, %r83;
	fma.rn.f64 	%fd545, %fd43, %fd544, %fd543;
	cvt.rn.f32.f64 	%f216, %fd545;
	cvt.f64.f32 	%fd546, %f216;
	cvt.rn.f64.s32 	%fd547, %r84;
	fma.rn.f64 	%fd548, %fd44, %fd547, %fd546;
	cvt.rn.f32.f64 	%f217, %fd548;
	cvt.f64.f32 	%fd549, %f217;
	cvt.rn.f64.s32 	%fd550, %r85;
	fma.rn.f64 	%fd551, %fd45, %fd550, %fd549;
	cvt.rn.f32.f64 	%f218, %fd551;
	cvt.f64.f32 	%fd552, %f218;
	cvt.rn.f64.s32 	%fd553, %r86;
	fma.rn.f64 	%fd554, %fd46, %fd553, %fd552;
	cvt.rn.f32.f64 	%f219, %fd554;
	cvt.f64.f32 	%fd555, %f219;
	cvt.rn.f64.s32 	%fd556, %r87;
	fma.rn.f64 	%fd557, %fd47, %fd556, %fd555;
	cvt.rn.f32.f64 	%f220, %fd557;
	setp.eq.s32 	%p198, %r25, 1;
	xor.pred  	%p199, %p192, %p198;
	neg.f32 	%f221, %f220;
	selp.f32 	%f14, %f221, %f220, %p199;
	fma.rn.f32 	%f15, %f205, %f205, 0f41A00000;
	cvt.f64.f32 	%fd558, %f205;
	mul.f64 	%fd63, %fd558, 0d40191EB851EB851F;
	abs.f64 	%fd64, %fd63;
	setp.neu.f64 	%p200, %fd64, 0d7FF0000000000000;
	@%p200 bra 	$L__BB3_53;
	mov.f64 	%fd564, 0d0000000000000000;
	mul.rn.f64 	%fd631, %fd63, %fd564;
	mov.b32 	%r1038, 1;
	bra.uni 	$L__BB3_56;
$L__BB3_53:
	mul.f64 	%fd559, %fd63, 0d3FE45F306DC9C883;
	cvt.rni.s32.f64 	%r1037, %fd559;
	cvt.rn.f64.s32 	%fd560, %r1037;
	fma.rn.f64 	%fd561, %fd560, 0dBFF921FB54442D18, %fd63;
	fma.rn.f64 	%fd562, %fd560, 0dBC91A62633145C00, %fd561;
	fma.rn.f64 	%fd631, %fd560, 0dB97B839A252049C0, %fd562;
	setp.ltu.f64 	%p201, %fd64, 0d41E0000000000000;
	@%p201 bra 	$L__BB3_55;
	{ // callseq 53, 0
	.param .b64 param0;
	st.param.f64 	[param0], %fd63;
	.param .align 16 .b8 retval0[16];
	call.uni (retval0), 
	__internal_trig_reduction_slowpathd, 
	(
	param0
	);
	ld.param.f64 	%fd631, [retval0];
	ld.param.b32 	%r1037, [retval0+8];
	} // callseq 53
$L__BB3_55:
	add.s32 	%r1038, %r1037, 1;
$L__BB3_56:
	shl.b32 	%r984, %r1038, 6;
	cvt.u64.u32 	%rd71, %r984;
	and.b64  	%rd72, %rd71, 64;
	add.s64 	%rd74, %rd69, %rd72;
	mul.rn.f64 	%fd565, %fd631, %fd631;
	and.b32  	%r985, %r1038, 1;
	setp.eq.b32 	%p202, %r985, 1;
	selp.f64 	%fd566, 0dBDA8FF8320FD8164, 0d3DE5DB65F9785EBA, %p202;
	ld.global.nc.v2.f64 	{%fd567, %fd568}, [%rd74];
	fma.rn.f64 	%fd569, %fd566, %fd565, %fd567;
	fma.rn.f64 	%fd570, %fd569, %fd565, %fd568;
	ld.global.nc.v2.f64 	{%fd571, %fd572}, [%rd74+16];
	fma.rn.f64 	%fd573, %fd570, %fd565, %fd571;
	fma.rn.f64 	%fd574, %fd573, %fd565, %fd572;
	ld.global.nc.v2.f64 	{%fd575, %fd576}, [%rd74+32];
	fma.rn.f64 	%fd577, %fd574, %fd565, %fd575;
	fma.rn.f64 	%fd578, %fd577, %fd565, %fd576;
	fma.rn.f64 	%fd579, %fd578, %fd631, %fd631;
	fma.rn.f64 	%fd580, %fd578, %fd565, 0d3FF0000000000000;
	selp.f64 	%fd581, %fd580, %fd579, %p202;
	and.b32  	%r986, %r1038, 2;
	setp.eq.s32 	%p203, %r986, 0;
	mov.f64 	%fd582, 0d0000000000000000;
	sub.f64 	%fd583, %fd582, %fd581;
	selp.f64 	%fd584, %fd581, %fd583, %p203;
	cvt.f64.f32 	%fd585, %f15;
	sub.f64 	%fd586, %fd585, %fd584;
	mul.f32 	%f222, %f14, %f14;
	cvt.f64.f32 	%fd587, %f222;
	add.f64 	%fd70, %fd586, %fd587;
	cvt.f64.f32 	%fd588, %f14;
	mul.f64 	%fd71, %fd588, 0d40191EB851EB851F;
	abs.f64 	%fd72, %fd71;
	setp.neu.f64 	%p204, %fd72, 0d7FF0000000000000;
	@%p204 bra 	$L__BB3_58;
	mov.f64 	%fd594, 0d0000000000000000;
	mul.rn.f64 	%fd633, %fd71, %fd594;
	mov.b32 	%r1040, 1;
	bra.uni 	$L__BB3_61;
$L__BB3_58:
	mul.f64 	%fd589, %fd71, 0d3FE45F306DC9C883;
	cvt.rni.s32.f64 	%r1039, %fd589;
	cvt.rn.f64.s32 	%fd590, %r1039;
	fma.rn.f64 	%fd591, %fd590, 0dBFF921FB54442D18, %fd71;
	fma.rn.f64 	%fd592, %fd590, 0dBC91A62633145C00, %fd591;
	fma.rn.f64 	%fd633, %fd590, 0dB97B839A252049C0, %fd592;
	setp.ltu.f64 	%p205, %fd72, 0d41E0000000000000;
	@%p205 bra 	$L__BB3_60;
	{ // callseq 54, 0
	.param .b64 param0;
	st.param.f64 	[param0], %fd71;
	.param .align 16 .b8 retval0[16];
	call.uni (retval0), 
	__internal_trig_reduction_slowpathd, 
	(
	param0
	);
	ld.param.f64 	%fd633, [retval0];
	ld.param.b32 	%r1039, [retval0+8];
	} // callseq 54
$L__BB3_60:
	add.s32 	%r1040, %r1039, 1;
$L__BB3_61:
	ld.param.u64 	%rd102, [_Z9KernelCGAPiPfS_S0_P17curandStateXORWOWii_param_3];
	ld.param.u64 	%rd101, [_Z9KernelCGAPiPfS_S0_P17curandStateXORWOWii_param_2];
	cvta.to.global.u64 	%rd7, %rd102;
	cvta.to.global.u64 	%rd8, %rd101;
	shl.b32 	%r130, %r7, 5;
	shl.b32 	%r989, %r1040, 6;
	cvt.u64.u32 	%rd75, %r989;
	and.b64  	%rd76, %rd75, 64;
	add.s64 	%rd78, %rd69, %rd76;
	mul.rn.f64 	%fd595, %fd633, %fd633;
	and.b32  	%r990, %r1040, 1;
	setp.eq.b32 	%p206, %r990, 1;
	selp.f64 	%fd596, 0dBDA8FF8320FD8164, 0d3DE5DB65F9785EBA, %p206;
	ld.global.nc.v2.f64 	{%fd597, %fd598}, [%rd78];
	fma.rn.f64 	%fd599, %fd596, %fd595, %fd597;
	fma.rn.f64 	%fd600, %fd599, %fd595, %fd598;
	ld.global.nc.v2.f64 	{%fd601, %fd602}, [%rd78+16];
	fma.rn.f64 	%fd603, %fd600, %fd595, %fd601;
	fma.rn.f64 	%fd604, %fd603, %fd595, %fd602;
	ld.global.nc.v2.f64 	{%fd605, %fd606}, [%rd78+32];
	fma.rn.f64 	%fd607, %fd604, %fd595, %fd605;
	fma.rn.f64 	%fd608, %fd607, %fd595, %fd606;
	fma.rn.f64 	%fd609, %fd608, %fd633, %fd633;
	fma.rn.f64 	%fd610, %fd608, %fd595, 0d3FF0000000000000;
	selp.f64 	%fd611, %fd610, %fd609, %p206;
	and.b32  	%r991, %r1040, 2;
	setp.eq.s32 	%p207, %r991, 0;
	mov.f64 	%fd612, 0d0000000000000000;
	sub.f64 	%fd613, %fd612, %fd611;
	selp.f64 	%fd614, %fd611, %fd613, %p207;
	sub.f64 	%fd615, %fd70, %fd614;
	cvt.rn.f32.f64 	%f223, %fd615;
	setp.ltu.f32 	%p208, %f10, %f13;
	setp.ltu.f32 	%p209, %f10, %f223;
	or.pred  	%p210, %p208, %p209;
	@%p210 bra 	$L__BB3_63;
	ld.param.u64 	%rd100, [_Z9KernelCGAPiPfS_S0_P17curandStateXORWOWii_param_1];
	ld.param.u64 	%rd99, [_Z9KernelCGAPiPfS_S0_P17curandStateXORWOWii_param_0];
	mul.wide.s32 	%rd87, %r130, 4;
	add.s64 	%rd88, %rd8, %rd87;
	st.global.u32 	[%rd88], %r94;
	cvta.to.global.u64 	%rd89, %rd99;
	add.s64 	%rd91, %rd89, %rd87;
	ld.global.u32 	%r993, [%rd91+4];
	st.global.u32 	[%rd88+4], %r993;
	ld.global.u32 	%r994, [%rd91+8];
	st.global.u32 	[%rd88+8], %r994;
	ld.global.u32 	%r995, [%rd91+12];
	st.global.u32 	[%rd88+12], %r995;
	ld.global.u32 	%r996, [%rd91+16];
	st.global.u32 	[%rd88+16], %r996;
	ld.global.u32 	%r997, [%rd91+20];
	st.global.u32 	[%rd88+20], %r997;
	ld.global.u32 	%r998, [%rd91+24];
	st.global.u32 	[%rd88+24], %r998;
	ld.global.u32 	%r999, [%rd91+28];
	st.global.u32 	[%rd88+28], %r999;
	ld.global.u32 	%r1000, [%rd91+32];
	st.global.u32 	[%rd88+32], %r1000;
	ld.global.u32 	%r1001, [%rd91+36];
	st.global.u32 	[%rd88+36], %r1001;
	ld.global.u32 	%r1002, [%rd91+40];
	st.global.u32 	[%rd88+40], %r1002;
	ld.global.u32 	%r1003, [%rd91+44];
	st.global.u32 	[%rd88+44], %r1003;
	ld.global.u32 	%r1004, [%rd91+48];
	st.global.u32 	[%rd88+48], %r1004;
	ld.global.u32 	%r1005, [%rd91+52];
	st.global.u32 	[%rd88+52], %r1005;
	ld.global.u32 	%r1006, [%rd91+56];
	st.global.u32 	[%rd88+56], %r1006;
	ld.global.u32 	%r1007, [%rd91+60];
	st.global.u32 	[%rd88+60], %r1007;
	ld.global.u32 	%r1008, [%rd91+64];
	st.global.u32 	[%rd88+64], %r1008;
	ld.global.u32 	%r1009, [%rd91+68];
	st.global.u32 	[%rd88+68], %r1009;
	ld.global.u32 	%r1010, [%rd91+72];
	st.global.u32 	[%rd88+72], %r1010;
	ld.global.u32 	%r1011, [%rd91+76];
	st.global.u32 	[%rd88+76], %r1011;
	ld.global.u32 	%r1012, [%rd91+80];
	st.global.u32 	[%rd88+80], %r1012;
	ld.global.u32 	%r1013, [%rd91+84];
	st.global.u32 	[%rd88+84], %r1013;
	ld.global.u32 	%r1014, [%rd91+88];
	st.global.u32 	[%rd88+88], %r1014;
	ld.global.u32 	%r1015, [%rd91+92];
	st.global.u32 	[%rd88+92], %r1015;
	ld.global.u32 	%r1016, [%rd91+96];
	st.global.u32 	[%rd88+96], %r1016;
	ld.global.u32 	%r1017, [%rd91+100];
	st.global.u32 	[%rd88+100], %r1017;
	ld.global.u32 	%r1018, [%rd91+104];
	st.global.u32 	[%rd88+104], %r1018;
	ld.global.u32 	%r1019, [%rd91+108];
	st.global.u32 	[%rd88+108], %r1019;
	ld.global.u32 	%r1020, [%rd91+112];
	st.global.u32 	[%rd88+112], %r1020;
	ld.global.u32 	%r1021, [%rd91+116];
	st.global.u32 	[%rd88+116], %r1021;
	ld.global.u32 	%r1022, [%rd91+120];
	st.global.u32 	[%rd88+120], %r1022;
	ld.global.u32 	%r1023, [%rd91+124];
	st.global.u32 	[%rd88+124], %r1023;
	cvta.to.global.u64 	%rd92, %rd100;
	mul.wide.s32 	%rd93, %r7, 4;
	add.s64 	%rd94, %rd92, %rd93;
	ld.global.f32 	%f224, [%rd94];
	add.s64 	%rd95, %rd7, %rd93;
	st.global.f32 	[%rd95], %f224;
	bra.uni 	$L__BB3_66;
$L__BB3_63:
	setp.ltu.f32 	%p211, %f13, %f10;
	setp.ltu.f32 	%p212, %f13, %f223;
	or.pred  	%p213, %p211, %p212;
	@%p213 bra 	$L__BB3_65;
	mul.wide.s32 	%rd83, %r130, 4;
	add.s64 	%rd84, %rd8, %rd83;
	st.global.u32 	[%rd84], %r26;
	st.global.u32 	[%rd84+4], %r27;
	st.global.u32 	[%rd84+8], %r28;
	st.global.u32 	[%rd84+12], %r29;
	st.global.u32 	[%rd84+16], %r30;
	st.global.u32 	[%rd84+20], %r31;
	st.global.u32 	[%rd84+24], %r32;
	st.global.u32 	[%rd84+28], %r33;
	st.global.u32 	[%rd84+32], %r34;
	st.global.u32 	[%rd84+36], %r35;
	st.global.u32 	[%rd84+40], %r36;
	st.global.u32 	[%rd84+44], %r37;
	st.global.u32 	[%rd84+48], %r38;
	st.global.u32 	[%rd84+52], %r39;
	st.global.u32 	[%rd84+56], %r40;
	st.global.u32 	[%rd84+60], %r41;
	st.global.u32 	[%rd84+64], %r42;
	st.global.u32 	[%rd84+68], %r43;
	st.global.u32 	[%rd84+72], %r44;
	st.global.u32 	[%rd84+76], %r45;
	st.global.u32 	[%rd84+80], %r46;
	st.global.u32 	[%rd84+84], %r47;
	st.global.u32 	[%rd84+88], %r48;
	st.global.u32 	[%rd84+92], %r49;
	st.global.u32 	[%rd84+96], %r50;
	st.global.u32 	[%rd84+100], %r51;
	st.global.u32 	[%rd84+104], %r52;
	st.global.u32 	[%rd84+108], %r53;
	st.global.u32 	[%rd84+112], %r54;
	st.global.u32 	[%rd84+116], %r55;
	st.global.u32 	[%rd84+120], %r56;
	st.global.u32 	[%rd84+124], %r57;
	mul.wide.s32 	%rd85, %r7, 4;
	add.s64 	%rd86, %rd7, %rd85;
	st.global.f32 	[%rd86], %f13;
	bra.uni 	$L__BB3_66;
$L__BB3_65:
	mul.wide.s32 	%rd79, %r130, 4;
	add.s64 	%rd80, %rd8, %rd79;
	st.global.u32 	[%rd80], %r26;
	st.global.u32 	[%rd80+4], %r27;
	st.global.u32 	[%rd80+8], %r28;
	st.global.u32 	[%rd80+12], %r29;
	st.global.u32 	[%rd80+16], %r30;
	st.global.u32 	[%rd80+20], %r31;
	st.global.u32 	[%rd80+24], %r32;
	st.global.u32 	[%rd80+28], %r33;
	st.global.u32 	[%rd80+32], %r34;
	st.global.u32 	[%rd80+36], %r35;
	st.global.u32 	[%rd80+40], %r36;
	st.global.u32 	[%rd80+44], %r37;
	st.global.u32 	[%rd80+48], %r38;
	st.global.u32 	[%rd80+52], %r39;
	st.global.u32 	[%rd80+56], %r40;
	st.global.u32 	[%rd80+60], %r41;
	st.global.u32 	[%rd80+64], %r42;
	st.global.u32 	[%rd80+68], %r43;
	st.global.u32 	[%rd80+72], %r44;
	st.global.u32 	[%rd80+76], %r45;
	st.global.u32 	[%rd80+80], %r46;
	st.global.u32 	[%rd80+84], %r47;
	st.global.u32 	[%rd80+88], %r48;
	st.global.u32 	[%rd80+92], %r49;
	st.global.u32 	[%rd80+96], %r50;
	st.global.u32 	[%rd80+100], %r51;
	st.global.u32 	[%rd80+104], %r52;
	st.global.u32 	[%rd80+108], %r53;
	st.global.u32 	[%rd80+112], %r54;
	st.global.u32 	[%rd80+116], %r55;
	st.global.u32 	[%rd80+120], %r56;
	st.global.u32 	[%rd80+124], %r57;
	mul.wide.s32 	%rd81, %r7, 4;
	add.s64 	%rd82, %rd7, %rd81;
	st.global.f32 	[%rd82], %f13;
$L__BB3_66:
	ret;

}
.func  (.param .align 16 .b8 func_retval0[16]) __internal_trig_reduction_slowpathd(
	.param .b64 __internal_trig_reduction_slowpathd_param_0
)
{
	.local .align 8 .b8 	__local_depot4[40];
	.reg .b64 	%SP;
	.reg .b64 	%SPL;
	.reg .pred 	%p<10>;
	.reg .b32 	%r<47>;
	.reg .b64 	%rd<74>;
	.reg .b64 	%fd<5>;

	mov.u64 	%SPL, __local_depot4;
	ld.param.f64 	%fd4, [__internal_trig_reduction_slowpathd_param_0];
	add.u64 	%rd1, %SPL, 0;
	{
	.reg .b32 %temp; 
	mov.b64 	{%temp, %r1}, %fd4;
	}
	shr.u32 	%r2, %r1, 20;
	and.b32  	%r3, %r2, 2047;
	setp.eq.s32 	%p1, %r3, 2047;
	mov.b32 	%r46, 0;
	@%p1 bra 	$L__BB4_9;
	add.s32 	%r20, %r3, -1024;
	mov.b64 	%rd20, %fd4;
	shl.b64 	%rd2, %rd20, 11;
	shr.u32 	%r4, %r20, 6;
	sub.s32 	%r45, 15, %r4;
	sub.s32 	%r21, 19, %r4;
	setp.lt.u32 	%p2, %r20, 128;
	selp.b32 	%r6, 18, %r21, %p2;
	setp.ge.s32 	%p3, %r45, %r6;
	mov.b64 	%rd70, 0;
	@%p3 bra 	$L__BB4_4;
	add.s32 	%r23, %r6, %r4;
	neg.s32 	%r43, %r23;
	or.b64  	%rd3, %rd2, -9223372036854775808;
	mov.b64 	%rd70, 0;
	mov.b32 	%r42, 0;
	mov.u64 	%rd25, __cudart_i2opi_d;
	mov.u32 	%r44, %r45;
$L__BB4_3:
	.pragma "nounroll";
	mul.wide.s32 	%rd22, %r42, 8;
	add.s64 	%rd23, %rd1, %rd22;
	mul.wide.s32 	%rd24, %r44, 8;
	add.s64 	%rd26, %rd25, %rd24;
	ld.global.nc.u64 	%rd27, [%rd26];
	{
	.reg .u32 %r0, %r1, %r2, %r3, %alo, %ahi, %blo, %bhi, %clo, %chi;
	mov.b64 	{%alo,%ahi}, %rd27;
	mov.b64 	{%blo,%bhi}, %rd3;
	mov.b64 	{%clo,%chi}, %rd70;
	mad.lo.cc.u32 	%r0, %alo, %blo, %clo;
	madc.hi.cc.u32 	%r1, %alo, %blo, %chi;
	madc.hi.u32 	%r2, %alo, %bhi, 0;
	mad.lo.cc.u32 	%r1, %alo, %bhi, %r1;
	madc.hi.cc.u32 	%r2, %ahi, %blo, %r2;
	madc.hi.u32 	%r3, %ahi, %bhi, 0;
	mad.lo.cc.u32 	%r1, %ahi, %blo, %r1;
	madc.lo.cc.u32 	%r2, %ahi, %bhi, %r2;
	addc.u32 	%r3, %r3, 0;
	mov.b64 	%rd28, {%r0,%r1};
	mov.b64 	%rd70, {%r2,%r3};
	}
	st.local.u64 	[%rd23], %rd28;
	add.s32 	%r44, %r44, 1;
	add.s32 	%r43, %r43, 1;
	add.s32 	%r42, %r42, 1;
	setp.ne.s32 	%p4, %r43, -15;
	mov.u32 	%r45, %r6;
	@%p4 bra 	$L__BB4_3;
$L__BB4_4:
	cvt.s64.s32 	%rd29, %r45;
	cvt.u64.u32 	%rd30, %r4;
	add.s64 	%rd31, %rd30, %rd29;
	shl.b64 	%rd32, %rd31, 3;
	add.s64 	%rd33, %rd1, %rd32;
	st.local.u64 	[%rd33+-120], %rd70;
	and.b32  	%r15, %r2, 63;
	ld.local.u64 	%rd72, [%rd1+16];
	ld.local.u64 	%rd71, [%rd1+24];
	setp.eq.s32 	%p5, %r15, 0;
	@%p5 bra 	$L__BB4_6;
	shl.b64 	%rd34, %rd71, %r15;
	shr.u64 	%rd35, %rd72, 1;
	xor.b32  	%r24, %r15, 63;
	shr.u64 	%rd36, %rd35, %r24;
	or.b64  	%rd71, %rd34, %rd36;
	ld.local.u64 	%rd37, [%rd1+8];
	shl.b64 	%rd38, %rd72, %r15;
	shr.u64 	%rd39, %rd37, 1;
	shr.u64 	%rd40, %rd39, %r24;
	or.b64  	%rd72, %rd38, %rd40;
$L__BB4_6:
	and.b32  	%r25, %r1, -2147483648;
	shr.u64 	%rd41, %rd71, 62;
	cvt.u32.u64 	%r26, %rd41;
	mov.b64 	{%r27, %r28}, %rd71;
	mov.b64 	{%r29, %r30}, %rd72;
	shf.l.wrap.b32 	%r31, %r30, %r27, 2;
	shf.l.wrap.b32 	%r32, %r27, %r28, 2;
	mov.b64 	%rd42, {%r31, %r32};
	shl.b64 	%rd43, %rd72, 2;
	shr.u64 	%rd44, %rd42, 63;
	cvt.u32.u64 	%r33, %rd44;
	add.s32 	%r34, %r33, %r26;
	setp.eq.s32 	%p6, %r25, 0;
	neg.s32 	%r35, %r34;
	selp.b32 	%r46, %r34, %r35, %p6;
	setp.gt.s64 	%p7, %rd42, -1;
	mov.b64 	%rd45, 0;
	{
	.reg .u32 %r0, %r1, %r2, %r3, %a0, %a1, %a2, %a3, %b0, %b1, %b2, %b3;
	mov.b64 	{%a0,%a1}, %rd45;
	mov.b64 	{%a2,%a3}, %rd45;
	mov.b64 	{%b0,%b1}, %rd43;
	mov.b64 	{%b2,%b3}, %rd42;
	sub.cc.u32 	%r0, %a0, %b0;
	subc.cc.u32 	%r1, %a1, %b1;
	subc.cc.u32 	%r2, %a2, %b2;
	subc.u32 	%r3, %a3, %b3;
	mov.b64 	%rd46, {%r0,%r1};
	mov.b64 	%rd47, {%r2,%r3};
	}
	xor.b32  	%r36, %r25, -2147483648;
	selp.b64 	%rd73, %rd42, %rd47, %p7;
	selp.b64 	%rd14, %rd43, %rd46, %p7;
	selp.b32 	%r17, %r25, %r36, %p7;
	clz.b64 	%r37, %rd73;
	cvt.u64.u32 	%rd15, %r37;
	setp.eq.s32 	%p8, %r37, 0;
	@%p8 bra 	$L__BB4_8;
	cvt.u32.u64 	%r38, %rd15;
	and.b32  	%r39, %r38, 63;
	shl.b64 	%rd48, %rd73, %r39;
	shr.u64 	%rd49, %rd14, 1;
	not.b32 	%r40, %r38;
	and.b32  	%r41, %r40, 63;
	shr.u64 	%rd50, %rd49, %r41;
	or.b64  	%rd73, %rd48, %rd50;
$L__BB4_8:
	mov.b64 	%rd51, -3958705157555305931;
	{
	.reg .u32 %r0, %r1, %r2, %r3, %alo, %ahi, %blo, %bhi;
	mov.b64 	{%alo,%ahi}, %rd73;
	mov.b64 	{%blo,%bhi}, %rd51;
	mul.lo.u32 	%r0, %alo, %blo;
	mul.hi.u32 	%r1, %alo, %blo;
	mad.lo.cc.u32 	%r1, %alo, %bhi, %r1;
	madc.hi.u32 	%r2, %alo, %bhi, 0;
	mad.lo.cc.u32 	%r1, %ahi, %blo, %r1;
	madc.hi.cc.u32 	%r2, %ahi, %blo, %r2;
	madc.hi.u32 	%r3, %ahi, %bhi, 0;
	mad.lo.cc.u32 	%r2, %ahi, %bhi, %r2;
	addc.u32 	%r3, %r3, 0;
	mov.b64 	%rd52, {%r0,%r1};
	mov.b64 	%rd53, {%r2,%r3};
	}
	setp.gt.s64 	%p9, %rd53, 0;
	{
	.reg .u32 %r0, %r1, %r2, %r3, %a0, %a1, %a2, %a3, %b0, %b1, %b2, %b3;
	mov.b64 	{%a0,%a1}, %rd52;
	mov.b64 	{%a2,%a3}, %rd53;
	mov.b64 	{%b0,%b1}, %rd52;
	mov.b64 	{%b2,%b3}, %rd53;
	add.cc.u32 	%r0, %a0, %b0;
	addc.cc.u32 	%r1, %a1, %b1;
	addc.cc.u32 	%r2, %a2, %b2;
	addc.u32 	%r3, %a3, %b3;
	mov.b64 	%rd54, {%r0,%r1};
	mov.b64 	%rd55, {%r2,%r3};
	}
	selp.b64 	%rd56, %rd55, %rd53, %p9;
	selp.s64 	%rd57, -1, 0, %p9;
	sub.s64 	%rd58, %rd57, %rd15;
	cvt.u64.u32 	%rd59, %r17;
	shl.b64 	%rd60, %rd59, 32;
	add.s64 	%rd61, %rd56, 1;
	shr.u64 	%rd62, %rd61, 10;
	add.s64 	%rd63, %rd62, 1;
	shr.u64 	%rd64, %rd63, 1;
	shl.b64 	%rd65, %rd58, 52;
	add.s64 	%rd66, %rd65, %rd64;
	add.s64 	%rd67, %rd66, 4602678819172646912;
	or.b64  	%rd68, %rd67, %rd60;
	mov.b64 	%fd4, %rd68;
$L__BB4_9:
	st.param.f64 	[func_retval0], %fd4;
	st.param.b32 	[func_retval0+8], %r46;
	ret;

}
.func  (.param .b64 func_retval0) __internal_accurate_pow(
	.param .b64 __internal_accurate_pow_param_0
)
{
	.reg .pred 	%p<8>;
	.reg .b32 	%r<46>;
	.reg .b32 	%f<3>;
	.reg .b64 	%fd<109>;

	ld.param.f64 	%fd10, [__internal_accurate_pow_param_0];
	mov.f64 	%fd11, 0d4000000000000000;
	{
	.reg .b32 %temp; 
	mov.b64 	{%temp, %r8}, %fd11;
	}
	{
	.reg .b32 %temp; 
	mov.b64 	{%r9, %temp}, %fd11;
	}
	shr.u32 	%r10, %r8, 20;
	setp.lt.u32 	%p1, %r8, 1048576;
	mov.f64 	%fd12, 0d4360000000000000;
	{
	.reg .b32 %temp; 
	mov.b64 	{%temp, %r11}, %fd12;
	}
	{
	.reg .b32 %temp; 
	mov.b64 	{%r12, %temp}, %fd12;
	}
	shr.u32 	%r13, %r11, 20;
	add.s32 	%r14, %r13, -54;
	selp.b32 	%r15, %r12, %r9, %p1;
	selp.b32 	%r16, %r11, %r8, %p1;
	selp.b32 	%r1, %r14, %r10, %p1;
	add.s32 	%r45, %r1, -1023;
	and.b32  	%r17, %r16, -2146435073;
	or.b32  	%r18, %r17, 1072693248;
	mov.b64 	%fd107, {%r15, %r18};
	setp.lt.u32 	%p2, %r18, 1073127583;
	@%p2 bra 	$L__BB5_2;
	{
	.reg .b32 %temp; 
	mov.b64 	{%r19, %temp}, %fd107;
	}
	{
	.reg .b32 %temp; 
	mov.b64 	{%temp, %r20}, %fd107;
	}
	add.s32 	%r21, %r20, -1048576;
	mov.b64 	%fd107, {%r19, %r21};
	add.s32 	%r45, %r1, -1022;
$L__BB5_2:
	add.f64 	%fd13, %fd107, 0dBFF0000000000000;
	add.f64 	%fd14, %fd107, 0d3FF0000000000000;
	rcp.approx.ftz.f64 	%fd15, %fd14;
	neg.f64 	%fd16, %fd14;
	fma.rn.f64 	%fd17, %fd16, %fd15, 0d3FF0000000000000;
	fma.rn.f64 	%fd18, %fd17, %fd17, %fd17;
	fma.rn.f64 	%fd19, %fd18, %fd15, %fd15;
	mul.f64 	%fd20, %fd13, %fd19;
	fma.rn.f64 	%fd21, %fd13, %fd19, %fd20;
	mul.f64 	%fd22, %fd21, %fd21;
	fma.rn.f64 	%fd23, %fd22, 0d3EB0F5FF7D2CAFE2, 0d3ED0F5D241AD3B5A;
	fma.rn.f64 	%fd24, %fd23, %fd22, 0d3EF3B20A75488A3F;
	fma.rn.f64 	%fd25, %fd24, %fd22, 0d3F1745CDE4FAECD5;
	fma.rn.f64 	%fd26, %fd25, %fd22, 0d3F3C71C7258A578B;
	fma.rn.f64 	%fd27, %fd26, %fd22, 0d3F6249249242B910;
	fma.rn.f64 	%fd28, %fd27, %fd22, 0d3F89999999999DFB;
	sub.f64 	%fd29, %fd13, %fd21;
	add.f64 	%fd30, %fd29, %fd29;
	neg.f64 	%fd31, %fd21;
	fma.rn.f64 	%fd32, %fd31, %fd13, %fd30;
	mul.f64 	%fd33, %fd19, %fd32;
	fma.rn.f64 	%fd34, %fd22, %fd28, 0d3FB5555555555555;
	mov.f64 	%fd35, 0d3FB5555555555555;
	sub.f64 	%fd36, %fd35, %fd34;
	fma.rn.f64 	%fd37, %fd22, %fd28, %fd36;
	add.f64 	%fd38, %fd37, 0dBC46A4CB00B9E7B0;
	add.f64 	%fd39, %fd34, %fd38;
	sub.f64 	%fd40, %fd34, %fd39;
	add.f64 	%fd41, %fd38, %fd40;
	mul.rn.f64 	%fd42, %fd21, %fd21;
	neg.f64 	%fd43, %fd42;
	fma.rn.f64 	%fd44, %fd21, %fd21, %fd43;
	{
	.reg .b32 %temp; 
	mov.b64 	{%r22, %temp}, %fd33;
	}
	{
	.reg .b32 %temp; 
	mov.b64 	{%temp, %r23}, %fd33;
	}
	add.s32 	%r24, %r23, 1048576;
	mov.b64 	%fd45, {%r22, %r24};
	fma.rn.f64 	%fd46, %fd21, %fd45, %fd44;
	mul.rn.f64 	%fd47, %fd42, %fd21;
	neg.f64 	%fd48, %fd47;
	fma.rn.f64 	%fd49, %fd42, %fd21, %fd48;
	fma.rn.f64 	%fd50, %fd42, %fd33, %fd49;
	fma.rn.f64 	%fd51, %fd46, %fd21, %fd50;
	mul.rn.f64 	%fd52, %fd39, %fd47;
	neg.f64 	%fd53, %fd52;
	fma.rn.f64 	%fd54, %fd39, %fd47, %fd53;
	fma.rn.f64 	%fd55, %fd39, %fd51, %fd54;
	fma.rn.f64 	%fd56, %fd41, %fd47, %fd55;
	add.f64 	%fd57, %fd52, %fd56;
	sub.f64 	%fd58, %fd52, %fd57;
	add.f64 	%fd59, %fd56, %fd58;
	add.f64 	%fd60, %fd21, %fd57;
	sub.f64 	%fd61, %fd21, %fd60;
	add.f64 	%fd62, %fd57, %fd61;
	add.f64 	%fd63, %fd59, %fd62;
	add.f64 	%fd64, %fd33, %fd63;
	add.f64 	%fd65, %fd60, %fd64;
	sub.f64 	%fd66, %fd60, %fd65;
	add.f64 	%fd67, %fd64, %fd66;
	xor.b32  	%r25, %r45, -2147483648;
	mov.b32 	%r26, 1127219200;
	mov.b64 	%fd68, {%r25, %r26};
	mov.b32 	%r27, -2147483648;
	mov.b64 	%fd69, {%r27, %r26};
	sub.f64 	%fd70, %fd68, %fd69;
	fma.rn.f64 	%fd71, %fd70, 0d3FE62E42FEFA39EF, %fd65;
	fma.rn.f64 	%fd72, %fd70, 0dBFE62E42FEFA39EF, %fd71;
	sub.f64 	%fd73, %fd72, %fd65;
	sub.f64 	%fd74, %fd67, %fd73;
	fma.rn.f64 	%fd75, %fd70, 0d3C7ABC9E3B39803F, %fd74;
	add.f64 	%fd76, %fd71, %fd75;
	sub.f64 	%fd77, %fd71, %fd76;
	add.f64 	%fd78, %fd75, %fd77;
	{
	.reg .b32 %temp; 
	mov.b64 	{%temp, %r28}, %fd10;
	}
	{
	.reg .b32 %temp; 
	mov.b64 	{%r29, %temp}, %fd10;
	}
	shl.b32 	%r30, %r28, 1;
	setp.gt.u32 	%p3, %r30, -33554433;
	and.b32  	%r31, %r28, -15728641;
	selp.b32 	%r32, %r31, %r28, %p3;
	mov.b64 	%fd79, {%r29, %r32};
	mul.rn.f64 	%fd80, %fd76, %fd79;
	neg.f64 	%fd81, %fd80;
	fma.rn.f64 	%fd82, %fd76, %fd79, %fd81;
	fma.rn.f64 	%fd83, %fd78, %fd79, %fd82;
	add.f64 	%fd4, %fd80, %fd83;
	sub.f64 	%fd84, %fd80, %fd4;
	add.f64 	%fd5, %fd83, %fd84;
	fma.rn.f64 	%fd85, %fd4, 0d3FF71547652B82FE, 0d4338000000000000;
	{
	.reg .b32 %temp; 
	mov.b64 	{%r5, %temp}, %fd85;
	}
	mov.f64 	%fd86, 0dC338000000000000;
	add.rn.f64 	%fd87, %fd85, %fd86;
	fma.rn.f64 	%fd88, %fd87, 0dBFE62E42FEFA39EF, %fd4;
	fma.rn.f64 	%fd89, %fd87, 0dBC7ABC9E3B39803F, %fd88;
	fma.rn.f64 	%fd90, %fd89, 0d3E5ADE1569CE2BDF, 0d3E928AF3FCA213EA;
	fma.rn.f64 	%fd91, %fd90, %fd89, 0d3EC71DEE62401315;
	fma.rn.f64 	%fd92, %fd91, %fd89, 0d3EFA01997C89EB71;
	fma.rn.f64 	%fd93, %fd92, %fd89, 0d3F2A01A014761F65;
	fma.rn.f64 	%fd94, %fd93, %fd89, 0d3F56C16C1852B7AF;
	fma.rn.f64 	%fd95, %fd94, %fd89, 0d3F81111111122322;
	fma.rn.f64 	%fd96, %fd95, %fd89, 0d3FA55555555502A1;
	fma.rn.f64 	%fd97, %fd96, %fd89, 0d3FC5555555555511;
	fma.rn.f64 	%fd98, %fd97, %fd89, 0d3FE000000000000B;
	fma.rn.f64 	%fd99, %fd98, %fd89, 0d3FF0000000000000;
	fma.rn.f64 	%fd100, %fd99, %fd89, 0d3FF0000000000000;
	{
	.reg .b32 %temp; 
	mov.b64 	{%r6, %temp}, %fd100;
	}
	{
	.reg .b32 %temp; 
	mov.b64 	{%temp, %r7}, %fd100;
	}
	shl.b32 	%r33, %r5, 20;
	add.s32 	%r34, %r33, %r7;
	mov.b64 	%fd108, {%r6, %r34};
	{
	.reg .b32 %temp; 
	mov.b64 	{%temp, %r35}, %fd4;
	}
	mov.b32 	%f2, %r35;
	abs.f32 	%f1, %f2;
	setp.lt.f32 	%p4, %f1, 0f4086232B;
	@%p4 bra 	$L__BB5_5;
	setp.lt.f64 	%p5, %fd4, 0d0000000000000000;
	add.f64 	%fd101, %fd4, 0d7FF0000000000000;
	selp.f64 	%fd108, 0d0000000000000000, %fd101, %p5;
	setp.geu.f32 	%p6, %f1, 0f40874800;
	@%p6 bra 	$L__BB5_5;
	shr.u32 	%r36, %r5, 31;
	add.s32 	%r37, %r5, %r36;
	shr.s32 	%r38, %r37, 1;
	shl.b32 	%r39, %r38, 20;
	add.s32 	%r40, %r7, %r39;
	mov.b64 	%fd102, {%r6, %r40};
	sub.s32 	%r41, %r5, %r38;
	shl.b32 	%r42, %r41, 20;
	add.s32 	%r43, %r42, 1072693248;
	mov.b32 	%r44, 0;
	mov.b64 	%fd103, {%r44, %r43};
	mul.f64 	%fd108, %fd103, %fd102;
$L__BB5_5:
	abs.f64 	%fd104, %fd108;
	setp.eq.f64 	%p7, %fd104, 0d7FF0000000000000;
	fma.rn.f64 	%fd105, %fd108, %fd5, %fd108;
	selp.f64 	%fd106, %fd108, %fd105, %p7;
	st.param.f64 	[func_retval0], %fd106;
	ret;

}


// ===== COMPILED SASS (sm_100) =====

	.target	sm_100

	.elftype	@"ET_EXEC"


//--------------------- .note.nv.tkinfo           --------------------------
	.section	.note.nv.tkinfo,"",@"SHT_NOTE"
	.sectionflags	@"SHF_NOTE_NV_TKINFO"
	.tkinfo
        /*0018*/ 	.word	0x00000002
        /*0030*/ 	.string	""
        /*0030*/ 	.string	"ptxas"
        /*0030*/ 	.string	"Cuda compilation tools, release 13.0, V13.0.88"
        /*0030*/ 	.string	"Build cuda_13.0.r13.0/compiler.36424714_0"
        /*0030*/ 	.string	"-arch sm_100 -m 64 "



//--------------------- .note.nv.cuinfo           --------------------------
	.section	.note.nv.cuinfo,"",@"SHT_NOTE"
	.sectionflags	@"SHF_NOTE_NV_CUINFO"
        /*0018*/ 	.short	0x0002
        /*001a*/ 	.short	0x0064
        /*001c*/ 	.short	0x0082
	.zero		2


//--------------------- .nv.info                  --------------------------
	.section	.nv.info,"",@"SHT_CUDA_INFO"
	.align	4


	//----- nvinfo : EIATTR_REGCOUNT
	.align		4
        /*0000*/ 	.byte	0x04, 0x2f
        /*0002*/ 	.short	(.L_13 - .L_12)
	.align		4
.L_12:
        /*0004*/ 	.word	index@(_Z12setup_kernelP17curandStateXORWOWmii)
        /*0008*/ 	.word	0x0000001f


	//----- nvinfo : EIATTR_FRAME_SIZE
	.align		4
.L_13:
        /*000c*/ 	.byte	0x04, 0x11
        /*000e*/ 	.short	(.L_15 - .L_14)
	.align		4
.L_14:
        /*0010*/ 	.word	index@(_Z12setup_kernelP17curandStateXORWOWmii)
        /*0014*/ 	.word	0x00000000


	//----- nvinfo : EIATTR_REGCOUNT
	.align		4
.L_15:
        /*0018*/ 	.byte	0x04, 0x2f
        /*001a*/ 	.short	(.L_17 - .L_16)
	.align		4
.L_16:
        /*001c*/ 	.word	index@(_Z10KernelTestPfS_P17curandStateXORWOWii)
        /*0020*/ 	.word	0x0000001a


	//----- nvinfo : EIATTR_FRAME_SIZE
	.align		4
.L_17:
        /*0024*/ 	.byte	0x04, 0x11
        /*0026*/ 	.short	(.L_19 - .L_18)
	.align		4
.L_18:
        /*0028*/ 	.word	index@(_Z10KernelTestPfS_P17curandStateXORWOWii)
        /*002c*/ 	.word	0x00000018


	//----- nvinfo : EIATTR_REGCOUNT
	.align		4
.L_19:
        /*0030*/ 	.byte	0x04, 0x2f
        /*0032*/ 	.short	(.L_21 - .L_20)
	.align		4
.L_20:
        /*0034*/ 	.word	index@(_Z11KernelCGA2DPiPfS_S0_P17curandStateXORWOWii)
        /*0038*/ 	.word	0x0000007c


	//----- nvinfo : EIATTR_FRAME_SIZE
	.align		4
.L_21:
        /*003c*/ 	.byte	0x04, 0x11
        /*003e*/ 	.short	(.L_23 - .L_22)
	.align		4
.L_22:
        /*0040*/ 	.word	index@($_Z11KernelCGA2DPiPfS_S0_P17curandStateXORWOWii$__internal_trig_reduction_slowpathd)
        /*0044*/ 	.word	0x00000028


	//----- nvinfo : EIATTR_FRAME_SIZE
	.align		4
.L_23:
        /*0048*/ 	.byte	0x04, 0x11
        /*004a*/ 	.short	(.L_25 - .L_24)
	.align		4
.L_24:
        /*004c*/ 	.word	index@($_Z11KernelCGA2DPiPfS_S0_P17curandStateXORWOWii$__internal_accurate_pow)
        /*0050*/ 	.word	0x00000028


	//----- nvinfo : EIATTR_FRAME_SIZE
	.align		4
.L_25:
        /*0054*/ 	.byte	0x04, 0x11
        /*0056*/ 	.short	(.L_27 - .L_26)
	.align		4
.L_26:
        /*0058*/ 	.word	index@(_Z11KernelCGA2DPiPfS_S0_P17curandStateXORWOWii)
        /*005c*/ 	.word	0x00000028


	//----- nvinfo : EIATTR_REGCOUNT
	.align		4
.L_27:
        /*0060*/ 	.byte	0x04, 0x2f
        /*0062*/ 	.short	(.L_29 - .L_28)
	.align		4
.L_28:
        /*0064*/ 	.word	index@(_Z9KernelCGAPiPfS_S0_P17curandStateXORWOWii)
        /*0068*/ 	.word	0x0000007c


	//----- nvinfo : EIATTR_FRAME_SIZE
	.align		4
.L_29:
        /*006c*/ 	.byte	0x04, 0x11
        /*006e*/ 	.short	(.L_31 - .L_30)
	.align		4
.L_30:
        /*0070*/ 	.word	index@($_Z9KernelCGAPiPfS_S0_P17curandStateXORWOWii$__internal_trig_reduction_slowpathd)
        /*0074*/ 	.word	0x00000028


	//----- nvinfo : EIATTR_FRAME_SIZE
	.align		4
.L_31:
        /*0078*/ 	.byte	0x04, 0x11
        /*007a*/ 	.short	(.L_33 - .L_32)
	.align		4
.L_32:
        /*007c*/ 	.word	index@($_Z9KernelCGAPiPfS_S0_P17curandStateXORWOWii$__internal_accurate_pow)
        /*0080*/ 	.word	0x00000028


	//----- nvinfo : EIATTR_FRAME_SIZE
	.align		4
.L_33:
        /*0084*/ 	.byte	0x04, 0x11
        /*0086*/ 	.short	(.L_35 - .L_34)
	.align		4
.L_34:
        /*0088*/ 	.word	index@(_Z9KernelCGAPiPfS_S0_P17curandStateXORWOWii)
        /*008c*/ 	.word	0x00000028


	//----- nvinfo : EIATTR_MIN_STACK_SIZE
	.align		4
.L_35:
        /*0090*/ 	.byte	0x04, 0x12
        /*0092*/ 	.short	(.L_37 - .L_36)
	.align		4
.L_36:
        /*0094*/ 	.word	index@(_Z9KernelCGAPiPfS_S0_P17curandStateXORWOWii)
        /*0098*/ 	.word	0x00000028


	//----- nvinfo : EIATTR_MIN_STACK_SIZE
	.align		4
.L_37:
        /*009c*/ 	.byte	0x04, 0x12
        /*009e*/ 	.short	(.L_39 - .L_38)
	.align		4
.L_38:
        /*00a0*/ 	.word	index@(_Z11KernelCGA2DPiPfS_S0_P17curandStateXORWOWii)
        /*00a4*/ 	.word	0x00000028


	//----- nvinfo : EIATTR_MIN_STACK_SIZE
	.align		4
.L_39:
        /*00a8*/ 	.byte	0x04, 0x12
        /*00aa*/ 	.short	(.L_41 - .L_40)
	.align		4
.L_40:
        /*00ac*/ 	.word	index@(_Z10KernelTestPfS_P17curandStateXORWOWii)
        /*00b0*/ 	.word	0x00000018


	//----- nvinfo : EIATTR_MIN_STACK_SIZE
	.align		4
.L_41:
        /*00b4*/ 	.byte	0x04, 0x12
        /*00b6*/ 	.short	(.L_43 - .L_42)
	.align		4
.L_42:
        /*00b8*/ 	.word	index@(_Z12setup_kernelP17curandStateXORWOWmii)
        /*00bc*/ 	.word	0x00000000
.L_43:


//--------------------- .nv.compat                --------------------------
	.section	.nv.compat,"",@"SHT_CUDA_COMPAT_INFO"
	.align	4
        /*0000*/ 	.byte	0x02, 0x09, 0x00, 0x00, 0x02, 0x02, 0x01, 0x00, 0x02, 0x05, 0x05, 0x00, 0x03, 0x07, 0x01, 0x01
        /*0010*/ 	.byte	0x02, 0x03, 0x00, 0x00, 0x02, 0x06, 0x01, 0x00, 0x04, 0x0b, 0x08, 0x00, 0x01, 0x00, 0x00, 0x00
        /*0020*/ 	.byte	0x00, 0x00, 0x00, 0x00


//--------------------- .nv.info._Z9KernelCGAPiPfS_S0_P17curandStateXORWOWii --------------------------
	.section	.nv.info._Z9KernelCGAPiPfS_S0_P17curandStateXORWOWii,"",@"SHT_CUDA_INFO"
	.sectionflags	@""
	.align	4


	//----- nvinfo : EIATTR_CUDA_API_VERSION
	.align		4
        /*0000*/ 	.byte	0x04, 0x37
        /*0002*/ 	.short	(.L_45 - .L_44)
.L_44:
        /*0004*/ 	.word	0x00000082


	//----- nvinfo : EIATTR_KPARAM_INFO
	.align		4
.L_45:
        /*0008*/ 	.byte	0x04, 0x17
        /*000a*/ 	.short	(.L_47 - .L_46)
.L_46:
        /*000c*/ 	.word	0x00000000
        /*0010*/ 	.short	0x0006
        /*0012*/ 	.short	0x002c
        /*0014*/ 	.byte	0x00, 0xf0, 0x11, 0x00


	//----- nvinfo : EIATTR_KPARAM_INFO
	.align		4
.L_47:
        /*0018*/ 	.byte	0x04, 0x17
        /*001a*/ 	.short	(.L_49 - .L_48)
.L_48:
        /*001c*/ 	.word	0x00000000
        /*0020*/ 	.short	0x0005
        /*0022*/ 	.short	0x0028
        /*0024*/ 	.byte	0x00, 0xf0, 0x11, 0x00


	//----- nvinfo : EIATTR_KPARAM_INFO
	.align		4
.L_49:
        /*0028*/ 	.byte	0x04, 0x17
        /*002a*/ 	.short	(.L_51 - .L_50)
.L_50:
        /*002c*/ 	.word	0x00000000
        /*0030*/ 	.short	0x0004
        /*0032*/ 	.short	0x0020
        /*0034*/ 	.byte	0x00, 0xf5, 0x21, 0x00


	//----- nvinfo : EIATTR_KPARAM_INFO
	.align		4
.L_51:
        /*0038*/ 	.byte	0x04, 0x17
        /*003a*/ 	.short	(.L_53 - .L_52)
.L_52:
        /*003c*/ 	.word	0x00000000
        /*0040*/ 	.short	0x0003
        /*0042*/ 	.short	0x0018
        /*0044*/ 	.byte	0x00, 0xf5, 0x21, 0x00


	//----- nvinfo : EIATTR_KPARAM_INFO
	.align		4
.L_53:
        /*0048*/ 	.byte	0x04, 0x17
        /*004a*/ 	.short	(.L_55 - .L_54)
.L_54:
        /*004c*/ 	.word	0x00000000
        /*0050*/ 	.short	0x0002
        /*0052*/ 	.short	0x0010
        /*0054*/ 	.byte	0x00, 0xf5, 0x21, 0x00


	//----- nvinfo : EIATTR_KPARAM_INFO
	.align		4
.L_55:
        /*0058*/ 	.byte	0x04, 0x17
        /*005a*/ 	.short	(.L_57 - .L_56)
.L_56:
        /*005c*/ 	.word	0x00000000
        /*0060*/ 	.short	0x0001
        /*0062*/ 	.short	0x0008
        /*0064*/ 	.byte	0x00, 0xf5, 0x21, 0x00


	//----- nvinfo : EIATTR_KPARAM_INFO
	.align		4
.L_57:
        /*0068*/ 	.byte	0x04, 0x17
        /*006a*/ 	.short	(.L_59 - .L_58)
.L_58:
        /*006c*/ 	.word	0x00000000
        /*0070*/ 	.short	0x0000
        /*0072*/ 	.short	0x0000
        /*0074*/ 	.byte	0x00, 0xf5, 0x21, 0x00


	//----- nvinfo : EIATTR_SPARSE_MMA_MASK
	.align		4
.L_59:
        /*0078*/ 	.byte	0x03, 0x50
        /*007a*/ 	.short	0x0000


	//----- nvinfo : EIATTR_MAXREG_COUNT
	.align		4
        /*007c*/ 	.byte	0x03, 0x1b
        /*007e*/ 	.short	0x00ff


	//----- nvinfo : EIATTR_MERCURY_ISA_VERSION
	.align		4
        /*0080*/ 	.byte	0x03, 0x5f
        /*0082*/ 	.short	0x0101


	//----- nvinfo : EIATTR_VRC_CTA_INIT_COUNT
	.align		4
        /*0084*/ 	.byte	0x02, 0x4a
	.zero		1
	.zero		1


	//----- nvinfo : EIATTR_EXIT_INSTR_OFFSETS
	.align		4
        /*0088*/ 	.byte	0x04, 0x1c
        /*008a*/ 	.short	(.L_61 - .L_60)


	//   ....[0]....
.L_60:
        /*008c*/ 	.word	0x00008150


	//   ....[1]....
        /*0090*/ 	.word	0x000083e0


	//   ....[2]....
        /*0094*/ 	.word	0x00008640


	//----- nvinfo : EIATTR_INDIRECT_BRANCH_TARGETS
	.align		4
.L_61:
        /*0098*/ 	.byte	0x04, 0x34
        /*009a*/ 	.short	(.L_63 - .L_62)


	//   ....[0]....
.L_62:
        /*009c*/ 	.word	.L_x_114@srel
        /*00a0*/ 	.short	0x0
        /*00a2*/ 	.short	0x0
        /*00a4*/ 	.word	0x3
        /*00a8*/ 	.word	.L_x_115@srel
        /*00ac*/ 	.word	.L_x_116@srel
        /*00b0*/ 	.word	.L_x_117@srel


	//   ....[1]....
        /*00b4*/ 	.word	.L_x_118@srel
        /*00b8*/ 	.short	0x0
        /*00ba*/ 	.short	0x0
        /*00bc*/ 	.word	0x4
        /*00c0*/ 	.word	.L_x_119@srel
        /*00c4*/ 	.word	.L_x_120@srel
        /*00c8*/ 	.word	.L_x_121@srel
        /*00cc*/ 	.word	.L_x_117@srel


	//----- nvinfo : EIATTR_CRS_STACK_SIZE
	.align		4
.L_63:
        /*00d0*/ 	.byte	0x04, 0x1e
        /*00d2*/ 	.short	(.L_65 - .L_64)
.L_64:
        /*00d4*/ 	.word	0x00000000


	//----- nvinfo : EIATTR_CBANK_PARAM_SIZE
	.align		4
.L_65:
        /*00d8*/ 	.byte	0x03, 0x19
        /*00da*/ 	.short	0x0030


	//----- nvinfo : EIATTR_PARAM_CBANK
	.align		4
        /*00dc*/ 	.byte	0x04, 0x0a
        /*00de*/ 	.short	(.L_67 - .L_66)
	.align		4
.L_66:
        /*00e0*/ 	.word	index@(.nv.constant0._Z9KernelCGAPiPfS_S0_P17curandStateXORWOWii)
        /*00e4*/ 	.short	0x0380
        /*00e6*/ 	.short	0x0030


	//----- nvinfo : EIATTR_SW_WAR
	.align		4
.L_67:
        /*00e8*/ 	.byte	0x04, 0x36
        /*00ea*/ 	.short	(.L_69 - .L_68)
.L_68:
        /*00ec*/ 	.word	0x00000008
.L_69:


//--------------------- .nv.info._Z11KernelCGA2DPiPfS_S0_P17curandStateXORWOWii --------------------------
	.section	.nv.info._Z11KernelCGA2DPiPfS_S0_P17curandStateXORWOWii,"",@"SHT_CUDA_INFO"
	.sectionflags	@""
	.align	4


	//----- nvinfo : EIATTR_CUDA_API_VERSION
	.align		4
        /*0000*/ 	.byte	0x04, 0x37
        /*0002*/ 	.short	(.L_71 - .L_70)
.L_70:
        /*0004*/ 	.word	0x00000082


	//----- nvinfo : EIATTR_KPARAM_INFO
	.align		4
.L_71:
        /*0008*/ 	.byte	0x04, 0x17
        /*000a*/ 	.short	(.L_73 - .L_72)
.L_72:
        /*000c*/ 	.word	0x00000000
        /*0010*/ 	.short	0x0006
        /*0012*/ 	.short	0x002c
        /*0014*/ 	.byte	0x00, 0xf0, 0x11, 0x00


	//----- nvinfo : EIATTR_KPARAM_INFO
	.align		4
.L_73:
        /*0018*/ 	.byte	0x04, 0x17
        /*001a*/ 	.short	(.L_75 - .L_74)
.L_74:
        /*001c*/ 	.word	0x00000000
        /*0020*/ 	.short	0x0005
        /*0022*/ 	.short	0x0028
        /*0024*/ 	.byte	0x00, 0xf0, 0x11, 0x00


	//----- nvinfo : EIATTR_KPARAM_INFO
	.align		4
.L_75:
        /*0028*/ 	.byte	0x04, 0x17
        /*002a*/ 	.short	(.L_77 - .L_76)
.L_76:
        /*002c*/ 	.word	0x00000000
        /*0030*/ 	.short	0x0004
        /*0032*/ 	.short	0x0020
        /*0034*/ 	.byte	0x00, 0xf5, 0x21, 0x00


	//----- nvinfo : EIATTR_KPARAM_INFO
	.align		4
.L_77:
        /*0038*/ 	.byte	0x04, 0x17
        /*003a*/ 	.short	(.L_79 - .L_78)
.L_78:
        /*003c*/ 	.word	0x00000000
        /*0040*/ 	.short	0x0003
        /*0042*/ 	.short	0x0018
        /*0044*/ 	.byte	0x00, 0xf5, 0x21, 0x00


	//----- nvinfo : EIATTR_KPARAM_INFO
	.align		4
.L_79:
        /*0048*/ 	.byte	0x04, 0x17
        /*004a*/ 	.short	(.L_81 - .L_80)
.L_80:
        /*004c*/ 	.word	0x00000000
        /*0050*/ 	.short	0x0002
        /*0052*/ 	.short	0x0010
        /*0054*/ 	.byte	0x00, 0xf5, 0x21, 0x00


	//----- nvinfo : EIATTR_KPARAM_INFO
	.align		4
.L_81:
        /*0058*/ 	.byte	0x04, 0x17
        /*005a*/ 	.short	(.L_83 - .L_82)
.L_82:
        /*005c*/ 	.word	0x00000000
        /*0060*/ 	.short	0x0001
        /*0062*/ 	.short	0x0008
        /*0064*/ 	.byte	0x00, 0xf5, 0x21, 0x00


	//----- nvinfo : EIATTR_KPARAM_INFO
	.align		4
.L_83:
        /*0068*/ 	.byte	0x04, 0x17
        /*006a*/ 	.short	(.L_85 - .L_84)
.L_84:
        /*006c*/ 	.word	0x00000000
        /*0070*/ 	.short	0x0000
        /*0072*/ 	.short	0x0000
        /*0074*/ 	.byte	0x00, 0xf5, 0x21, 0x00


	//----- nvinfo : EIATTR_SPARSE_MMA_MASK
	.align		4
.L_85:
        /*0078*/ 	.byte	0x03, 0x50
        /*007a*/ 	.short	0x0000


	//----- nvinfo : EIATTR_MAXREG_COUNT
	.align		4
        /*007c*/ 	.byte	0x03, 0x1b
        /*007e*/ 	.short	0x00ff


	//----- nvinfo : EIATTR_MERCURY_ISA_VERSION
	.align		4
        /*0080*/ 	.byte	0x03, 0x5f
        /*0082*/ 	.short	0x0101


	//----- nvinfo : EIATTR_VRC_CTA_INIT_COUNT
	.align		4
        /*0084*/ 	.byte	0x02, 0x4a
	.zero		1
	.zero		1


	//----- nvinfo : EIATTR_EXIT_INSTR_OFFSETS
	.align		4
        /*0088*/ 	.byte	0x04, 0x1c
        /*008a*/ 	.short	(.L_87 - .L_86)


	//   ....[0]....
.L_86:
        /*008c*/ 	.word	0x00007d80


	//   ....[1]....
        /*0090*/ 	.word	0x00008010


	//   ....[2]....
        /*0094*/ 	.word	0x00008270


	//----- nvinfo : EIATTR_CRS_STACK_SIZE
	.align		4
.L_87:
        /*0098*/ 	.byte	0x04, 0x1e
        /*009a*/ 	.short	(.L_89 - .L_88)
.L_88:
        /*009c*/ 	.word	0x00000000


	//----- nvinfo : EIATTR_CBANK_PARAM_SIZE
	.align		4
.L_89:
        /*00a0*/ 	.byte	0x03, 0x19
        /*00a2*/ 	.short	0x0030


	//----- nvinfo : EIATTR_PARAM_CBANK
	.align		4
        /*00a4*/ 	.byte	0x04, 0x0a
        /*00a6*/ 	.short	(.L_91 - .L_90)
	.align		4
.L_90:
        /*00a8*/ 	.word	index@(.nv.constant0._Z11KernelCGA2DPiPfS_S0_P17curandStateXORWOWii)
        /*00ac*/ 	.short	0x0380
        /*00ae*/ 	.short	0x0030


	//----- nvinfo : EIATTR_SW_WAR
	.align		4
.L_91:
        /*00b0*/ 	.byte	0x04, 0x36
        /*00b2*/ 	.short	(.L_93 - .L_92)
.L_92:
        /*00b4*/ 	.word	0x00000008
.L_93:


//--------------------- .nv.info._Z10KernelTestPfS_P17curandStateXORWOWii --------------------------
	.section	.nv.info._Z10KernelTestPfS_P17curandStateXORWOWii,"",@"SHT_CUDA_INFO"
	.sectionflags	@""
	.align	4


	//----- nvinfo : EIATTR_CUDA_API_VERSION
	.align		4
        /*0000*/ 	.byte	0x04, 0x37
        /*0002*/ 	.short	(.L_95 - .L_94)
.L_94:
        /*0004*/ 	.word	0x00000082


	//----- nvinfo : EIATTR_KPARAM_INFO
	.align		4
.L_95:
        /*0008*/ 	.byte	0x04, 0x17
        /*000a*/ 	.short	(.L_97 - .L_96)
.L_96:
        /*000c*/ 	.word	0x00000000
        /*0010*/ 	.short	0x0004
        /*0012*/ 	.short	0x001c
        /*0014*/ 	.byte	0x00, 0xf0, 0x11, 0x00


	//----- nvinfo : EIATTR_KPARAM_INFO
	.align		4
.L_97:
        /*0018*/ 	.byte	0x04, 0x17
        /*001a*/ 	.short	(.L_99 - .L_98)
.L_98:
        /*001c*/ 	.word	0x00000000
        /*0020*/ 	.short	0x0003
        /*0022*/ 	.short	0x0018
        /*0024*/ 	.byte	0x00, 0xf0, 0x11, 0x00


	//----- nvinfo : EIATTR_KPARAM_INFO
	.align		4
.L_99:
        /*0028*/ 	.byte	0x04, 0x17
        /*002a*/ 	.short	(.L_101 - .L_100)
.L_100:
        /*002c*/ 	.word	0x00000000
        /*0030*/ 	.short	0x0002
        /*0032*/ 	.short	0x0010
        /*0034*/ 	.byte	0x00, 0xf5, 0x21, 0x00


	//----- nvinfo : EIATTR_KPARAM_INFO
	.align		4
.L_101:
        /*0038*/ 	.byte	0x04, 0x17
        /*003a*/ 	.short	(.L_103 - .L_102)
.L_102:
        /*003c*/ 	.word	0x00000000
        /*0040*/ 	.short	0x0001
        /*0042*/ 	.short	0x0008
        /*0044*/ 	.byte	0x00, 0xf5, 0x21, 0x00


	//----- nvinfo : EIATTR_KPARAM_INFO
	.align		4
.L_103:
        /*0048*/ 	.byte	0x04, 0x17
        /*004a*/ 	.short	(.L_105 - .L_104)
.L_104:
        /*004c*/ 	.word	0x00000000
        /*0050*/ 	.short	0x0000
        /*0052*/ 	.short	0x0000
        /*0054*/ 	.byte	0x00, 0xf5, 0x21, 0x00


	//----- nvinfo : EIATTR_SPARSE_MMA_MASK
	.align		4
.L_105:
        /*0058*/ 	.byte	0x03, 0x50
        /*005a*/ 	.short	0x0000


	//----- nvinfo : EIATTR_MAXREG_COUNT
	.align		4
        /*005c*/ 	.byte	0x03, 0x1b
        /*005e*/ 	.short	0x00ff


	//----- nvinfo : EIATTR_EXTERNS
	.align		4
        /*0060*/ 	.byte	0x04, 0x0f
        /*0062*/ 	.short	(.L_107 - .L_106)


	//   ....[0]....
	.align		4
.L_106:
        /*0064*/ 	.word	index@(vprintf)


	//----- nvinfo : EIATTR_MERCURY_ISA_VERSION
	.align		4
.L_107:
        /*0068*/ 	.byte	0x03, 0x5f
        /*006a*/ 	.short	0x0101


	//----- nvinfo : EIATTR_VRC_CTA_INIT_COUNT
	.align		4
        /*006c*/ 	.byte	0x02, 0x4a
	.zero		1
	.zero		1


	//----- nvinfo : EIATTR_SYSCALL_OFFSETS
	.align		4
        /*0070*/ 	.byte	0x04, 0x46
        /*0072*/ 	.short	(.L_109 - .L_108)


	//   ....[0]....
.L_108:
        /*0074*/ 	.word	0x00000340


	//----- nvinfo : EIATTR_EXIT_INSTR_OFFSETS
	.align		4
.L_109:
        /*0078*/ 	.byte	0x04, 0x1c
        /*007a*/ 	.short	(.L_111 - .L_110)


	//   ....[0]....
.L_110:
        /*007c*/ 	.word	0x00000350


	//----- nvinfo : EIATTR_CBANK_PARAM_SIZE
	.align		4
.L_111:
        /*0080*/ 	.byte	0x03, 0x19
        /*0082*/ 	.short	0x0020


	//----- nvinfo : EIATTR_PARAM_CBANK
	.align		4
        /*0084*/ 	.byte	0x04, 0x0a
        /*0086*/ 	.short	(.L_113 - .L_112)
	.align		4
.L_112:
        /*0088*/ 	.word	index@(.nv.constant0._Z10KernelTestPfS_P17curandStateXORWOWii)
        /*008c*/ 	.short	0x0380
        /*008e*/ 	.short	0x0020


	//----- nvinfo : EIATTR_SW_WAR
	.align		4
.L_113:
        /*0090*/ 	.byte	0x04, 0x36
        /*0092*/ 	.short	(.L_115 - .L_114)
.L_114:
        /*0094*/ 	.word	0x00000008
.L_115:


//--------------------- .nv.info._Z12setup_kernelP17curandStateXORWOWmii --------------------------
	.section	.nv.info._Z12setup_kernelP17curandStateXORWOWmii,"",@"SHT_CUDA_INFO"
	.sectionflags	@""
	.align	4


	//----- nvinfo : EIATTR_CUDA_API_VERSION
	.align		4
        /*0000*/ 	.byte	0x04, 0x37
        /*0002*/ 	.short	(.L_117 - .L_116)
.L_116:
        /*0004*/ 	.word	0x00000082


	//----- nvinfo : EIATTR_KPARAM_INFO
	.align		4
.L_117:
        /*0008*/ 	.byte	0x04, 0x17
        /*000a*/ 	.short	(.L_119 - .L_118)
.L_118:
        /*000c*/ 	.word	0x00000000
        /*0010*/ 	.short	0x0003
        /*0012*/ 	.short	0x0014
        /*0014*/ 	.byte	0x00, 0xf0, 0x11, 0x00


	//----- nvinfo : EIATTR_KPARAM_INFO
	.align		4
.L_119:
        /*0018*/ 	.byte	0x04, 0x17
        /*001a*/ 	.short	(.L_121 - .L_120)
.L_120:
        /*001c*/ 	.word	0x00000000
        /*0020*/ 	.short	0x0002
        /*0022*/ 	.short	0x0010
        /*0024*/ 	.byte	0x00, 0xf0, 0x11, 0x00


	//----- nvinfo : EIATTR_KPARAM_INFO
	.align		4
.L_121:
        /*0028*/ 	.byte	0x04, 0x17
        /*002a*/ 	.short	(.L_123 - .L_122)
.L_122:
        /*002c*/ 	.word	0x00000000
        /*0030*/ 	.short	0x0001
        /*0032*/ 	.short	0x0008
        /*0034*/ 	.byte	0x00, 0xf0, 0x21, 0x00


	//----- nvinfo : EIATTR_KPARAM_INFO
	.align		4
.L_123:
        /*0038*/ 	.byte	0x04, 0x17
        /*003a*/ 	.short	(.L_125 - .L_124)
.L_124:
        /*003c*/ 	.word	0x00000000
        /*0040*/ 	.short	0x0000
        /*0042*/ 	.short	0x0000
        /*0044*/ 	.byte	0x00, 0xf5, 0x21, 0x00


	//----- nvinfo : EIATTR_SPARSE_MMA_MASK
	.align		4
.L_125:
        /*0048*/ 	.byte	0x03, 0x50
        /*004a*/ 	.short	0x0000


	//----- nvinfo : EIATTR_MAXREG_COUNT
	.align		4
        /*004c*/ 	.byte	0x03, 0x1b
        /*004e*/ 	.short	0x00ff


	//----- nvinfo : EIATTR_MERCURY_ISA_VERSION
	.align		4
        /*0050*/ 	.byte	0x03, 0x5f
        /*0052*/ 	.short	0x0101


	//----- nvinfo : EIATTR_VRC_CTA_INIT_COUNT
	.align		4
        /*0054*/ 	.byte	0x02, 0x4a
	.zero		1
	.zero		1


	//----- nvinfo : EIATTR_EXIT_INSTR_OFFSETS
	.align		4
        /*0058*/ 	.byte	0x04, 0x1c
        /*005a*/ 	.short	(.L_127 - .L_126)


	//   ....[0]....
.L_126:
        /*005c*/ 	.word	0x00001060


	//----- nvinfo : EIATTR_CRS_STACK_SIZE
	.align		4
.L_127:
        /*0060*/ 	.byte	0x04, 0x1e
        /*0062*/ 	.short	(.L_129 - .L_128)
.L_128:
        /*0064*/ 	.word	0x00000000


	//----- nvinfo : EIATTR_CBANK_PARAM_SIZE
	.align		4
.L_129:
        /*0068*/ 	.byte	0x03, 0x19
        /*006a*/ 	.short	0x0018


	//----- nvinfo : EIATTR_PARAM_CBANK
	.align		4
        /*006c*/ 	.byte	0x04, 0x0a
        /*006e*/ 	.short	(.L_131 - .L_130)
	.align		4
.L_130:
        /*0070*/ 	.word	index@(.nv.constant0._Z12setup_kernelP17curandStateXORWOWmii)
        /*0074*/ 	.short	0x0380
        /*0076*/ 	.short	0x0018


	//----- nvinfo : EIATTR_SW_WAR
	.align		4
.L_131:
        /*0078*/ 	.byte	0x04, 0x36
        /*007a*/ 	.short	(.L_133 - .L_132)
.L_132:
        /*007c*/ 	.word	0x00000008
.L_133:


//--------------------- .nv.callgraph             --------------------------
	.section	.nv.callgraph,"",@"SHT_CUDA_CALLGRAPH"
	.align	4
	.sectionentsize	8
	.align		4
        /*0000*/ 	.word	0x00000000
	.align		4
        /*0004*/ 	.word	0xffffffff
	.align		4
        /*0008*/ 	.word	index@(_Z10KernelTestPfS_P17curandStateXORWOWii)
	.align		4
        /*000c*/ 	.word	index@(vprintf)
	.align		4
        /*0010*/ 	.word	0x00000000
	.align		4
        /*0014*/ 	.word	0xfffffffe
	.align		4
        /*0018*/ 	.word	0x00000000
	.align		4
        /*001c*/ 	.word	0xfffffffd
	.align		4
        /*0020*/ 	.word	0x00000000
	.align		4
        /*0024*/ 	.word	0xfffffffc


//--------------------- .nv.constant4             --------------------------
	.section	.nv.constant4,"a",@progbits
	.align	8
	.align		8
.nv.constant4:
        /*0000*/ 	.dword	precalc_xorwow_matrix
	.align		8
        /*0008*/ 	.dword	precalc_xorwow_offset_matrix
	.align		8
        /*0010*/ 	.dword	mrg32k3aM1
	.align		8
        /*0018*/ 	.dword	mrg32k3aM2
	.align		8
        /*0020*/ 	.dword	mrg32k3aM1SubSeq
	.align		8
        /*0028*/ 	.dword	mrg32k3aM2SubSeq
	.align		8
        /*0030*/ 	.dword	mrg32k3aM1Seq
	.align		8
        /*0038*/ 	.dword	mrg32k3aM2Seq
	.align		8
        /*0040*/ 	.dword	$str
	.align		8
        /*0048*/ 	.dword	__cudart_i2opi_d
	.align		8
        /*0050*/ 	.dword	__cudart_sin_cos_coeffs
	.align		8
        /*0058*/ 	.dword	vprintf


//--------------------- .nv.constant3             --------------------------
	.section	.nv.constant3,"a",@progbits
	.align	8
.nv.constant3:
	.type		__cr_lgamma_table,@object
	.size		__cr_lgamma_table,(.L_8 - __cr_lgamma_table)
__cr_lgamma_table:
        /*0000*/ 	.byte	0x00, 0x00, 0x00, 0x00, 0x00, 0x00, 0x00, 0x00, 0x00, 0x00, 0x00, 0x00, 0x00, 0x00, 0x00, 0x00
        /*0010*/ 	.byte	0xef, 0x39, 0xfa, 0xfe, 0x42, 0x2e, 0xe6, 0x3f, 0x02, 0x20, 0x2a, 0xfa, 0x0b, 0xab, 0xfc, 0x3f
        /*0020*/ 	.byte	0xf9, 0x2c, 0x92, 0x7c, 0xa7, 0x6c, 0x09, 0x40, 0xc9, 0x79, 0x44, 0x3c, 0x64, 0x26, 0x13, 0x40
        /*0030*/ 	.byte	0xca, 0x01, 0xcf, 0x3a, 0x27, 0x51, 0x1a, 0x40, 0x30, 0xcc, 0x2d, 0xf3, 0xe1, 0x0c, 0x21, 0x40
        /*0040*/ 	.byte	0x0d, 0xb7, 0xfc, 0x82, 0x8e, 0x35, 0x25, 0x40
.L_8:


//--------------------- .nv.constant2._Z9KernelCGAPiPfS_S0_P17curandStateXORWOWii --------------------------
	.section	.nv.constant2._Z9KernelCGAPiPfS_S0_P17curandStateXORWOWii,"a",@progbits
	.sectionflags	@""
	.align	4
.nv.constant2._Z9KernelCGAPiPfS_S0_P17curandStateXORWOWii:
        /*0000*/ 	.byte	0xb0, 0x04, 0x00, 0x00, 0xf0, 0x02, 0x00, 0x00, 0x20, 0x0c, 0x00, 0x00, 0x90, 0x08, 0x00, 0x00
        /*0010*/ 	.byte	0x70, 0x0a, 0x00, 0x00, 0x00, 0x07, 0x00, 0x00, 0x20, 0x0c, 0x00, 0x00


//--------------------- .text._Z9KernelCGAPiPfS_S0_P17curandStateXORWOWii --------------------------
	.section	.text._Z9KernelCGAPiPfS_S0_P17curandStateXORWOWii,"ax",@progbits
	.align	128
        .global         _Z9KernelCGAPiPfS_S0_P17curandStateXORWOWii
        .type           _Z9KernelCGAPiPfS_S0_P17curandStateXORWOWii,@function
        .size           _Z9KernelCGAPiPfS_S0_P17curandStateXORWOWii,(.L_x_124 - _Z9KernelCGAPiPfS_S0_P17curandStateXORWOWii)
        .other          _Z9KernelCGAPiPfS_S0_P17curandStateXORWOWii,@"STO_CUDA_ENTRY STV_DEFAULT"
_Z9KernelCGAPiPfS_S0_P17curandStateXORWOWii:
.text._Z9KernelCGAPiPfS_S0_P17curandStateXORWOWii:
[----:B------:R-:W0:Y:S01]  /*0000*/  LDC R1, c[0x0][0x37c] ;  /* 0x0000df00ff017b82 */ /* 0x000e220000000800 */
[----:B------:R-:W1:Y:S07]  /*0010*/  S2R R15, SR_TID.X ;  /* 0x00000000000f7919 */ /* 0x000e6e0000002100 */
[----:B------:R-:W1:Y:S01]  /*0020*/  LDC.64 R6, c[0x0][0x3a8] ;  /* 0x0000ea00ff067b82 */ /* 0x000e620000000a00 */
[----:B------:R-:W2:Y:S01]  /*0030*/  LDCU.64 UR4, c[0x0][0x358] ;  /* 0x00006b00ff0477ac */ /* 0x000ea20008000a00 */
[----:B0-----:R-:W-:Y:S01]  /*0040*/  VIADD R1, R1, 0xffffffd8 ;  /* 0xffffffd801017836 */ /* 0x001fe20000000000 */
[----:B------:R-:W1:Y:S01]  /*0050*/  S2R R16, SR_TID.Y ;  /* 0x0000000000107919 */ /* 0x000e620000002200 */
[----:B------:R-:W0:Y:S04]  /*0060*/  S2R R10, SR_TID.Z ;  /* 0x00000000000a7919 */ /* 0x000e280000002300 */
[----:B------:R-:W3:Y:S01]  /*0070*/  LDC.64 R66, c[0x0][0x3a0] ;  /* 0x0000e800ff427b82 */ /* 0x000ee20000000a00 */
[----:B-1----:R-:W-:-:S04]  /*0080*/  IMAD R17, R15, R6, R16 ;  /* 0x000000060f117224 */ /* 0x002fc800078e0210 */
[----:B0-----:R-:W-:-:S04]  /*0090*/  IMAD R50, R17, R7, R10 ;  /* 0x0000000711327224 */ /* 0x001fc800078e020a */
[----:B---3--:R-:W-:-:S05]  /*00a0*/  IMAD.WIDE R66, R50, 0x30, R66 ;  /* 0x0000003032427825 */ /* 0x008fca00078e0242 */
[----:B--2---:R-:W2:Y:S04]  /*00b0*/  LDG.E.64 R34, desc[UR4][R66.64] ;  /* 0x0000000442227981 */ /* 0x004ea8000c1e1b00 */
[----:B------:R-:W3:Y:S04]  /*00c0*/  LDG.E.64 R2, desc[UR4][R66.64+0x10] ;  /* 0x0000100442027981 */ /* 0x000ee8000c1e1b00 */
[----:B------:R-:W4:Y:S04]  /*00d0*/  LDG.E.64 R4, desc[UR4][R66.64+0x8] ;  /* 0x0000080442047981 */ /* 0x000f28000c1e1b00 */
[----:B------:R0:W5:Y:S04]  /*00e0*/  LDG.E R69, desc[UR4][R66.64+0x20] ;  /* 0x0000200442457981 */ /* 0x000168000c1e1900 */
[----:B------:R0:W5:Y:S04]  /*00f0*/  LDG.E.64 R54, desc[UR4][R66.64+0x28] ;  /* 0x0000280442367981 */ /* 0x000168000c1e1b00 */
[----:B------:R0:W5:Y:S01]  /*0100*/  LDG.E.64 R32, desc[UR4][R66.64+0x18] ;  /* 0x0000180442207981 */ /* 0x000162000c1e1b00 */
[----:B------:R-:W-:Y:S04]  /*0110*/  BSSY.RECONVERGENT B1, `(.L_x_0) ;  /* 0x00000d1000017945 */ /* 0x000fe80003800200 */
[----:B------:R-:W-:Y:S01]  /*0120*/  BSSY.RELIABLE B0, `(.L_x_1) ;  /* 0x00000b4000007945 */ /* 0x000fe20003800100 */
[----:B--2---:R-:W-:Y:S01]  /*0130*/  SHF.R.U32.HI R0, RZ, 0x2, R35 ;  /* 0x00000002ff007819 */ /* 0x004fe20000011623 */
[----:B------:R-:W-:-:S03]  /*0140*/  VIADD R12, R34, 0x587c5 ;  /* 0x000587c5220c7836 */ /* 0x000fc60000000000 */
[----:B------:R-:W-:Y:S01]  /*0150*/  LOP3.LUT R0, R0, R35, RZ, 0x3c, !PT ;  /* 0x0000002300007212 */ /* 0x000fe200078e3cff */
[C---:B---3--:R-:W-:Y:S02]  /*0160*/  IMAD.SHL.U32 R8, R3.reuse, 0x10, RZ ;  /* 0x0000001003087824 */ /* 0x048fe400078e00ff */
[----:B------:R-:W-:Y:S02]  /*0170*/  IMAD.MOV.U32 R19, RZ, RZ, R2 ;  /* 0x000000ffff137224 */ /* 0x000fe400078e0002 */
[----:B------:R-:W-:Y:S02]  /*0180*/  IMAD.SHL.U32 R9, R0, 0x2, RZ ;  /* 0x0000000200097824 */ /* 0x000fe400078e00ff */
[----:B----4-:R-:W-:Y:S02]  /*0190*/  IMAD.MOV.U32 R18, RZ, RZ, R5 ;  /* 0x000000ffff127224 */ /* 0x010fe400078e0005 */
[----:B------:R-:W-:Y:S01]  /*01a0*/  IMAD.MOV.U32 R13, RZ, RZ, R4 ;  /* 0x000000ffff0d7224 */ /* 0x000fe200078e0004 */
[----:B------:R-:W-:-:S02]  /*01b0*/  LOP3.LUT R9, R3, R8, R9, 0x96, !PT ;  /* 0x0000000803097212 */ /* 0x000fc400078e9609 */
[----:B------:R0:W-:Y:S02]  /*01c0*/  STG.E.64 desc[UR4][R66.64+0x8], R18 ;  /* 0x0000081242007986 */ /* 0x0001e4000c101b04 */
[----:B------:R-:W-:Y:S01]  /*01d0*/  LOP3.LUT R9, R9, R0, RZ, 0x3c, !PT ;  /* 0x0000000009097212 */ /* 0x000fe200078e3cff */
[----:B------:R-:W-:Y:S01]  /*01e0*/  IMAD.MOV.U32 R0, RZ, RZ, 0x2f800000 ;  /* 0x2f800000ff007424 */ /* 0x000fe200078e00ff */
[----:B------:R0:W-:Y:S03]  /*01f0*/  STG.E.64 desc[UR4][R66.64], R12 ;  /* 0x0000000c42007986 */ /* 0x0001e6000c101b04 */
[----:B------:R-:W-:-:S05]  /*0200*/  IMAD.IADD R8, R9, 0x1, R12 ;  /* 0x0000000109087824 */ /* 0x000fca00078e020c */
[----:B------:R-:W-:Y:S01]  /*0210*/  I2FP.F32.U32 R11, R8 ;  /* 0x00000008000b7245 */ /* 0x000fe20000201000 */
[----:B------:R-:W-:-:S04]  /*0220*/  IMAD.MOV.U32 R8, RZ, RZ, R3 ;  /* 0x000000ffff087224 */ /* 0x000fc800078e0003 */
[----:B------:R-:W-:Y:S01]  /*0230*/  FFMA R11, R11, R0, 1.1641532182693481445e-10 ;  /* 0x2f0000000b0b7423 */ /* 0x000fe20000000000 */
[----:B------:R0:W-:Y:S03]  /*0240*/  STG.E.64 desc[UR4][R66.64+0x10], R8 ;  /* 0x0000100842007986 */ /* 0x0001e6000c101b04 */
[----:B------:R-:W-:Y:S01]  /*0250*/  FMUL R14, R11, 10 ;  /* 0x412000000b0e7820 */ /* 0x000fe20000400000 */
[----:B------:R-:W-:-:S05]  /*0260*/  IMAD R11, R15, R6, RZ ;  /* 0x000000060f0b7224 */ /* 0x000fca00078e02ff */
[----:B------:R-:W1:Y:S02]  /*0270*/  F2I.FLOOR.NTZ R14, R14 ;  /* 0x0000000e000e7305 */ /* 0x000e640000207100 */
[----:B-1----:R-:W-:-:S13]  /*0280*/  ISETP.GT.AND P0, PT, R14, 0x1, PT ;  /* 0x000000010e00780c */ /* 0x002fda0003f04270 */
[----:B0-----:R-:W-:Y:S05]  /*0290*/  @P0 BRA `(.L_x_2) ;  /* 0x0000000400000947 */ /* 0x001fea0003800000 */
[----:B------:R-:W-:-:S05]  /*02a0*/  VIMNMX.U32 R8, PT, PT, R14, 0x2, PT ;  /* 0x000000020e087848 */ /* 0x000fca0003fe0000 */
[----:B------:R-:W-:-:S04]  /*02b0*/  IMAD.SHL.U32 R8, R8, 0x4, RZ ;  /* 0x0000000408087824 */ /* 0x000fc800078e00ff */
[----:B------:R-:W0:Y:S02]  /*02c0*/  LDC R12, c[0x2][R8] ;  /* 0x00800000080c7b82 */ /* 0x000e240000000800 */
[----:B0-----:R-:W-:-:S04]  /*02d0*/  SHF.R.S32.HI R13, RZ, 0x1f, R12 ;  /* 0x0000001fff0d7819 */ /* 0x001fc8000001140c */
.L_x_114:
[----:B------:R-:W-:Y:S05]  /*02e0*/  BRX R12 -0x2f0                                                                                         (*"BRANCH_TARGETS .L_x_115,.L_x_116,.L_x_117"*) ;  /* 0xfffffffc0c447949 */ /* 0x000fea000383ffff */
.L_x_116:
[----:B------:R-:W-:Y:S05]  /*02f0*/  BREAK.RELIABLE B0 ;  /* 0x0000000000007942 */ /* 0x000fea0003800100 */
[----:B------:R-:W-:Y:S01]  /*0300*/  IABS R14, R6 ;  /* 0x00000006000e7213 */ /* 0x000fe20000000000 */
[----:B------:R-:W-:Y:S02]  /*0310*/  VIADD R8, R15, 0x1 ;  /* 0x000000010f087836 */ /* 0x000fe40000000000 */
[----:B------:R-:W-:Y:S01]  /*0320*/  IMAD R10, R16, R7, R10 ;  /* 0x00000007100a7224 */ /* 0x000fe200078e020a */
[----:B------:R-:W0:Y:S02]  /*0330*/  I2F.RP R11, R14 ;  /* 0x0000000e000b7306 */ /* 0x000e240000209400 */
[----:B------:R-:W-:-:S06]  /*0340*/  ISETP.GE.AND P2, PT, R8, RZ, PT ;  /* 0x000000ff0800720c */ /* 0x000fcc0003f46270 */
[----:B0-----:R-:W0:Y:S02]  /*0350*/  MUFU.RCP R11, R11 ;  /* 0x0000000b000b7308 */ /* 0x001e240000001000 */
[----:B0-----:R-:W-:-:S06]  /*0360*/  VIADD R12, R11, 0xffffffe ;  /* 0x0ffffffe0b0c7836 */ /* 0x001fcc0000000000 */
[----:B------:R0:W1:Y:S02]  /*0370*/  F2I.FTZ.U32.TRUNC.NTZ R13, R12 ;  /* 0x0000000c000d7305 */ /* 0x000064000021f000 */
[----:B0-----:R-:W-:Y:S02]  /*0380*/  IMAD.MOV.U32 R12, RZ, RZ, RZ ;  /* 0x000000ffff0c7224 */ /* 0x001fe400078e00ff */
[----:B-1----:R-:W-:-:S04]  /*0390*/  IMAD.MOV R17, RZ, RZ, -R13 ;  /* 0x000000ffff117224 */ /* 0x002fc800078e0a0d */
[----:B------:R-:W-:Y:S01]  /*03a0*/  IMAD R15, R17, R14, RZ ;  /* 0x0000000e110f7224 */ /* 0x000fe200078e02ff */
[----:B------:R-:W-:-:S03]  /*03b0*/  IABS R17, R8 ;  /* 0x0000000800117213 */ /* 0x000fc60000000000 */
[----:B------:R-:W-:-:S04]  /*03c0*/  IMAD.HI.U32 R13, R13, R15, R12 ;  /* 0x0000000f0d0d7227 */ /* 0x000fc800078e000c */
[----:B------:R-:W-:-:S04]  /*03d0*/  IMAD.MOV.U32 R15, RZ, RZ, R17 ;  /* 0x000000ffff0f7224 */ /* 0x000fc800078e0011 */
[----:B------:R-:W-:-:S04]  /*03e0*/  IMAD.HI.U32 R13, R13, R15, RZ ;  /* 0x0000000f0d0d7227 */ /* 0x000fc800078e00ff */
[----:B------:R-:W-:-:S04]  /*03f0*/  IMAD.MOV R13, RZ, RZ, -R13 ;  /* 0x000000ffff0d7224 */ /* 0x000fc800078e0a0d */
[----:B------:R-:W-:-:S05]  /*0400*/  IMAD R11, R14, R13, R15 ;  /* 0x0000000d0e0b7224 */ /* 0x000fca00078e020f */
[----:B------:R-:W-:-:S13]  /*0410*/  ISETP.GT.U32.AND P0, PT, R14, R11, PT ;  /* 0x0000000b0e00720c */ /* 0x000fda0003f04070 */
[----:B------:R-:W-:Y:S01]  /*0420*/  @!P0 IMAD.IADD R11, R11, 0x1, -R14 ;  /* 0x000000010b0b8824 */ /* 0x000fe200078e0a0e */
[----:B------:R-:W-:-:S04]  /*0430*/  ISETP.NE.AND P0, PT, R6, RZ, PT ;  /* 0x000000ff0600720c */ /* 0x000fc80003f05270 */
[----:B------:R-:W-:-:S13]  /*0440*/  ISETP.GT.U32.AND P1, PT, R14, R11, PT ;  /* 0x0000000b0e00720c */ /* 0x000fda0003f24070 */
[----:B------:R-:W-:-:S04]  /*0450*/  @!P1 IMAD.IADD R11, R11, 0x1, -R14 ;  /* 0x000000010b0b9824 */ /* 0x000fc800078e0a0e */
[----:B------:R-:W-:Y:S01]  /*0460*/  @!P2 IMAD.MOV R11, RZ, RZ, -R11 ;  /* 0x000000ffff0ba224 */ /* 0x000fe200078e0a0b */
[----:B------:R-:W-:Y:S01]  /*0470*/  @!P0 LOP3.LUT R11, RZ, R6, RZ, 0x33, !PT ;  /* 0x00000006ff0b8212 */ /* 0x000fe200078e33ff */
[----:B------:R-:W-:-:S04]  /*0480*/  IMAD R6, R6, R7, RZ ;  /* 0x0000000706067224 */ /* 0x000fc800078e02ff */
[----:B------:R-:W-:Y:S01]  /*0490*/  IMAD R6, R11, R6, R10 ;  /* 0x000000060b067224 */ /* 0x000fe200078e020a */
[----:B------:R-:W-:Y:S06]  /*04a0*/  BRA `(.L_x_3) ;  /* 0x00000008005c7947 */ /* 0x000fec0003800000 */
.L_x_115:
[----:B------:R-:W-:Y:S05]  /*04b0*/  BREAK.RELIABLE B0 ;  /* 0x0000000000007942 */ /* 0x000fea0003800100 */
[----:B------:R-:W-:Y:S01]  /*04c0*/  IABS R14, R6 ;  /* 0x00000006000e7213 */ /* 0x000fe20000000000 */
[----:B------:R-:W-:Y:S01]  /*04d0*/  VIADD R8, R15, 0xffffffff ;  /* 0xffffffff0f087836 */ /* 0x000fe20000000000 */
[----:B------:R-:W-:Y:S01]  /*04e0*/  ISETP.NE.AND P2, PT, R6, RZ, PT ;  /* 0x000000ff0600720c */ /* 0x000fe20003f45270 */
[----:B------:R-:W-:Y:S01]  /*04f0*/  IMAD.MOV.U32 R12, RZ, RZ, RZ ;  /* 0x000000ffff0c7224 */ /* 0x000fe200078e00ff */
[----:B------:R-:W0:Y:S01]  /*0500*/  I2F.RP R11, R14 ;  /* 0x0000000e000b7306 */ /* 0x000e220000209400 */
[-C--:B------:R-:W-:Y:S01]  /*0510*/  IMAD R10, R16, R7.reuse, R10 ;  /* 0x00000007100a7224 */ /* 0x080fe200078e020a */
[----:B------:R-:W-:Y:S01]  /*0520*/  ISETP.GE.AND P1, PT, R8, RZ, PT ;  /* 0x000000ff0800720c */ /* 0x000fe20003f26270 */
[----:B------:R-:W-:-:S05]  /*0530*/  IMAD R7, R6, R7, RZ ;  /* 0x0000000706077224 */ /* 0x000fca00078e02ff */
[----:B0-----:R-:W0:Y:S02]  /*0540*/  MUFU.RCP R11, R11 ;  /* 0x0000000b000b7308 */ /* 0x001e240000001000 */
[----:B0-----:R-:W-:-:S06]  /*0550*/  VIADD R13, R11, 0xffffffe ;  /* 0x0ffffffe0b0d7836 */ /* 0x001fcc0000000000 */
[----:B------:R-:W0:Y:S02]  /*0560*/  F2I.FTZ.U32.TRUNC.NTZ R13, R13 ;  /* 0x0000000d000d7305 */ /* 0x000e24000021f000 */
[----:B0-----:R-:W-:-:S04]  /*0570*/  IMAD.MOV R17, RZ, RZ, -R13 ;  /* 0x000000ffff117224 */ /* 0x001fc800078e0a0d */
        /* <DEDUP_REMOVED lines=8> */
[----:B------:R-:W-:-:S05]  /*0600*/  @!P0 IMAD.IADD R11, R11, 0x1, -R14 ;  /* 0x000000010b0b8824 */ /* 0x000fca00078e0a0e */
[----:B------:R-:W-:-:S13]  /*0610*/  ISETP.GT.U32.AND P0, PT, R14, R11, PT ;  /* 0x0000000b0e00720c */ /* 0x000fda0003f04070 */
[----:B------:R-:W-:-:S04]  /*0620*/  @!P0 IMAD.IADD R11, R11, 0x1, -R14 ;  /* 0x000000010b0b8824 */ /* 0x000fc800078e0a0e */
[----:B------:R-:W-:Y:S01]  /*0630*/  @!P1 IMAD.MOV R11, RZ, RZ, -R11 ;  /* 0x000000ffff0b9224 */ /* 0x000fe200078e0a0b */
[----:B------:R-:W-:-:S04]  /*0640*/  @!P2 LOP3.LUT R11, RZ, R6, RZ, 0x33, !PT ;  /* 0x00000006ff0ba212 */ /* 0x000fc800078e33ff */
[----:B------:R-:W-:-:S04]  /*0650*/  SHF.R.S32.HI R13, RZ, 0x1f, R11 ;  /* 0x0000001fff0d7819 */ /* 0x000fc8000001140b */
[----:B------:R-:W-:-:S05]  /*0660*/  LOP3.LUT R8, R13, R6, RZ, 0xc0, !PT ;  /* 0x000000060d087212 */ /* 0x000fca00078ec0ff */
[----:B------:R-:W-:-:S04]  /*0670*/  IMAD.IADD R8, R11, 0x1, R8 ;  /* 0x000000010b087824 */ /* 0x000fc800078e0208 */
[----:B------:R-:W-:Y:S01]  /*0680*/  IMAD R6, R7, R8, R10 ;  /* 0x0000000807067224 */ /* 0x000fe200078e020a */
[----:B------:R-:W-:Y:S06]  /*0690*/  BRA `(.L_x_3) ;  /* 0x0000000400e07947 */ /* 0x000fec0003800000 */
.L_x_2:
[----:B------:R-:W-:-:S05]  /*06a0*/  IMAD.MOV.U32 R13, RZ, RZ, -0x2 ;  /* 0xfffffffeff0d7424 */ /* 0x000fca00078e00ff */
[----:B------:R-:W-:-:S05]  /*06b0*/  VIADDMNMX.U32 R6, R14, R13, 0x3, PT ;  /* 0x000000030e067446 */ /* 0x000fca000380000d */
[----:B------:R-:W-:-:S04]  /*06c0*/  IMAD.SHL.U32 R6, R6, 0x4, RZ ;  /* 0x0000000406067824 */ /* 0x000fc800078e00ff */
[----:B------:R-:W0:Y:S02]  /*06d0*/  LDC R12, c[0x2][R6+0xc] ;  /* 0x00800300060c7b82 */ /* 0x000e240000000800 */
[----:B0-----:R-:W-:-:S04]  /*06e0*/  SHF.R.S32.HI R13, RZ, 0x1f, R12 ;  /* 0x0000001fff0d7819 */ /* 0x001fc8000001140c */
.L_x_118:
[----:B------:R-:W-:Y:S05]  /*06f0*/  BRX R12 -0x700                                                                                         (*"BRANCH_TARGETS .L_x_119,.L_x_120,.L_x_121,.L_x_117"*) ;  /* 0xfffffff80c407949 */ /* 0x000fea000383ffff */
.L_x_121:
[----:B------:R-:W-:Y:S05]  /*0700*/  BREAK.RELIABLE B0 ;  /* 0x0000000000007942 */ /* 0x000fea0003800100 */
[----:B------:R-:W-:Y:S01]  /*0710*/  IABS R13, R7 ;  /* 0x00000007000d7213 */ /* 0x000fe20000000000 */
[----:B------:R-:W-:Y:S02]  /*0720*/  VIADD R6, R10, 0x1 ;  /* 0x000000010a067836 */ /* 0x000fe40000000000 */
[----:B------:R-:W-:Y:S01]  /*0730*/  IMAD.MOV.U32 R10, RZ, RZ, RZ ;  /* 0x000000ffff0a7224 */ /* 0x000fe200078e00ff */
[----:B------:R-:W0:Y:S02]  /*0740*/  I2F.RP R8, R13 ;  /* 0x0000000d00087306 */ /* 0x000e240000209400 */
[----:B------:R-:W-:-:S06]  /*0750*/  ISETP.GE.AND P2, PT, R6, RZ, PT ;  /* 0x000000ff0600720c */ /* 0x000fcc0003f46270 */
[----:B0-----:R-:W0:Y:S02]  /*0760*/  MUFU.RCP R8, R8 ;  /* 0x0000000800087308 */ /* 0x001e240000001000 */
[----:B0-----:R-:W-:-:S06]  /*0770*/  VIADD R11, R8, 0xffffffe ;  /* 0x0ffffffe080b7836 */ /* 0x001fcc0000000000 */
[----:B------:R-:W0:Y:S02]  /*0780*/  F2I.FTZ.U32.TRUNC.NTZ R11, R11 ;  /* 0x0000000b000b7305 */ /* 0x000e24000021f000 */
[----:B0-----:R-:W-:-:S04]  /*0790*/  IMAD.MOV R12, RZ, RZ, -R11 ;  /* 0x000000ffff0c7224 */ /* 0x001fc800078e0a0b */
[----:B------:R-:W-:Y:S01]  /*07a0*/  IMAD R15, R12, R13, RZ ;  /* 0x0000000d0c0f7224 */ /* 0x000fe200078e02ff */
[----:B------:R-:W-:-:S03]  /*07b0*/  IABS R12, R6 ;  /* 0x00000006000c7213 */ /* 0x000fc60000000000 */
[----:B------:R-:W-:-:S06]  /*07c0*/  IMAD.HI.U32 R10, R11, R15, R10 ;  /* 0x0000000f0b0a7227 */ /* 0x000fcc00078e000a */
        /* <DEDUP_REMOVED lines=9> */
[----:B------:R-:W-:-:S05]  /*0860*/  @!P0 LOP3.LUT R8, RZ, R7, RZ, 0x33, !PT ;  /* 0x00000007ff088212 */ /* 0x000fca00078e33ff */
[----:B------:R-:W-:Y:S01]  /*0870*/  IMAD R6, R17, R7, R8 ;  /* 0x0000000711067224 */ /* 0x000fe200078e0208 */
[----:B------:R-:W-:Y:S06]  /*0880*/  BRA `(.L_x_3) ;  /* 0x0000000400647947 */ /* 0x000fec0003800000 */
.L_x_119:
[----:B------:R-:W-:Y:S05]  /*0890*/  BREAK.RELIABLE B0 ;  /* 0x0000000000007942 */ /* 0x000fea0003800100 */
[-C--:B------:R-:W-:Y:S01]  /*08a0*/  IABS R15, R7.reuse ;  /* 0x00000007000f7213 */ /* 0x080fe20000000000 */
[----:B------:R-:W-:Y:S01]  /*08b0*/  VIADD R6, R16, 0xffffffff ;  /* 0xffffffff10067836 */ /* 0x000fe20000000000 */
[----:B------:R-:W-:Y:S01]  /*08c0*/  ISETP.NE.AND P2, PT, R7, RZ, PT ;  /* 0x000000ff0700720c */ /* 0x000fe20003f45270 */
[----:B------:R-:W-:Y:S01]  /*08d0*/  IMAD R10, R11, R7, R10 ;  /* 0x000000070b0a7224 */ /* 0x000fe200078e020a */
[----:B------:R-:W0:Y:S02]  /*08e0*/  I2F.RP R8, R15 ;  /* 0x0000000f00087306 */ /* 0x000e240000209400 */
[----:B------:R-:W-:-:S02]  /*08f0*/  IABS R16, R6 ;  /* 0x0000000600107213 */ /* 0x000fc40000000000 */
[----:B------:R-:W-:-:S04]  /*0900*/  ISETP.GE.AND P1, PT, R6, RZ, PT ;  /* 0x000000ff0600720c */ /* 0x000fc80003f26270 */
[----:B0-----:R-:W0:Y:S02]  /*0910*/  MUFU.RCP R8, R8 ;  /* 0x0000000800087308 */ /* 0x001e240000001000 */
[----:B0-----:R-:W-:-:S06]  /*0920*/  VIADD R14, R8, 0xffffffe ;  /* 0x0ffffffe080e7836 */ /* 0x001fcc0000000000 */
[----:B------:R-:W0:Y:S02]  /*0930*/  F2I.FTZ.U32.TRUNC.NTZ R13, R14 ;  /* 0x0000000e000d7305 */ /* 0x000e24000021f000 */
[----:B0-----:R-:W-:-:S04]  /*0940*/  IMAD.MOV R12, RZ, RZ, -R13 ;  /* 0x000000ffff0c7224 */ /* 0x001fc800078e0a0d */
[----:B------:R-:W-:Y:S02]  /*0950*/  IMAD R17, R12, R15, RZ ;  /* 0x0000000f0c117224 */ /* 0x000fe400078e02ff */
[----:B------:R-:W-:-:S04]  /*0960*/  IMAD.MOV.U32 R12, RZ, RZ, RZ ;  /* 0x000000ffff0c7224 */ /* 0x000fc800078e00ff */
        /* <DEDUP_REMOVED lines=16> */
.L_x_120:
[----:B------:R-:W-:Y:S05]  /*0a70*/  BREAK.RELIABLE B0 ;  /* 0x0000000000007942 */ /* 0x000fea0003800100 */
[----:B------:R-:W-:Y:S01]  /*0a80*/  IABS R15, R7 ;  /* 0x00000007000f7213 */ /* 0x000fe20000000000 */
[----:B------:R-:W-:Y:S01]  /*0a90*/  VIADD R6, R16, 0x1 ;  /* 0x0000000110067836 */ /* 0x000fe20000000000 */
[----:B------:R-:W-:Y:S02]  /*0aa0*/  ISETP.NE.AND P2, PT, R7, RZ, PT ;  /* 0x000000ff0700720c */ /* 0x000fe40003f45270 */
[----:B------:R-:W0:Y:S02]  /*0ab0*/  I2F.RP R8, R15 ;  /* 0x0000000f00087306 */ /* 0x000e240000209400 */
[----:B------:R-:W-:-:S02]  /*0ac0*/  IABS R16, R6 ;  /* 0x0000000600107213 */ /* 0x000fc40000000000 */
[----:B------:R-:W-:Y:S01]  /*0ad0*/  ISETP.GE.AND P1, PT, R6, RZ, PT ;  /* 0x000000ff0600720c */ /* 0x000fe20003f26270 */
[----:B------:R-:W-:-:S03]  /*0ae0*/  IMAD R6, R11, R7, R10 ;  /* 0x000000070b067224 */ /* 0x000fc600078e020a */
        /* <DEDUP_REMOVED lines=16> */
[----:B------:R-:W-:-:S05]  /*0bf0*/  @!P2 LOP3.LUT R8, RZ, R7, RZ, 0x33, !PT ;  /* 0x00000007ff08a212 */ /* 0x000fca00078e33ff */
[----:B------:R-:W-:Y:S01]  /*0c00*/  IMAD R6, R8, R7, R6 ;  /* 0x0000000708067224 */ /* 0x000fe200078e0206 */
[----:B------:R-:W-:Y:S06]  /*0c10*/  BRA `(.L_x_3) ;  /* 0x0000000000807947 */ /* 0x000fec0003800000 */
.L_x_117:
[----:B------:R-:W-:Y:S01]  /*0c20*/  ISETP.GE.AND P0, PT, R14, 0x6, PT ;  /* 0x000000060e00780c */ /* 0x000fe20003f06270 */
[----:B------:R-:W-:-:S12]  /*0c30*/  IMAD.MOV.U32 R6, RZ, RZ, R50 ;  /* 0x000000ffff067224 */ /* 0x000fd800078e0032 */
[----:B------:R-:W-:Y:S05]  /*0c40*/  @!P0 BREAK.RELIABLE B0 ;  /* 0x0000000000008942 */ /* 0x000fea0003800100 */
[----:B------:R-:W-:Y:S05]  /*0c50*/  @!P0 BRA `(.L_x_3) ;  /* 0x0000000000708947 */ /* 0x000fea0003800000 */
[----:B------:R-:W-:Y:S05]  /*0c60*/  BSYNC.RELIABLE B0 ;  /* 0x0000000000007941 */ /* 0x000fea0003800100 */
.L_x_1:
[----:B------:R-:W-:Y:S01]  /*0c70*/  IABS R13, R7 ;  /* 0x00000007000d7213 */ /* 0x000fe20000000000 */
[----:B------:R-:W-:Y:S01]  /*0c80*/  VIADD R6, R10, 0xffffffff ;  /* 0xffffffff0a067836 */ /* 0x000fe20000000000 */
[----:B------:R-:W-:Y:S01]  /*0c90*/  ISETP.NE.AND P2, PT, R7, RZ, PT ;  /* 0x000000ff0700720c */ /* 0x000fe20003f45270 */
        /* <DEDUP_REMOVED lines=20> */
[--C-:B------:R-:W-:Y:S01]  /*0de0*/  SHF.R.S32.HI R6, RZ, 0x1f, R8.reuse ;  /* 0x0000001fff067819 */ /* 0x100fe20000011408 */
[----:B------:R-:W-:-:S03]  /*0df0*/  IMAD R11, R17, R7, R8 ;  /* 0x00000007110b7224 */ /* 0x000fc600078e0208 */
[----:B------:R-:W-:-:S05]  /*0e00*/  LOP3.LUT R6, R6, R7, RZ, 0xc0, !PT ;  /* 0x0000000706067212 */ /* 0x000fca00078ec0ff */
[----:B------:R-:W-:-:S07]  /*0e10*/  IMAD.IADD R6, R6, 0x1, R11 ;  /* 0x0000000106067824 */ /* 0x000fce00078e020b */
.L_x_3:
[----:B------:R-:W-:Y:S05]  /*0e20*/  BSYNC.RECONVERGENT B1 ;  /* 0x0000000000017941 */ /* 0x000fea0003800200 */
.L_x_0:
[----:B------:R-:W-:Y:S05]  /*0e30*/  WARPSYNC.ALL ;  /* 0x0000000000007948 */ /* 0x000fea0003800000 */
[----:B------:R-:W-:Y:S01]  /*0e40*/  SHF.R.U32.HI R7, RZ, 0x2, R4 ;  /* 0x00000002ff077819 */ /* 0x000fe20000011604 */
[----:B------:R-:W0:Y:S01]  /*0e50*/  LDC.64 R36, c[0x0][0x380] ;  /* 0x0000e000ff247b82 */ /* 0x000e220000000a00 */
[----:B------:R-:W-:Y:S02]  /*0e60*/  SHF.R.U32.HI R10, RZ, 0x2, R5 ;  /* 0x00000002ff0a7819 */ /* 0x000fe40000011605 */
[----:B------:R-:W-:Y:S01]  /*0e70*/  LOP3.LUT R7, R7, R4, RZ, 0x3c, !PT ;  /* 0x0000000407077212 */ /* 0x000fe200078e3cff */
[----:B------:R-:W-:Y:S01]  /*0e80*/  IMAD.SHL.U32 R4, R9, 0x10, RZ ;  /* 0x0000001009047824 */ /* 0x000fe200078e00ff */
[----:B------:R-:W-:-:S02]  /*0e90*/  LOP3.LUT R10, R10, R5, RZ, 0x3c, !PT ;  /* 0x000000050a0a7212 */ /* 0x000fc400078e3cff */
[----:B------:R-:W-:Y:S01]  /*0ea0*/  SHF.R.U32.HI R11, RZ, 0x2, R2 ;  /* 0x00000002ff0b7819 */ /* 0x000fe20000011602 */
[----:B------:R-:W-:Y:S02]  /*0eb0*/  IMAD.SHL.U32 R8, R7, 0x2, RZ ;  /* 0x0000000207087824 */ /* 0x000fe400078e00ff */
[----:B------:R-:W-:Y:S01]  /*0ec0*/  IMAD.SHL.U32 R5, R10, 0x2, RZ ;  /* 0x000000020a057824 */ /* 0x000fe200078e00ff */
[----:B------:R-:W-:Y:S02]  /*0ed0*/  LOP3.LUT R11, R11, R2, RZ, 0x3c, !PT ;  /* 0x000000020b0b7212 */ /* 0x000fe400078e3cff */
[----:B------:R-:W-:Y:S02]  /*0ee0*/  LOP3.LUT R4, R9, R4, R8, 0x96, !PT ;  /* 0x0000000409047212 */ /* 0x000fe400078e9608 */
[----:B------:R-:W-:Y:S02]  /*0ef0*/  SHF.R.U32.HI R8, RZ, 0x2, R3 ;  /* 0x00000002ff087819 */ /* 0x000fe40000011603 */
[----:B------:R-:W-:-:S02]  /*0f00*/  LOP3.LUT R7, R4, R7, RZ, 0x3c, !PT ;  /* 0x0000000704077212 */ /* 0x000fc400078e3cff */
[----:B------:R-:W-:-:S03]  /*0f10*/  LOP3.LUT R8, R8, R3, RZ, 0x3c, !PT ;  /* 0x0000000308087212 */ /* 0x000fc600078e3cff */
[----:B------:R-:W-:-:S05]  /*0f20*/  IMAD.SHL.U32 R4, R7, 0x10, RZ ;  /* 0x0000001007047824 */ /* 0x000fca00078e00ff */
[----:B------:R-:W-:Y:S01]  /*0f30*/  LOP3.LUT R5, R7, R4, R5, 0x96, !PT ;  /* 0x0000000407057212 */ /* 0x000fe200078e9605 */
[----:B------:R-:W-:-:S03]  /*0f40*/  IMAD.SHL.U32 R4, R11, 0x2, RZ ;  /* 0x000000020b047824 */ /* 0x000fc600078e00ff */
[----:B------:R-:W-:Y:S02]  /*0f50*/  LOP3.LUT R13, R5, R10, RZ, 0x3c, !PT ;  /* 0x0000000a050d7212 */ /* 0x000fe400078e3cff */
[----:B------:R-:W-:-:S03]  /*0f60*/  SHF.R.U32.HI R10, RZ, 0x2, R9 ;  /* 0x00000002ff0a7819 */ /* 0x000fc60000011609 */
[----:B------:R-:W-:Y:S01]  /*0f70*/  IMAD.SHL.U32 R2, R13, 0x10, RZ ;  /* 0x000000100d027824 */ /* 0x000fe200078e00ff */
[----:B------:R-:W-:-:S04]  /*0f80*/  LOP3.LUT R10, R10, R9, RZ, 0x3c, !PT ;  /* 0x000000090a0a7212 */ /* 0x000fc800078e3cff */
[----:B------:R-:W-:Y:S01]  /*0f90*/  LOP3.LUT R2, R13, R2, R4, 0x96, !PT ;  /* 0x000000020d027212 */ /* 0x000fe200078e9604 */
[----:B------:R-:W-:-:S03]  /*0fa0*/  IMAD.SHL.U32 R4, R8, 0x2, RZ ;  /* 0x0000000208047824 */ /* 0x000fc600078e00ff */
[----:B------:R-:W-:-:S05]  /*0fb0*/  LOP3.LUT R3, R2, R11, RZ, 0x3c, !PT ;  /* 0x0000000b02037212 */ /* 0x000fca00078e3cff */
[----:B------:R-:W-:-:S05]  /*0fc0*/  IMAD.SHL.U32 R2, R3, 0x10, RZ ;  /* 0x0000001003027824 */ /* 0x000fca00078e00ff */
[----:B------:R-:W-:Y:S01]  /*0fd0*/  LOP3.LUT R5, R3, R2, R4, 0x96, !PT ;  /* 0x0000000203057212 */ /* 0x000fe200078e9604 */
[----:B------:R-:W-:-:S03]  /*0fe0*/  IMAD.SHL.U32 R4, R10, 0x2, RZ ;  /* 0x000000020a047824 */ /* 0x000fc600078e00ff */
[----:B------:R-:W-:Y:S01]  /*0ff0*/  LOP3.LUT R9, R5, R8, RZ, 0x3c, !PT ;  /* 0x0000000805097212 */ /* 0x000fe200078e3cff */
[----:B------:R-:W-:Y:S01]  /*1000*/  IMAD.SHL.U32 R5, R6, 0x20, RZ ;  /* 0x0000002006057824 */ /* 0x000fe200078e00ff */
[----:B------:R-:W-:-:S03]  /*1010*/  SHF.R.U32.HI R8, RZ, 0x2, R7 ;  /* 0x00000002ff087819 */ /* 0x000fc60000011607 */
[----:B------:R-:W-:Y:S01]  /*1020*/  IMAD.SHL.U32 R2, R9, 0x10, RZ ;  /* 0x0000001009027824 */ /* 0x000fe200078e00ff */
[----:B------:R-:W-:-:S04]  /*1030*/  LOP3.LUT R8, R8, R7, RZ, 0x3c, !PT ;  /* 0x0000000708087212 */ /* 0x000fc800078e3cff */
        /* <DEDUP_REMOVED lines=25> */
[----:B------:R-:W-:Y:S02]  /*11d0*/  IMAD.SHL.U32 R6, R8, 0x2, RZ ;  /* 0x0000000208067824 */ /* 0x000fe400078e00ff */
[----:B0-----:R-:W-:Y:S01]  /*11e0*/  IMAD.WIDE R4, R5, 0x4, R36 ;  /* 0x0000000405047825 */ /* 0x001fe200078e0224 */
[----:B------:R-:W-:-:S04]  /*11f0*/  LOP3.LUT R93, R93, R10, RZ, 0x3c, !PT ;  /* 0x0000000a5d5d7212 */ /* 0x000fc800078e3cff */
[----:B------:R-:W2:Y:S01]  /*1200*/  LDG.E R49, desc[UR4][R4.64] ;  /* 0x0000000404317981 */ /* 0x000ea2000c1e1900 */
[C---:B------:R-:W-:Y:S01]  /*1210*/  IMAD.SHL.U32 R2, R93.reuse, 0x10, RZ ;  /* 0x000000105d027824 */ /* 0x040fe200078e00ff */
[----:B------:R-:W-:Y:S02]  /*1220*/  SHF.R.U32.HI R10, RZ, 0x2, R75 ;  /* 0x00000002ff0a7819 */ /* 0x000fe4000001164b */
[----:B------:R-:W3:Y:S02]  /*1230*/  LDG.E R48, desc[UR4][R4.64+0x4] ;  /* 0x0000040404307981 */ /* 0x000ee4000c1e1900 */
[----:B------:R-:W-:Y:S02]  /*1240*/  LOP3.LUT R91, R93, R2, R6, 0x96, !PT ;  /* 0x000000025d5b7212 */ /* 0x000fe400078e9606 */
[----:B------:R-:W-:Y:S01]  /*1250*/  LOP3.LUT R10, R10, R75, RZ, 0x3c, !PT ;  /* 0x0000004b0a0a7212 */ /* 0x000fe200078e3cff */
[----:B------:R-:W4:Y:S01]  /*1260*/  LDG.E R47, desc[UR4][R4.64+0x8] ;  /* 0x00000804042f7981 */ /* 0x000f22000c1e1900 */
[----:B------:R-:W-:-:S03]  /*1270*/  LOP3.LUT R91, R91, R8, RZ, 0x3c, !PT ;  /* 0x000000085b5b7212 */ /* 0x000fc600078e3cff */
[----:B------:R-:W-:Y:S01]  /*1280*/  IMAD.SHL.U32 R6, R10, 0x2, RZ ;  /* 0x000000020a067824 */ /* 0x000fe200078e00ff */
[----:B------:R-:W4:Y:S01]  /*1290*/  LDG.E R46, desc[UR4][R4.64+0xc] ;  /* 0x00000c04042e7981 */ /* 0x000f22000c1e1900 */
[C---:B------:R-:W-:Y:S01]  /*12a0*/  IMAD.SHL.U32 R2, R91.reuse, 0x10, RZ ;  /* 0x000000105b027824 */ /* 0x040fe200078e00ff */
[----:B------:R-:W-:Y:S02]  /*12b0*/  SHF.R.U32.HI R8, RZ, 0x2, R71 ;  /* 0x00000002ff087819 */ /* 0x000fe40000011647 */
[----:B------:R-:W4:Y:S02]  /*12c0*/  LDG.E R45, desc[UR4][R4.64+0x10] ;  /* 0x00001004042d7981 */ /* 0x000f24000c1e1900 */
        /* <DEDUP_REMOVED lines=24> */
[----:B------:R-:W-:-:S03]  /*1450*/  IMAD.SHL.U32 R2, R89, 0x10, RZ ;  /* 0x0000001059027824 */ /* 0x000fc600078e00ff */
[----:B------:R-:W4:Y:S02]  /*1460*/  LDG.E R24, desc[UR4][R4.64+0x34] ;  /* 0x0000340404187981 */ /* 0x000f24000c1e1900 */
[----:B------:R-:W-:Y:S02]  /*1470*/  LOP3.LUT R87, R89, R2, R6, 0x96, !PT ;  /* 0x0000000259577212 */ /* 0x000fe400078e9606 */
[----:B------:R-:W-:Y:S01]  /*1480*/  SHF.R.U32.HI R2, RZ, 0x2, R91 ;  /* 0x00000002ff027819 */ /* 0x000fe2000001165b */
[----:B------:R-:W4:Y:S01]  /*1490*/  LDG.E R23, desc[UR4][R4.64+0x38] ;  /* 0x0000380404177981 */ /* 0x000f22000c1e1900 */
[----:B------:R-:W-:Y:S02]  /*14a0*/  LOP3.LUT R87, R87, R8, RZ, 0x3c, !PT ;  /* 0x0000000857577212 */ /* 0x000fe400078e3cff */
[----:B------:R-:W-:Y:S01]  /*14b0*/  LOP3.LUT R2, R2, R91, RZ, 0x3c, !PT ;  /* 0x0000005b02027212 */ /* 0x000fe200078e3cff */
[----:B------:R-:W4:Y:S02]  /*14c0*/  LDG.E R22, desc[UR4][R4.64+0x3c] ;  /* 0x00003c0404167981 */ /* 0x000f24000c1e1900 */
[----:B------:R-:W-:-:S02]  /*14d0*/  IMAD.SHL.U32 R6, R87, 0x10, RZ ;  /* 0x0000001057067824 */ /* 0x000fc400078e00ff */
[----:B------:R-:W-:Y:S01]  /*14e0*/  IMAD.SHL.U32 R8, R2, 0x2, RZ ;  /* 0x0000000202087824 */ /* 0x000fe200078e00ff */
[----:B------:R-:W-:Y:S01]  /*14f0*/  SHF.R.U32.HI R10, RZ, 0x2, R63 ;  /* 0x00000002ff0a7819 */ /* 0x000fe2000001163f */
[----:B------:R-:W-:Y:S01]  /*1500*/  IMAD.SHL.U32 R15, R50, 0x20, RZ ;  /* 0x00000020320f7824 */ /* 0x000fe200078e00ff */
[----:B------:R-:W-:Y:S01]  /*1510*/  IADD3 R7, PT, PT, R34, 0xb0f8a, R7 ;  /* 0x000b0f8a22077810 */ /* 0x000fe20007ffe007 */
[----:B------:R-:W-:Y:S01]  /*1520*/  UMOV UR6, 0x9999999a ;  /* 0x9999999a00067882 */ /* 0x000fe20000000000 */
[----:B------:R-:W-:Y:S01]  /*1530*/  LOP3.LUT R53, R87, R6, R8, 0x96, !PT ;  /* 0x0000000657357212 */ /* 0x000fe200078e9608 */
[----:B------:R-:W-:Y:S01]  /*1540*/  UMOV UR7, 0x3fa99999 ;  /* 0x3fa9999900077882 */ /* 0x000fe20000000000 */
[----:B------:R-:W-:Y:S01]  /*1550*/  LOP3.LUT R10, R10, R63, RZ, 0x3c, !PT ;  /* 0x0000003f0a0a7212 */ /* 0x000fe200078e3cff */
[----:B------:R-:W4:Y:S01]  /*1560*/  LDG.E R84, desc[UR4][R4.64+0x44] ;  /* 0x0000440404547981 */ /* 0x000f22000c1e1900 */
[----:B------:R-:W-:-:S03]  /*1570*/  LOP3.LUT R53, R53, R2, RZ, 0x3c, !PT ;  /* 0x0000000235357212 */ /* 0x000fc600078e3cff */
[----:B------:R-:W-:Y:S01]  /*1580*/  IMAD.SHL.U32 R6, R10, 0x2, RZ ;  /* 0x000000020a067824 */ /* 0x000fe200078e00ff */
[----:B------:R-:W-:Y:S01]  /*1590*/  IADD3 R13, PT, PT, R34, 0x10974f, R13 ;  /* 0x0010974f220d7810 */ /* 0x000fe20007ffe00d */
[C---:B------:R-:W-:Y:S01]  /*15a0*/  IMAD.SHL.U32 R2, R53.reuse, 0x10, RZ ;  /* 0x0000001035027824 */ /* 0x040fe200078e00ff */
[----:B------:R-:W-:Y:S01]  /*15b0*/  SHF.R.U32.HI R8, RZ, 0x2, R65 ;  /* 0x00000002ff087819 */ /* 0x000fe20000011641 */
[----:B------:R-:W4:Y:S03]  /*15c0*/  LDG.E R82, desc[UR4][R4.64+0x4c] ;  /* 0x00004c0404527981 */ /* 0x000f26000c1e1900 */
[----:B------:R-:W-:Y:S01]  /*15d0*/  LOP3.LUT R41, R53, R2, R6, 0x96, !PT ;  /* 0x0000000235297212 */ /* 0x000fe200078e9606 */
[----:B------:R-:W4:Y:S01]  /*15e0*/  LDG.E R80, desc[UR4][R4.64+0x54] ;  /* 0x0000540404507981 */ /* 0x000f22000c1e1900 */
[----:B------:R-:W-:Y:S02]  /*15f0*/  LOP3.LUT R8, R8, R65, RZ, 0x3c, !PT ;  /* 0x0000004108087212 */ /* 0x000fe400078e3cff */
[----:B------:R-:W-:Y:S01]  /*1600*/  LOP3.LUT R41, R41, R10, RZ, 0x3c, !PT ;  /* 0x0000000a29297212 */ /* 0x000fe200078e3cff */
[----:B------:R-:W4:Y:S02]  /*1610*/  LDG.E R64, desc[UR4][R4.64+0x60] ;  /* 0x0000600404407981 */ /* 0x000f24000c1e1900 */
[----:B------:R-:W-:-:S02]  /*1620*/  IMAD.SHL.U32 R6, R8, 0x2, RZ ;  /* 0x0000000208067824 */ /* 0x000fc400078e00ff */
        /* <DEDUP_REMOVED lines=11> */
[----:B------:R-:W5:Y:S03]  /*16e0*/  LDG.E R76, desc[UR4][R4.64+0x40] ;  /* 0x00004004044c7981 */ /* 0x000f66000c1e1900 */
[----:B------:R-:W-:Y:S02]  /*16f0*/  LOP3.LUT R43, R73, R2, R6, 0x96, !PT ;  /* 0x00000002492b7212 */ /* 0x000fe400078e9606 */
[----:B------:R-:W-:Y:S02]  /*1700*/  LOP3.LUT R8, R8, R87, RZ, 0x3c, !PT ;  /* 0x0000005708087212 */ /* 0x000fe400078e3cff */
[----:B------:R-:W-:-:S03]  /*1710*/  LOP3.LUT R43, R43, R10, RZ, 0x3c, !PT ;  /* 0x0000000a2b2b7212 */ /* 0x000fc600078e3cff */
[----:B------:R-:W-:Y:S02]  /*1720*/  IMAD.SHL.U32 R6, R8, 0x2, RZ ;  /* 0x0000000208067824 */ /* 0x000fe400078e00ff */
[----:B------:R-:W-:Y:S01]  /*1730*/  IMAD.SHL.U32 R2, R43, 0x10, RZ ;  /* 0x000000102b027824 */ /* 0x000fe200078e00ff */
[----:B------:R-:W-:-:S04]  /*1740*/  SHF.R.U32.HI R10, RZ, 0x2, R53 ;  /* 0x00000002ff0a7819 */ /* 0x000fc80000011635 */
[----:B------:R-:W-:Y:S02]  /*1750*/  LOP3.LUT R85, R43, R2, R6, 0x96, !PT ;  /* 0x000000022b557212 */ /* 0x000fe400078e9606 */
[----:B------:R-:W-:Y:S02]  /*1760*/  LOP3.LUT R10, R10, R53, RZ, 0x3c, !PT ;  /* 0x000000350a0a7212 */ /* 0x000fe400078e3cff */
[----:B------:R-:W-:-:S03]  /*1770*/  LOP3.LUT R85, R85, R8, RZ, 0x3c, !PT ;  /* 0x0000000855557212 */ /* 0x000fc600078e3cff */
[----:B------:R-:W-:Y:S02]  /*1780*/  IMAD.SHL.U32 R6, R10, 0x2, RZ ;  /* 0x000000020a067824 */ /* 0x000fe400078e00ff */
[----:B------:R-:W-:-:S05]  /*1790*/  IMAD.SHL.U32 R2, R85, 0x10, RZ ;  /* 0x0000001055027824 */ /* 0x000fca00078e00ff */
[----:B------:R-:W-:Y:S02]  /*17a0*/  LOP3.LUT R35, R85, R2, R6, 0x96, !PT ;  /* 0x0000000255237212 */ /* 0x000fe400078e9606 */
[----:B------:R-:W-:Y:S02]  /*17b0*/  SHF.R.U32.HI R2, RZ, 0x2, R41 ;  /* 0x00000002ff027819 */ /* 0x000fe40000011629 */
        /* <DEDUP_REMOVED lines=25> */
[----:B------:R-:W-:Y:S01]  /*1950*/  LOP3.LUT R2, R2, R35, RZ, 0x3c, !PT ;  /* 0x0000002302027212 */ /* 0x000fe200078e3cff */
[----:B------:R-:W-:-:S04]  /*1960*/  IMAD.WIDE R36, R15, 0x4, R36 ;  /* 0x000000040f247825 */ /* 0x000fc800078e0224 */
[----:B------:R-:W-:Y:S01]  /*1970*/  IMAD.SHL.U32 R8, R2, 0x2, RZ ;  /* 0x0000000202087824 */ /* 0x000fe200078e00ff */
[----:B------:R-:W-:Y:S01]  /*1980*/  SHF.R.U32.HI R10, RZ, 0x2, R95 ;  /* 0x00000002ff0a7819 */ /* 0x000fe2000001165f */
[C---:B------:R-:W-:Y:S01]  /*1990*/  IMAD.SHL.U32 R6, R97.reuse, 0x10, RZ ;  /* 0x0000001061067824 */ /* 0x040fe200078e00ff */
[----:B------:R-:W4:Y:S04]  /*19a0*/  LDG.E R21, desc[UR4][R36.64+0x40] ;  /* 0x0000400424157981 */ /* 0x000f28000c1e1900 */
        /* <DEDUP_REMOVED lines=25> */
[----:B------:R-:W-:Y:S01]  /*1b40*/  I2FP.F32.U32 R7, R7 ;  /* 0x0000000700077245 */ /* 0x000fe20000201000 */
[----:B------:R-:W4:Y:S03]  /*1b50*/  LDG.E R86, desc[UR4][R36.64+0x18] ;  /* 0x0000180424567981 */ /* 0x000f26000c1e1900 */
[----:B------:R-:W-:Y:S01]  /*1b60*/  LOP3.LUT R61, R81, R2, R6, 0x96, !PT ;  /* 0x00000002513d7212 */ /* 0x000fe200078e9606 */
[----:B------:R-:W4:Y:S01]  /*1b70*/  LDG.E R58, desc[UR4][R36.64+0x2c] ;  /* 0x00002c04243a7981 */ /* 0x000f22000c1e1900 */
[----:B------:R-:W-:Y:S02]  /*1b80*/  SHF.R.U32.HI R2, RZ, 0x2, R97 ;  /* 0x00000002ff027819 */ /* 0x000fe40000011661 */
[----:B------:R-:W-:Y:S01]  /*1b90*/  LOP3.LUT R61, R61, R10, RZ, 0x3c, !PT ;  /* 0x0000000a3d3d7212 */ /* 0x000fe200078e3cff */
[----:B------:R-:W4:Y:S01]  /*1ba0*/  LDG.E R60, desc[UR4][R36.64+0x34] ;  /* 0x00003404243c7981 */ /* 0x000f22000c1e1900 */
[----:B------:R-:W-:Y:S01]  /*1bb0*/  LOP3.LUT R2, R2, R97, RZ, 0x3c, !PT ;  /* 0x0000006102027212 */ /* 0x000fe200078e3cff */
[----:B------:R-:W-:-:S02]  /*1bc0*/  FFMA R7, R7, R0, 1.1641532182693481445e-10 ;  /* 0x2f00000007077423 */ /* 0x000fc40000000000 */
[C---:B------:R-:W-:Y:S01]  /*1bd0*/  IMAD.SHL.U32 R6, R61.reuse, 0x10, RZ ;  /* 0x000000103d067824 */ /* 0x040fe200078e00ff */
[----:B------:R-:W-:Y:S01]  /*1be0*/  I2FP.F32.U32 R13, R13 ;  /* 0x0000000d000d7245 */ /* 0x000fe20000201000 */
[----:B------:R-:W-:Y:S01]  /*1bf0*/  IMAD.SHL.U32 R8, R2, 0x2, RZ ;  /* 0x0000000202087824 */ /* 0x000fe200078e00ff */
[----:B------:R-:W-:Y:S01]  /*1c00*/  SHF.R.U32.HI R10, RZ, 0x2, R83 ;  /* 0x00000002ff0a7819 */ /* 0x000fe20000011653 */
[----:B------:R-:W4:Y:S03]  /*1c10*/  LDG.E R62, desc[UR4][R36.64+0x3c] ;  /* 0x00003c04243e7981 */ /* 0x000f26000c1e1900 */
[----:B------:R-:W-:Y:S02]  /*1c20*/  LOP3.LUT R79, R61, R6, R8, 0x96, !PT ;  /* 0x000000063d4f7212 */ /* 0x000fe400078e9608 */
[----:B------:R-:W0:Y:S01]  /*1c30*/  F2F.F64.F32 R6, R7 ;  /* 0x0000000700067310 */ /* 0x000e220000201800 */
[----:B------:R-:W-:-:S02]  /*1c40*/  LOP3.LUT R10, R10, R83, RZ, 0x3c, !PT ;  /* 0x000000530a0a7212 */ /* 0x000fc400078e3cff */
[----:B------:R-:W-:-:S03]  /*1c50*/  LOP3.LUT R79, R79, R2, RZ, 0x3c, !PT ;  /* 0x000000024f4f7212 */ /* 0x000fc600078e3cff */
[----:B------:R-:W-:Y:S02]  /*1c60*/  IMAD.SHL.U32 R14, R10, 0x2, RZ ;  /* 0x000000020a0e7824 */ /* 0x000fe400078e00ff */
[----:B------:R-:W-:-:S05]  /*1c70*/  IMAD.SHL.U32 R12, R79, 0x10, RZ ;  /* 0x000000104f0c7824 */ /* 0x000fca00078e00ff */
[----:B------:R-:W-:Y:S01]  /*1c80*/  LOP3.LUT R77, R79, R12, R14, 0x96, !PT ;  /* 0x0000000c4f4d7212 */ /* 0x000fe200078e960e */
[----:B0-----:R-:W-:Y:S01]  /*1c90*/  DSETP.GEU.AND P6, PT, R6, UR6, PT ;  /* 0x0000000606007e2a */ /* 0x001fe2000bfce000 */
[----:B------:R-:W4:Y:S01]  /*1ca0*/  LDG.E R14, desc[UR4][R36.64+0x5c] ;  /* 0x00005c04240e7981 */ /* 0x000f22000c1e1900 */
[----:B------:R-:W-:Y:S02]  /*1cb0*/  SHF.R.U32.HI R6, RZ, 0x2, R59 ;  /* 0x00000002ff067819 */ /* 0x000fe4000001163b */
[----:B------:R-:W-:Y:S02]  /*1cc0*/  LOP3.LUT R77, R77, R10, RZ, 0x3c, !PT ;  /* 0x0000000a4d4d7212 */ /* 0x000fe400078e3cff */
[----:B------:R-:W-:Y:S02]  /*1cd0*/  LOP3.LUT R6, R6, R59, RZ, 0x3c, !PT ;  /* 0x0000003b06067212 */ /* 0x000fe400078e3cff */
[----:B------:R-:W-:Y:S01]  /*1ce0*/  IADD3 R8, PT, PT, R34, 0x161f14, R3 ;  /* 0x00161f1422087810 */ /* 0x000fe20007ffe003 */
[----:B------:R-:W-:Y:S01]  /*1cf0*/  FFMA R2, R13, R0, 1.1641532182693481445e-10 ;  /* 0x2f0000000d027423 */ /* 0x000fe20000000000 */
[----:B------:R-:W-:-:S02]  /*1d00*/  IMAD.SHL.U32 R12, R77, 0x10, RZ ;  /* 0x000000104d0c7824 */ /* 0x000fc400078e00ff */
[----:B------:R-:W-:Y:S01]  /*1d10*/  IMAD.SHL.U32 R38, R6, 0x2, RZ ;  /* 0x0000000206267824 */ /* 0x000fe200078e00ff */
[----:B------:R-:W-:Y:S02]  /*1d20*/  I2FP.F32.U32 R13, R8 ;  /* 0x00000008000d7245 */ /* 0x000fe40000201000 */
[C---:B------:R-:W-:Y:S02]  /*1d30*/  IADD3 R9, PT, PT, R34.reuse, 0x1ba6d9, R9 ;  /* 0x001ba6d922097810 */ /* 0x040fe40007ffe009 */
[----:B------:R-:W-:Y:S01]  /*1d40*/  LOP3.LUT R103, R77, R12, R38, 0x96, !PT ;  /* 0x0000000c4d677212 */ /* 0x000fe200078e9626 */
[-C--:B------:R-:W-:Y:S01]  /*1d50*/  FFMA R8, R13, R0.reuse, 1.1641532182693481445e-10 ;  /* 0x2f0000000d087423 */ /* 0x080fe20000000000 */
[----:B------:R-:W-:Y:S01]  /*1d60*/  I2FP.F32.U32 R7, R9 ;  /* 0x0000000900077245 */ /* 0x000fe20000201000 */
[----:B------:R-:W4:Y:S01]  /*1d70*/  LDG.E R13, desc[UR4][R36.64+0x60] ;  /* 0x00006004240d7981 */ /* 0x000f22000c1e1900 */
[----:B------:R-:W-:Y:S02]  /*1d80*/  SHF.R.U32.HI R12, RZ, 0x2, R81 ;  /* 0x00000002ff0c7819 */ /* 0x000fe40000011651 */
[----:B------:R-:W-:Y:S01]  /*1d90*/  IADD3 R11, PT, PT, R34, 0x212e9e, R11 ;  /* 0x00212e9e220b7810 */ /* 0x000fe20007ffe00b */
[----:B------:R-:W-:Y:S01]  /*1da0*/  FFMA R7, R7, R0, 1.1641532182693481445e-10 ;  /* 0x2f00000007077423 */ /* 0x000fe20000000000 */
[----:B------:R-:W-:Y:S01]  /*1db0*/  LOP3.LUT R38, R12, R81, RZ, 0x3c, !PT ;  /* 0x000000510c267212 */ /* 0x000fe200078e3cff */
[----:B------:R-:W0:Y:S01]  /*1dc0*/  F2F.F64.F32 R8, R8 ;  /* 0x0000000800087310 */ /* 0x000e220000201800 */
[----:B------:R-:W4:Y:S01]  /*1dd0*/  LDG.E R12, desc[UR4][R36.64+0x64] ;  /* 0x00006404240c7981 */ /* 0x000f22000c1e1900 */
[----:B------:R-:W-:-:S06]  /*1de0*/  I2FP.F32.U32 R99, R11 ;  /* 0x0000000b00637245 */ /* 0x000fcc0000201000 */
[----:B------:R-:W1:Y:S01]  /*1df0*/  F2F.F64.F32 R2, R2 ;  /* 0x0000000200027310 */ /* 0x000e620000201800 */
[----:B------:R-:W-:-:S07]  /*1e00*/  IADD3 R71, PT, PT, R34, 0x2c3e28, R71 ;  /* 0x002c3e2822477810 */ /* 0x000fce0007ffe047 */
[----:B------:R-:W2:Y:S01]  /*1e10*/  F2F.F64.F32 R10, R7 ;  /* 0x00000007000a7310 */ /* 0x000ea20000201800 */
[----:B------:R-:W-:Y:S02]  /*1e20*/  IADD3 R75, PT, PT, R34, 0x26b663, R75 ;  /* 0x0026b663224b7810 */ /* 0x000fe40007ffe04b */
[----:B------:R-:W-:Y:S01]  /*1e30*/  I2FP.F32.U32 R71, R71 ;  /* 0x0000004700477245 */ /* 0x000fe20000201000 */
[----:B------:R-:W-:Y:S01]  /*1e40*/  FFMA R99, R99, R0, 1.1641532182693481445e-10 ;  /* 0x2f00000063637423 */ /* 0x000fe20000000000 */
[----:B------:R-:W-:Y:S01]  /*1e50*/  I2FP.F32.U32 R101, R75 ;  /* 0x0000004b00657245 */ /* 0x000fe20000201000 */
[----:B0-----:R-:W-:Y:S01]  /*1e60*/  DSETP.GEU.AND P0, PT, R8, UR6, PT ;  /* 0x0000000608007e2a */ /* 0x001fe2000bf0e000 */
[----:B------:R-:W-:Y:S01]  /*1e70*/  LOP3.LUT R75, R103, R6, RZ, 0x3c, !PT ;  /* 0x00000006674b7212 */ /* 0x000fe200078e3cff */
[----:B------:R-:W-:Y:S01]  /*1e80*/  FFMA R8, R71, R0, 1.1641532182693481445e-10 ;  /* 0x2f00000047087423 */ /* 0x000fe20000000000 */
[----:B-1----:R-:W-:Y:S01]  /*1e90*/  DSETP.GEU.AND P4, PT, R2, UR6, PT ;  /* 0x0000000602007e2a */ /* 0x002fe2000bf8e000 */
[----:B------:R-:W0:Y:S01]  /*1ea0*/  F2F.F64.F32 R2, R99 ;  /* 0x0000006300027310 */ /* 0x000e220000201800 */
[----:B------:R-:W-:Y:S01]  /*1eb0*/  IMAD.SHL.U32 R42, R38, 0x2, RZ ;  /* 0x00000002262a7824 */ /* 0x000fe200078e00ff */
[----:B--2---:R-:W-:Y:S01]  /*1ec0*/  DSETP.GEU.AND P1, PT, R10, UR6, PT ;  /* 0x000000060a007e2a */ /* 0x004fe2000bf2e000 */
[----:B------:R-:W2:Y:S01]  /*1ed0*/  LDG.E R11, desc[UR4][R36.64+0x68] ;  /* 0x00006804240b7981 */ /* 0x000ea2000c1e1900 */
[----:B------:R-:W-:-:S04]  /*1ee0*/  IMAD.SHL.U32 R40, R75, 0x10, RZ ;  /* 0x000000104b287824 */ /* 0x000fc800078e00ff */
[----:B------:R-:W1:Y:S01]  /*1ef0*/  F2F.F64.F32 R8, R8 ;  /* 0x0000000800087310 */ /* 0x000e620000201800 */
[----:B------:R-:W-:Y:S01]  /*1f00*/  SHF.R.U32.HI R52, RZ, 0x2, R61 ;  /* 0x00000002ff347819 */ /* 0x000fe2000001163d */
[----:B------:R-:W-:Y:S01]  /*1f10*/  FFMA R6, R101, R0, 1.1641532182693481445e-10 ;  /* 0x2f00000065067423 */ /* 0x000fe20000000000 */
[----:B------:R-:W-:Y:S01]  /*1f20*/  ISETP.NE.AND P5, PT, R49, 0x1, PT ;  /* 0x000000013100780c */ /* 0x000fe20003fa5270 */
[----:B------:R-:W2:Y:S01]  /*1f30*/  LDG.E R10, desc[UR4][R36.64+0x6c] ;  /* 0x00006c04240a7981 */ /* 0x000ea2000c1e1900 */
[----:B------:R-:W-:Y:S02]  /*1f40*/  LOP3.LUT R71, R75, R40, R42, 0x96, !PT ;  /* 0x000000284b477212 */ /* 0x000fe400078e962a */
[----:B------:R-:W-:Y:S02]  /*1f50*/  LOP3.LUT R52, R52, R61, RZ, 0x3c, !PT ;  /* 0x0000003d34347212 */ /* 0x000fe400078e3cff */
[----:B------:R-:W-:Y:S01]  /*1f60*/  LOP3.LUT R71, R71, R38, RZ, 0x3c, !PT ;  /* 0x0000002647477212 */ /* 0x000fe200078e3cff */
[----:B------:R-:W3:Y:S01]  /*1f70*/  F2F.F64.F32 R6, R6 ;  /* 0x0000000600067310 */ /* 0x000ee20000201800 */
[----:B0-----:R-:W-:Y:S01]  /*1f80*/  DSETP.GEU.AND P2, PT, R2, UR6, PT ;  /* 0x0000000602007e2a */ /* 0x001fe2000bf4e000 */
[----:B------:R-:W-:Y:S01]  /*1f90*/  IADD3 R39, PT, PT, R34, 0x31c5ed, R39 ;  /* 0x0031c5ed22277810 */ /* 0x000fe20007ffe027 */
[----:B------:R-:W-:-:S02]  /*1fa0*/  IMAD.SHL.U32 R3, R52, 0x2, RZ ;  /* 0x0000000234037824 */ /* 0x000fc400078e00ff */
[C---:B------:R-:W-:Y:S01]  /*1fb0*/  IMAD.SHL.U32 R2, R71.reuse, 0x10, RZ ;  /* 0x0000001047027824 */ /* 0x040fe200078e00ff */
[----:B------:R-:W-:Y:S01]  /*1fc0*/  @!P6 SEL R49, RZ, 0x1, !P5 ;  /* 0x00000001ff31e807 */ /* 0x000fe20006800000 */
[----:B-1----:R-:W-:Y:S01]  /*1fd0*/  DSETP.GEU.AND P5, PT, R8, UR6, PT ;  /* 0x0000000608007e2a */ /* 0x002fe2000bfae000 */
[----:B------:R-:W-:Y:S01]  /*1fe0*/  I2FP.F32.U32 R39, R39 ;  /* 0x0000002700277245 */ /* 0x000fe20000201000 */
[----:B------:R-:W2:Y:S01]  /*1ff0*/  LDG.E R9, desc[UR4][R36.64+0x70] ;  /* 0x0000700424097981 */ /* 0x000ea2000c1e1900 */
[----:B------:R-:W-:Y:S02]  /*2000*/  LOP3.LUT R3, R71, R2, R3, 0x96, !PT ;  /* 0x0000000247037212 */ /* 0x000fe400078e9603 */
[C---:B------:R-:W-:Y:S01]  /*2010*/  IADD3 R2, PT, PT, R34.reuse, 0x374db2, R93 ;  /* 0x00374db222027810 */ /* 0x040fe20007ffe05d */
[----:B------:R-:W-:Y:S01]  /*2020*/  FFMA R39, R39, R0, 1.1641532182693481445e-10 ;  /* 0x2f00000027277423 */ /* 0x000fe20000000000 */
[----:B------:R-:W-:Y:S02]  /*2030*/  LOP3.LUT R93, R3, R52, RZ, 0x3c, !PT ;  /* 0x00000034035d7212 */ /* 0x000fe400078e3cff */
[----:B------:R-:W-:Y:S01]  /*2040*/  I2FP.F32.U32 R3, R2 ;  /* 0x0000000200037245 */ /* 0x000fe20000201000 */
[----:B---3--:R-:W-:Y:S01]  /*2050*/  DSETP.GEU.AND P3, PT, R6, UR6, PT ;  /* 0x0000000606007e2a */ /* 0x008fe2000bf6e000 */
[----:B------:R-:W-:Y:S01]  /*2060*/  IADD3 R91, PT, PT, R34, 0x3cd577, R91 ;  /* 0x003cd577225b7810 */ /* 0x000fe20007ffe05b */
[----:B------:R-:W0:Y:S01]  /*2070*/  F2F.F64.F32 R38, R39 ;  /* 0x0000002700267310 */ /* 0x000e220000201800 */
[----:B------:R-:W-:Y:S01]  /*2080*/  SHF.R.U32.HI R2, RZ, 0x2, R79 ;  /* 0x00000002ff027819 */ /* 0x000fe2000001164f */
[----:B------:R-:W-:Y:S01]  /*2090*/  FFMA R6, R3, R0, 1.1641532182693481445e-10 ;  /* 0x2f00000003067423 */ /* 0x000fe20000000000 */
[----:B------:R-:W-:-:S02]  /*20a0*/  I2FP.F32.U32 R91, R91 ;  /* 0x0000005b005b7245 */ /* 0x000fc40000201000 */
[----:B------:R-:W-:Y:S01]  /*20b0*/  LOP3.LUT R8, R2, R79, RZ, 0x3c, !PT ;  /* 0x0000004f02087212 */ /* 0x000fe200078e3cff */
[----:B------:R-:W-:Y:S01]  /*20c0*/  IMAD.SHL.U32 R40, R93, 0x10, RZ ;  /* 0x000000105d287824 */ /* 0x000fe200078e00ff */
[----:B------:R-:W-:Y:S01]  /*20d0*/  IADD3 R63, PT, PT, R34, 0x425d3c, R63 ;  /* 0x00425d3c223f7810 */ /* 0x000fe20007ffe03f */
[----:B------:R-:W1:Y:S01]  /*20e0*/  F2F.F64.F32 R6, R6 ;  /* 0x0000000600067310 */ /* 0x000e620000201800 */
[----:B------:R-:W-:Y:S01]  /*20f0*/  FFMA R2, R91, R0, 1.1641532182693481445e-10 ;  /* 0x2f0000005b027423 */ /* 0x000fe20000000000 */
[----:B------:R-:W-:Y:S01]  /*2100*/  IMAD.SHL.U32 R42, R8, 0x2, RZ ;  /* 0x00000002082a7824 */ /* 0x000fe200078e00ff */
[----:B------:R-:W-:Y:S02]  /*2110*/  ISETP.NE.AND P6, PT, R48, 0x1, PT ;  /* 0x000000013000780c */ /* 0x000fe40003fc5270 */
[----:B------:R-:W-:Y:S02]  /*2120*/  I2FP.F32.U32 R63, R63 ;  /* 0x0000003f003f7245 */ /* 0x000fe40000201000 */
[----:B------:R-:W-:Y:S01]  /*2130*/  LOP3.LUT R91, R93, R40, R42, 0x96, !PT ;  /* 0x000000285d5b7212 */ /* 0x000fe200078e962a */
[----:B------:R-:W3:Y:S01]  /*2140*/  F2F.F64.F32 R2, R2 ;  /* 0x0000000200027310 */ /* 0x000ee20000201800 */
[----:B------:R-:W-:Y:S01]  /*2150*/  @!P4 SEL R48, RZ, 0x1, !P6 ;  /* 0x00000001ff30c807 */ /* 0x000fe20007000000 */
[----:B0-----:R-:W-:Y:S01]  /*2160*/  DSETP.GEU.AND P4, PT, R38, UR6, PT ;  /* 0x0000000626007e2a */ /* 0x001fe2000bf8e000 */
[----:B------:R-:W-:Y:S01]  /*2170*/  SHF.R.U32.HI R40, RZ, 0x2, R77 ;  /* 0x00000002ff287819 */ /* 0x000fe2000001164d */
[----:B------:R-:W-:Y:S01]  /*2180*/  FFMA R38, R63, R0, 1.1641532182693481445e-10 ;  /* 0x2f0000003f267423 */ /* 0x000fe20000000000 */
[----:B----4-:R-:W-:-:S02]  /*2190*/  ISETP.NE.AND P6, PT, R47, 0x1, PT ;  /* 0x000000012f00780c */ /* 0x010fc40003fc5270 */
[----:B------:R-:W-:Y:S02]  /*21a0*/  LOP3.LUT R40, R40, R77, RZ, 0x3c, !PT ;  /* 0x0000004d28287212 */ /* 0x000fe400078e3cff */
[----:B------:R-:W-:Y:S01]  /*21b0*/  LOP3.LUT R63, R91, R8, RZ, 0x3c, !PT ;  /* 0x000000085b3f7212 */ /* 0x000fe200078e3cff */
[----:B------:R-:W0:Y:S01]  /*21c0*/  F2F.F64.F32 R38, R38 ;  /* 0x0000002600267310 */ /* 0x000e220000201800 */
[----:B------:R-:W-:Y:S01]  /*21d0*/  @!P0 SEL R47, RZ, 0x1, !P6 ;  /* 0x00000001ff2f8807 */ /* 0x000fe20007000000 */
[----:B-1----:R-:W-:Y:S01]  /*21e0*/  DSETP.GEU.AND P0, PT, R6, UR6, PT ;  /* 0x0000000606007e2a */ /* 0x002fe2000bf0e000 */
[----:B------:R-:W-:Y:S01]  /*21f0*/  IADD3 R89, PT, PT, R34, 0x4d6cc6, R89 ;  /* 0x004d6cc622597810 */ /* 0x000fe20007ffe059 */
[----:B------:R-:W-:Y:S01]  /*2200*/  IMAD.SHL.U32 R7, R40, 0x2, RZ ;  /* 0x0000000228077824 */ /* 0x000fe200078e00ff */
[----:B------:R-:W-:Y:S01]  /*2210*/  IADD3 R65, PT, PT, R34, 0x47e501, R65 ;  /* 0x0047e50122417810 */ /* 0x000fe20007ffe041 */
[----:B------:R-:W-:Y:S01]  /*2220*/  IMAD.SHL.U32 R6, R63, 0x10, RZ ;  /* 0x000000103f067824 */ /* 0x000fe200078e00ff */
[----:B------:R-:W-:Y:S01]  /*2230*/  ISETP.NE.AND P6, PT, R46, 0x1, PT ;  /* 0x000000012e00780c */ /* 0x000fe20003fc5270 */
[----:B------:R-:W4:Y:S01]  /*2240*/  LDG.E R8, desc[UR4][R36.64+0x74] ;  /* 0x0000740424087981 */ /* 0x000f22000c1e1900 */
[----:B------:R-:W-:-:S02]  /*2250*/  I2FP.F32.U32 R89, R89 ;  /* 0x0000005900597245 */ /* 0x000fc40000201000 */
[----:B------:R-:W-:Y:S01]  /*2260*/  I2FP.F32.U32 R65, R65 ;  /* 0x0000004100417245 */ /* 0x000fe20000201000 */
[----:B------:R-:W4:Y:S01]  /*2270*/  LDG.E R91, desc[UR4][R36.64+0x4] ;  /* 0x00000404245b7981 */ /* 0x000f22000c1e1900 */
[----:B------:R-:W-:Y:S01]  /*2280*/  @!P1 SEL R46, RZ, 0x1, !P6 ;  /* 0x00000001ff2e9807 */ /* 0x000fe20007000000 */
[----:B---3--:R-:W-:Y:S01]  /*2290*/  DSETP.GEU.AND P1, PT, R2, UR6, PT ;  /* 0x0000000602007e2a */ /* 0x008fe2000bf2e000 */
[----:B------:R-:W-:Y:S01]  /*22a0*/  LOP3.LUT R7, R63, R6, R7, 0x96, !PT ;  /* 0x000000063f077212 */ /* 0x000fe200078e9607 */
[-C--:B------:R-:W-:Y:S01]  /*22b0*/  FFMA R2, R89, R0.reuse, 1.1641532182693481445e-10 ;  /* 0x2f00000059027423 */ /* 0x080fe20000000000 */
[----:B------:R-:W-:Y:S01]  /*22c0*/  FFMA R6, R65, R0, 1.1641532182693481445e-10 ;  /* 0x2f00000041067423 */ /* 0x000fe20000000000 */
[----:B------:R-:W-:Y:S02]  /*22d0*/  ISETP.NE.AND P6, PT, R45, 0x1, PT ;  /* 0x000000012d00780c */ /* 0x000fe40003fc5270 */
[----:B------:R-:W-:Y:S02]  /*22e0*/  LOP3.LUT R65, R7, R40, RZ, 0x3c, !PT ;  /* 0x0000002807417212 */ /* 0x000fe400078e3cff */
[----:B------:R-:W-:Y:S01]  /*22f0*/  SHF.R.U32.HI R40, RZ, 0x2, R75 ;  /* 0x00000002ff287819 */ /* 0x000fe2000001164b */
[----:B------:R-:W1:Y:S01]  /*2300*/  F2F.F64.F32 R2, R2 ;  /* 0x0000000200027310 */ /* 0x000e620000201800 */
[----:B------:R-:W-:Y:S01]  /*2310*/  @!P2 SEL R45, RZ, 0x1, !P6 ;  /* 0x00000001ff2da807 */ /* 0x000fe20007000000 */
[----:B0-----:R-:W-:Y:S01]  /*2320*/  DSETP.GEU.AND P2, PT, R38, UR6, PT ;  /* 0x0000000626007e2a */ /* 0x001fe2000bf4e000 */
[----:B------:R-:W-:Y:S01]  /*2330*/  LOP3.LUT R52, R40, R75, RZ, 0x3c, !PT ;  /* 0x0000004b28347212 */ /* 0x000fe200078e3cff */
[----:B------:R-:W3:Y:S01]  /*2340*/  LDG.E R7, desc[UR4][R36.64+0x78] ;  /* 0x0000780424077981 */ /* 0x000ee2000c1e1900 */
[----:B------:R-:W-:-:S03]  /*2350*/  IADD3 R53, PT, PT, R34, 0x587c50, R53 ;  /* 0x00587c5022357810 */ /* 0x000fc60007ffe035 */
[----:B------:R0:W1:Y:S01]  /*2360*/  F2F.F64.F32 R38, R6 ;  /* 0x0000000600267310 */ /* 0x0000620000201800 */
[----:B------:R-:W-:Y:S01]  /*2370*/  IADD3 R87, PT, PT, R34, 0x52f48b, R87 ;  /* 0x0052f48b22577810 */ /* 0x000fe20007ffe057 */
[----:B------:R-:W-:Y:S01]  /*2380*/  IMAD.SHL.U32 R40, R52, 0x2, RZ ;  /* 0x0000000234287824 */ /* 0x000fe200078e00ff */
[----:B------:R-:W-:Y:S02]  /*2390*/  ISETP.NE.AND P6, PT, R44, 0x1, PT ;  /* 0x000000012c00780c */ /* 0x000fe40003fc5270 */
[----:B------:R-:W-:Y:S01]  /*23a0*/  I2FP.F32.U32 R53, R53 ;  /* 0x0000003500357245 */ /* 0x000fe20000201000 */
[----:B0-----:R-:W-:Y:S01]  /*23b0*/  IMAD.SHL.U32 R6, R65, 0x10, RZ ;  /* 0x0000001041067824 */ /* 0x001fe200078e00ff */
[----:B------:R-:W-:Y:S02]  /*23c0*/  I2FP.F32.U32 R87, R87 ;  /* 0x0000005700577245 */ /* 0x000fe40000201000 */
[----:B------:R-:W-:Y:S02]  /*23d0*/  @!P3 SEL R44, RZ, 0x1, !P6 ;  /* 0x00000001ff2cb807 */ /* 0x000fe40007000000 */
[----:B------:R-:W-:-:S02]  /*23e0*/  ISETP.NE.AND P6, PT, R31, 0x1, PT ;  /* 0x000000011f00780c */ /* 0x000fc40003fc5270 */
[----:B------:R-:W-:Y:S01]  /*23f0*/  LOP3.LUT R89, R65, R6, R40, 0x96, !PT ;  /* 0x0000000641597212 */ /* 0x000fe200078e9628 */
[-C--:B------:R-:W-:Y:S01]  /*2400*/  FFMA R40, R53, R0.reuse, 1.1641532182693481445e-10 ;  /* 0x2f00000035287423 */ /* 0x080fe20000000000 */
[----:B------:R-:W-:Y:S01]  /*2410*/  IADD3 R42, PT, PT, R34, 0x5e0415, R41 ;  /* 0x005e0415222a7810 */ /* 0x000fe20007ffe029 */
[----:B------:R-:W-:Y:S01]  /*2420*/  FFMA R87, R87, R0, 1.1641532182693481445e-10 ;  /* 0x2f00000057577423 */ /* 0x000fe20000000000 */
[----:B------:R-:W-:Y:S01]  /*2430*/  @!P5 SEL R31, RZ, 0x1, !P6 ;  /* 0x00000001ff1fd807 */ /* 0x000fe20007000000 */
[----:B-1----:R-:W-:Y:S01]  /*2440*/  DSETP.GEU.AND P5, PT, R2, UR6, PT ;  /* 0x0000000602007e2a */ /* 0x002fe2000bfae000 */
[----:B------:R-:W3:Y:S01]  /*2450*/  LDG.E R6, desc[UR4][R36.64+0x7c] ;  /* 0x00007c0424067981 */ /* 0x000ee2000c1e1900 */
[----:B------:R-:W-:Y:S01]  /*2460*/  I2FP.F32.U32 R3, R42 ;  /* 0x0000002a00037245 */ /* 0x000fe20000201000 */
[----:B------:R-:W-:Y:S01]  /*2470*/  DSETP.GEU.AND P3, PT, R38, UR6, PT ;  /* 0x0000000626007e2a */ /* 0x000fe2000bf6e000 */
[----:B------:R-:W0:Y:S01]  /*2480*/  F2F.F64.F32 R40, R40 ;  /* 0x0000002800287310 */ /* 0x000e220000201800 */
[----:B------:R-:W-:-:S02]  /*2490*/  SHF.R.U32.HI R2, RZ, 0x2, R71 ;  /* 0x00000002ff027819 */ /* 0x000fc40000011647 */
[----:B------:R-:W-:-:S05]  /*24a0*/  FFMA R3, R3, R0, 1.1641532182693481445e-10 ;  /* 0x2f00000003037423 */ /* 0x000fca0000000000 */
[----:B------:R-:W1:Y:S01]  /*24b0*/  F2F.F64.F32 R38, R87 ;  /* 0x0000005700267310 */ /* 0x000e620000201800 */
[----:B------:R-:W-:Y:S02]  /*24c0*/  ISETP.NE.AND P6, PT, R30, 0x1, PT ;  /* 0x000000011e00780c */ /* 0x000fe40003fc5270 */
[----:B------:R-:W-:Y:S02]  /*24d0*/  LOP3.LUT R53, R89, R52, RZ, 0x3c, !PT ;  /* 0x0000003459357212 */ /* 0x000fe400078e3cff */
[----:B------:R-:W-:Y:S01]  /*24e0*/  LOP3.LUT R42, R2, R71, RZ, 0x3c, !PT ;  /* 0x00000047022a7212 */ /* 0x000fe200078e3cff */
[----:B------:R-:W3:Y:S01]  /*24f0*/  LDG.E R89, desc[UR4][R36.64+0xc] ;  /* 0x00000c0424597981 */ /* 0x000ee2000c1e1900 */
[----:B------:R-:W-:Y:S01]  /*2500*/  @!P4 SEL R30, RZ, 0x1, !P6 ;  /* 0x00000001ff1ec807 */ /* 0x000fe20007000000 */
[----:B------:R-:W1:Y:S01]  /*2510*/  F2F.F64.F32 R2, R3 ;  /* 0x0000000300027310 */ /* 0x000e620000201800 */
[----:B------:R-:W-:Y:S01]  /*2520*/  ISETP.NE.AND P6, PT, R29, 0x1, PT ;  /* 0x000000011d00780c */ /* 0x000fe20003fc5270 */
[----:B------:R-:W-:Y:S01]  /*2530*/  IMAD.SHL.U32 R56, R42, 0x2, RZ ;  /* 0x000000022a387824 */ /* 0x000fe200078e00ff */
[C---:B------:R-:W-:Y:S01]  /*2540*/  IADD3 R43, PT, PT, R34.reuse, 0x69139f, R43 ;  /* 0x0069139f222b7810 */ /* 0x040fe20007ffe02b */
[C---:B------:R-:W-:Y:S01]  /*2550*/  IMAD.SHL.U32 R52, R53.reuse, 0x10, RZ ;  /* 0x0000001035347824 */ /* 0x040fe200078e00ff */
[----:B------:R-:W-:Y:S01]  /*2560*/  @!P0 SEL R29, RZ, 0x1, !P6 ;  /* 0x00000001ff1d8807 */ /* 0x000fe20007000000 */
[----:B0-----:R-:W-:Y:S01]  /*2570*/  DSETP.GEU.AND P0, PT, R40, UR6, PT ;  /* 0x0000000628007e2a */ /* 0x001fe2000bf0e000 */
[----:B------:R-:W-:Y:S01]  /*2580*/  IADD3 R85, PT, PT, R34, 0x6e9b64, R85 ;  /* 0x006e9b6422557810 */ /* 0x000fe20007ffe055 */
[----:B-1----:R-:W-:Y:S01]  /*2590*/  DSETP.GEU.AND P4, PT, R38, UR6, PT ;  /* 0x0000000626007e2a */ /* 0x002fe2000bf8e000 */
[----:B------:R-:W-:Y:S01]  /*25a0*/  SHF.R.U32.HI R40, RZ, 0x2, R93 ;  /* 0x00000002ff287819 */ /* 0x000fe2000001165d */
[----:B------:R-:W3:Y:S01]  /*25b0*/  LDG.E R87, desc[UR4][R36.64+0x14] ;  /* 0x0000140424577981 */ /* 0x000ee2000c1e1900 */
[----:B------:R-:W-:-:S02]  /*25c0*/  LOP3.LUT R39, R53, R52, R56, 0x96, !PT ;  /* 0x0000003435277212 */ /* 0x000fc400078e9638 */
[----:B------:R-:W-:Y:S02]  /*25d0*/  IADD3 R38, PT, PT, R34, 0x638bda, R73 ;  /* 0x00638bda22267810 */ /* 0x000fe40007ffe049 */
[----:B------:R-:W-:Y:S02]  /*25e0*/  ISETP.NE.AND P6, PT, R28, 0x1, PT ;  /* 0x000000011c00780c */ /* 0x000fe40003fc5270 */
[----:B------:R-:W-:Y:S02]  /*25f0*/  LOP3.LUT R73, R39, R42, RZ, 0x3c, !PT ;  /* 0x0000002a27497212 */ /* 0x000fe400078e3cff */
[----:B------:R-:W-:Y:S02]  /*2600*/  LOP3.LUT R40, R40, R93, RZ, 0x3c, !PT ;  /* 0x0000005d28287212 */ /* 0x000fe400078e3cff */
[----:B------:R-:W-:Y:S02]  /*2610*/  I2FP.F32.U32 R39, R38 ;  /* 0x0000002600277245 */ /* 0x000fe40000201000 */
[----:B------:R-:W-:Y:S01]  /*2620*/  @!P1 SEL R28, RZ, 0x1, !P6 ;  /* 0x00000001ff1c9807 */ /* 0x000fe20007000000 */
[----:B------:R-:W-:Y:S01]  /*2630*/  DSETP.GEU.AND P1, PT, R2, UR6, PT ;  /* 0x0000000602007e2a */ /* 0x000fe2000bf2e000 */
[----:B------:R-:W-:-:S02]  /*2640*/  IMAD.SHL.U32 R38, R73, 0x10, RZ ;  /* 0x0000001049267824 */ /* 0x000fc400078e00ff */
[----:B------:R-:W-:Y:S02]  /*2650*/  IMAD.SHL.U32 R3, R40, 0x2, RZ ;  /* 0x0000000228037824 */ /* 0x000fe400078e00ff */
[----:B------:R-:W-:Y:S01]  /*2660*/  FFMA R2, R39, R0, 1.1641532182693481445e-10 ;  /* 0x2f00000027027423 */ /* 0x000fe20000000000 */
[----:B------:R-:W-:Y:S02]  /*2670*/  I2FP.F32.U32 R39, R43 ;  /* 0x0000002b00277245 */ /* 0x000fe40000201000 */
[----:B------:R-:W-:Y:S02]  /*2680*/  LOP3.LUT R41, R73, R38, R3, 0x96, !PT ;  /* 0x0000002649297212 */ /* 0x000fe400078e9603 */
[----:B------:R-:W-:Y:S01]  /*2690*/  SHF.R.U32.HI R38, RZ, 0x2, R63 ;  /* 0x00000002ff267819 */ /* 0x000fe2000001163f */
[----:B------:R-:W0:Y:S01]  /*26a0*/  F2F.F64.F32 R2, R2 ;  /* 0x0000000200027310 */ /* 0x000e220000201800 */
[----:B------:R-:W-:Y:S02]  /*26b0*/  LOP3.LUT R43, R41, R40, RZ, 0x3c, !PT ;  /* 0x00000028292b7212 */ /* 0x000fe400078e3cff */
[----:B------:R-:W-:-:S02]  /*26c0*/  LOP3.LUT R41, R38, R63, RZ, 0x3c, !PT ;  /* 0x0000003f26297212 */ /* 0x000fc400078e3cff */
[----:B------:R-:W-:Y:S01]  /*26d0*/  I2FP.F32.U32 R85, R85 ;  /* 0x0000005500557245 */ /* 0x000fe20000201000 */
[----:B------:R-:W-:Y:S02]  /*26e0*/  IMAD.SHL.U32 R40, R43, 0x10, RZ ;  /* 0x000000102b287824 */ /* 0x000fe400078e00ff */
[----:B------:R-:W-:Y:S01]  /*26f0*/  IMAD.SHL.U32 R42, R41, 0x2, RZ ;  /* 0x00000002292a7824 */ /* 0x000fe200078e00ff */
[----:B------:R-:W-:Y:S01]  /*2700*/  ISETP.NE.AND P6, PT, R27, 0x1, PT ;  /* 0x000000011b00780c */ /* 0x000fe20003fc5270 */
[----:B------:R-:W-:-:S03]  /*2710*/  FFMA R39, R39, R0, 1.1641532182693481445e-10 ;  /* 0x2f00000027277423 */ /* 0x000fc60000000000 */
[----:B------:R-:W-:Y:S01]  /*2720*/  LOP3.LUT R42, R43, R40, R42, 0x96, !PT ;  /* 0x000000282b2a7212 */ /* 0x000fe200078e962a */
[----:B------:R-:W-:Y:S01]  /*2730*/  FFMA R40, R85, R0, 1.1641532182693481445e-10 ;  /* 0x2f00000055287423 */ /* 0x000fe20000000000 */
[----:B------:R-:W-:Y:S01]  /*2740*/  @!P2 SEL R27, RZ, 0x1, !P6 ;  /* 0x00000001ff1ba807 */ /* 0x000fe20007000000 */
[----:B0-----:R-:W-:Y:S01]  /*2750*/  DSETP.GEU.AND P2, PT, R2, UR6, PT ;  /* 0x0000000602007e2a */ /* 0x001fe2000bf4e000 */
[----:B------:R-:W0:Y:S01]  /*2760*/  F2F.F64.F32 R38, R39 ;  /* 0x0000002700267310 */ /* 0x000e220000201800 */
[----:B------:R-:W-:Y:S01]  /*2770*/  IADD3 R2, PT, PT, R34, 0x742329, R35 ;  /* 0x0074232922027810 */ /* 0x000fe20007ffe023 */
[----:B------:R-:W3:Y:S01]  /*2780*/  LDG.E R85, desc[UR4][R36.64+0x1c] ;  /* 0x00001c0424557981 */ /* 0x000ee2000c1e1900 */
[----:B------:R-:W-:Y:S02]  /*2790*/  LOP3.LUT R35, R42, R41, RZ, 0x3c, !PT ;  /* 0x000000292a237212 */ /* 0x000fe400078e3cff */
[----:B------:R-:W-:-:S03]  /*27a0*/  I2FP.F32.U32 R3, R2 ;  /* 0x0000000200037245 */ /* 0x000fc60000201000 */
[----:B------:R-:W1:Y:S01]  /*27b0*/  F2F.F64.F32 R40, R40 ;  /* 0x0000002800287310 */ /* 0x000e620000201800 */
[----:B------:R-:W-:Y:S02]  /*27c0*/  ISETP.NE.AND P6, PT, R26, 0x1, PT ;  /* 0x000000011a00780c */ /* 0x000fe40003fc5270 */
[----:B------:R-:W-:Y:S01]  /*27d0*/  SHF.R.U32.HI R2, RZ, 0x2, R65 ;  /* 0x00000002ff027819 */ /* 0x000fe20000011641 */
[----:B------:R-:W-:Y:S01]  /*27e0*/  FFMA R3, R3, R0, 1.1641532182693481445e-10 ;  /* 0x2f00000003037423 */ /* 0x000fe20000000000 */
[----:B------:R-:W-:Y:S02]  /*27f0*/  IADD3 R95, PT, PT, R34, 0x79aaee, R95 ;  /* 0x0079aaee225f7810 */ /* 0x000fe40007ffe05f */
[----:B------:R-:W-:Y:S02]  /*2800*/  @!P3 SEL R26, RZ, 0x1, !P6 ;  /* 0x00000001ff1ab807 */ /* 0x000fe40007000000 */
[----:B------:R-:W-:Y:S02]  /*2810*/  LOP3.LUT R42, R2, R65, RZ, 0x3c, !PT ;  /* 0x00000041022a7212 */ /* 0x000fe400078e3cff */
[----:B------:R-:W-:-:S02]  /*2820*/  ISETP.NE.AND P6, PT, R25, 0x1, PT ;  /* 0x000000011900780c */ /* 0x000fc40003fc5270 */
[----:B------:R-:W-:Y:S01]  /*2830*/  I2FP.F32.U32 R95, R95 ;  /* 0x0000005f005f7245 */ /* 0x000fe20000201000 */
[----:B------:R-:W1:Y:S01]  /*2840*/  F2F.F64.F32 R2, R3 ;  /* 0x0000000300027310 */ /* 0x000e620000201800 */
[----:B0-----:R-:W-:Y:S01]  /*2850*/  DSETP.GEU.AND P3, PT, R38, UR6, PT ;  /* 0x0000000626007e2a */ /* 0x001fe2000bf6e000 */
[----:B------:R-:W-:Y:S01]  /*2860*/  @!P5 SEL R25, RZ, 0x1, !P6 ;  /* 0x00000001ff19d807 */ /* 0x000fe20007000000 */
[----:B------:R-:W-:Y:S01]  /*2870*/  IMAD.SHL.U32 R56, R42, 0x2, RZ ;  /* 0x000000022a387824 */ /* 0x000fe200078e00ff */
[----:B-1----:R-:W-:Y:S01]  /*2880*/  DSETP.GEU.AND P5, PT, R40, UR6, PT ;  /* 0x0000000628007e2a */ /* 0x002fe2000bfae000 */
[----:B------:R-:W-:Y:S01]  /*2890*/  IMAD.SHL.U32 R52, R35, 0x10, RZ ;  /* 0x0000001023347824 */ /* 0x000fe200078e00ff */
[----:B------:R-:W-:Y:S01]  /*28a0*/  IADD3 R38, PT, PT, R34, 0x7f32b3, R51 ;  /* 0x007f32b322267810 */ /* 0x000fe20007ffe033 */
[----:B------:R-:W-:Y:S01]  /*28b0*/  FFMA R40, R95, R0, 1.1641532182693481445e-10 ;  /* 0x2f0000005f287423 */ /* 0x000fe20000000000 */
[----:B------:R-:W3:Y:S02]  /*28c0*/  LDG.E R51, desc[UR4][R36.64+0x20] ;  /* 0x0000200424337981 */ /* 0x000ee4000c1e1900 */
[----:B------:R-:W-:-:S02]  /*28d0*/  I2FP.F32.U32 R39, R38 ;  /* 0x0000002600277245 */ /* 0x000fc40000201000 */
[----:B------:R-:W-:Y:S01]  /*28e0*/  LOP3.LUT R99, R35, R52, R56, 0x96, !PT ;  /* 0x0000003423637212 */ /* 0x000fe200078e9638 */
[----:B------:R-:W0:Y:S01]  /*28f0*/  F2F.F64.F32 R40, R40 ;  /* 0x0000002800287310 */ /* 0x000e220000201800 */
[----:B------:R-:W-:Y:S01]  /*2900*/  SHF.R.U32.HI R38, RZ, 0x2, R53 ;  /* 0x00000002ff267819 */ /* 0x000fe20000011635 */
[----:B------:R-:W-:Y:S01]  /*2910*/  FFMA R39, R39, R0, 1.1641532182693481445e-10 ;  /* 0x2f00000027277423 */ /* 0x000fe20000000000 */
[----:B------:R-:W-:Y:S01]  /*2920*/  ISETP.NE.AND P6, PT, R24, 0x1, PT ;  /* 0x000000011800780c */ /* 0x000fe20003fc5270 */
[----:B------:R-:W3:Y:S01]  /*2930*/  LDG.E R56, desc[UR4][R36.64+0x24] ;  /* 0x0000240424387981 */ /* 0x000ee2000c1e1900 */
[----:B------:R-:W-:Y:S02]  /*2940*/  LOP3.LUT R95, R99, R42, RZ, 0x3c, !PT ;  /* 0x0000002a635f7212 */ /* 0x000fe400078e3cff */
[----:B------:R-:W-:Y:S02]  /*2950*/  LOP3.LUT R42, R38, R53, RZ, 0x3c, !PT ;  /* 0x00000035262a7212 */ /* 0x000fe400078e3cff */
[----:B------:R-:W-:-:S02]  /*2960*/  IADD3 R57, PT, PT, R34, 0x84ba78, R57 ;  /* 0x0084ba7822397810 */ /* 0x000fc40007ffe039 */
[----:B------:R-:W-:Y:S01]  /*2970*/  @!P4 SEL R24, RZ, 0x1, !P6 ;  /* 0x00000001ff18c807 */ /* 0x000fe20007000000 */
[----:B------:R-:W-:Y:S01]  /*2980*/  DSETP.GEU.AND P4, PT, R2, UR6, PT ;  /* 0x0000000602007e2a */ /* 0x000fe2000bf8e000 */
[----:B------:R-:W1:Y:S01]  /*2990*/  F2F.F64.F32 R38, R39 ;  /* 0x0000002700267310 */ /* 0x000e620000201800 */
[----:B------:R-:W-:Y:S01]  /*29a0*/  IMAD.SHL.U32 R3, R42, 0x2, RZ ;  /* 0x000000022a037824 */ /* 0x000fe200078e00ff */
[----:B------:R-:W-:Y:S01]  /*29b0*/  I2FP.F32.U32 R57, R57 ;  /* 0x0000003900397245 */ /* 0x000fe20000201000 */
[----:B------:R-:W-:Y:S01]  /*29c0*/  IMAD.SHL.U32 R2, R95, 0x10, RZ ;  /* 0x000000105f027824 */ /* 0x000fe200078e00ff */
[----:B------:R-:W-:Y:S02]  /*29d0*/  ISETP.NE.AND P6, PT, R23, 0x1, PT ;  /* 0x000000011700780c */ /* 0x000fe40003fc5270 */
[----:B------:R-:W-:Y:S02]  /*29e0*/  IADD3 R97, PT, PT, R34, 0x8a423d, R97 ;  /* 0x008a423d22617810 */ /* 0x000fe40007ffe061 */
[----:B------:R-:W-:Y:S01]  /*29f0*/  LOP3.LUT R99, R95, R2, R3, 0x96, !PT ;  /* 0x000000025f637212 */ /* 0x000fe200078e9603 */
[----:B------:R-:W-:Y:S01]  /*2a00*/  FFMA R2, R57, R0, 1.1641532182693481445e-10 ;  /* 0x2f00000039027423 */ /* 0x000fe20000000000 */
[----:B------:R-:W-:Y:S01]  /*2a10*/  @!P0 SEL R23, RZ, 0x1, !P6 ;  /* 0x00000001ff178807 */ /* 0x000fe20007000000 */
[----:B0-----:R-:W-:Y:S01]  /*2a20*/  DSETP.GEU.AND P0, PT, R40, UR6, PT ;  /* 0x0000000628007e2a */ /* 0x001fe2000bf0e000 */
[----:B------:R-:W3:Y:S01]  /*2a30*/  LDG.E R57, desc[UR4][R36.64+0x28] ;  /* 0x0000280424397981 */ /* 0x000ee2000c1e1900 */
[----:B------:R-:W-:-:S02]  /*2a40*/  SHF.R.U32.HI R40, RZ, 0x2, R73 ;  /* 0x00000002ff287819 */ /* 0x000fc40000011649 */
[----:B------:R-:W-:Y:S02]  /*2a50*/  ISETP.NE.AND P6, PT, R22, 0x1, PT ;  /* 0x000000011600780c */ /* 0x000fe40003fc5270 */
[----:B------:R-:W-:Y:S01]  /*2a60*/  I2FP.F32.U32 R41, R97 ;  /* 0x0000006100297245 */ /* 0x000fe20000201000 */
[----:B------:R-:W0:Y:S01]  /*2a70*/  F2F.F64.F32 R2, R2 ;  /* 0x0000000200027310 */ /* 0x000e220000201800 */
[----:B------:R-:W-:Y:S02]  /*2a80*/  LOP3.LUT R97, R99, R42, RZ, 0x3c, !PT ;  /* 0x0000002a63617212 */ /* 0x000fe400078e3cff */
[----:B------:R-:W-:Y:S02]  /*2a90*/  LOP3.LUT R99, R40, R73, RZ, 0x3c, !PT ;  /* 0x0000004928637212 */ /* 0x000fe400078e3cff */
[----:B------:R-:W-:Y:S01]  /*2aa0*/  @!P1 SEL R22, RZ, 0x1, !P6 ;  /* 0x00000001ff169807 */ /* 0x000fe20007000000 */
[----:B-1----:R-:W-:Y:S01]  /*2ab0*/  DSETP.GEU.AND P1, PT, R38, UR6, PT ;  /* 0x0000000626007e2a */ /* 0x002fe2000bf2e000 */
[----:B------:R-:W-:Y:S01]  /*2ac0*/  IADD3 R83, PT, PT, R34, 0x8fca02, R83 ;  /* 0x008fca0222537810 */ /* 0x000fe20007ffe053 */
[----:B------:R-:W-:Y:S01]  /*2ad0*/  FFMA R38, R41, R0, 1.1641532182693481445e-10 ;  /* 0x2f00000029267423 */ /* 0x000fe20000000000 */
[----:B------:R-:W-:-:S02]  /*2ae0*/  IMAD.SHL.U32 R41, R99, 0x2, RZ ;  /* 0x0000000263297824 */ /* 0x000fc400078e00ff */
[----:B------:R-:W-:Y:S01]  /*2af0*/  IMAD.SHL.U32 R40, R97, 0x10, RZ ;  /* 0x0000001061287824 */ /* 0x000fe200078e00ff */
[----:B------:R-:W-:Y:S02]  /*2b00*/  I2FP.F32.U32 R83, R83 ;  /* 0x0000005300537245 */ /* 0x000fe40000201000 */
[----:B------:R-:W-:Y:S02]  /*2b10*/  ISETP.NE.AND P6, PT, R21, 0x1, PT ;  /* 0x000000011500780c */ /* 0x000fe40003fc5270 */
[----:B------:R-:W-:Y:S01]  /*2b20*/  LOP3.LUT R42, R97, R40, R41, 0x96, !PT ;  /* 0x00000028612a7212 */ /* 0x000fe200078e9629 */
[----:B------:R-:W-:Y:S01]  /*2b30*/  FFMA R40, R83, R0, 1.1641532182693481445e-10 ;  /* 0x2f00000053287423 */ /* 0x000fe20000000000 */
[C---:B------:R-:W-:Y:S01]  /*2b40*/  IADD3 R59, PT, PT, R34.reuse, 0x9551c7, R59 ;  /* 0x009551c7223b7810 */ /* 0x040fe20007ffe03b */
[----:B------:R-:W-:Y:S01]  /*2b50*/  F2F.F64.F32 R38, R38 ;  /* 0x0000002600267310 */ /* 0x000fe20000201800 */
[----:B------:R-:W-:Y:S01]  /*2b60*/  @!P2 SEL R21, RZ, 0x1, !P6 ;  /* 0x00000001ff15a807 */ /* 0x000fe20007000000 */
[----:B0-----:R-:W-:Y:S01]  /*2b70*/  DSETP.GEU.AND P2, PT, R2, UR6, PT ;  /* 0x0000000602007e2a */ /* 0x001fe2000bf4e000 */
[----:B------:R-:W-:Y:S01]  /*2b80*/  IADD3 R81, PT, PT, R34, 0x9ad98c, R81 ;  /* 0x009ad98c22517810 */ /* 0x000fe20007ffe051 */
[----:B------:R-:W3:Y:S01]  /*2b90*/  LDG.E R83, desc[UR4][R4.64+0x48] ;  /* 0x0000480404537981 */ /* 0x000ee2000c1e1900 */
[----:B------:R-:W-:-:S03]  /*2ba0*/  I2FP.F32.U32 R3, R59 ;  /* 0x0000003b00037245 */ /* 0x000fc60000201000 */
[----:B------:R-:W0:Y:S01]  /*2bb0*/  F2F.F64.F32 R40, R40 ;  /* 0x0000002800287310 */ /* 0x000e220000201800 */
[----:B------:R-:W3:Y:S01]  /*2bc0*/  LDG.E R59, desc[UR4][R36.64+0x30] ;  /* 0x00003004243b7981 */ /* 0x000ee2000c1e1900 */
[----:B------:R-:W-:Y:S01]  /*2bd0*/  SHF.R.U32.HI R2, RZ, 0x2, R43 ;  /* 0x00000002ff027819 */ /* 0x000fe2000001162b */
[----:B------:R-:W-:Y:S01]  /*2be0*/  FFMA R3, R3, R0, 1.1641532182693481445e-10 ;  /* 0x2f00000003037423 */ /* 0x000fe20000000000 */
[----:B------:R-:W-:Y:S02]  /*2bf0*/  ISETP.NE.AND P6, PT, R20, 0x1, PT ;  /* 0x000000011400780c */ /* 0x000fe40003fc5270 */
[----:B------:R-:W-:Y:S02]  /*2c00*/  LOP3.LUT R101, R2, R43, RZ, 0x3c, !PT ;  /* 0x0000002b02657212 */ /* 0x000fe400078e3cff */
[----:B------:R-:W-:Y:S01]  /*2c10*/  @!P3 SEL R20, RZ, 0x1, !P6 ;  /* 0x00000001ff14b807 */ /* 0x000fe20007000000 */
[----:B------:R-:W1:Y:S01]  /*2c20*/  F2F.F64.F32 R2, R3 ;  /* 0x0000000300027310 */ /* 0x000e620000201800 */
[----:B------:R-:W-:-:S02]  /*2c30*/  ISETP.NE.AND P6, PT, R19, 0x1, PT ;  /* 0x000000011300780c */ /* 0x000fc40003fc5270 */
[----:B------:R-:W-:Y:S02]  /*2c40*/  I2FP.F32.U32 R81, R81 ;  /* 0x0000005100517245 */ /* 0x000fe40000201000 */
[----:B------:R-:W-:Y:S01]  /*2c50*/  @!P5 SEL R19, RZ, 0x1, !P6 ;  /* 0x00000001ff13d807 */ /* 0x000fe20007000000 */
[----:B0-----:R-:W-:Y:S01]  /*2c60*/  DSETP.GEU.AND P5, PT, R40, UR6, PT ;  /* 0x0000000628007e2a */ /* 0x001fe2000bfae000 */
[----:B------:R-:W-:Y:S02]  /*2c70*/  IADD3 R40, PT, PT, R34, 0xa06151, R61 ;  /* 0x00a0615122287810 */ /* 0x000fe40007ffe03d */
[----:B------:R-:W3:Y:S01]  /*2c80*/  LDG.E R61, desc[UR4][R36.64+0x38] ;  /* 0x00003804243d7981 */ /* 0x000ee2000c1e1900 */
[----:B------:R-:W-:Y:S01]  /*2c90*/  LOP3.LUT R99, R42, R99, RZ, 0x3c, !PT ;  /* 0x000000632a637212 */ /* 0x000fe200078e3cff */
[----:B------:R-:W-:Y:S01]  /*2ca0*/  DSETP.GEU.AND P3, PT, R38, UR6, PT ;  /* 0x0000000626007e2a */ /* 0x000fe2000bf6e000 */
[----:B------:R-:W-:Y:S01]  /*2cb0*/  ISETP.NE.AND P6, PT, R18, 0x1, PT ;  /* 0x000000011200780c */ /* 0x000fe20003fc5270 */
[----:B------:R-:W-:Y:S01]  /*2cc0*/  FFMA R38, R81, R0, 1.1641532182693481445e-10 ;  /* 0x2f00000051267423 */ /* 0x000fe20000000000 */
[----:B------:R-:W-:Y:S01]  /*2cd0*/  I2FP.F32.U32 R41, R40 ;  /* 0x0000002800297245 */ /* 0x000fe20000201000 */
[----:B------:R-:W-:Y:S01]  /*2ce0*/  IMAD.SHL.U32 R52, R101, 0x2, RZ ;  /* 0x0000000265347824 */ /* 0x000fe200078e00ff */
[----:B------:R-:W-:Y:S01]  /*2cf0*/  @!P4 SEL R18, RZ, 0x1, !P6 ;  /* 0x00000001ff12c807 */ /* 0x000fe20007000000 */
[----:B------:R-:W-:Y:S01]  /*2d00*/  IMAD.SHL.U32 R42, R99, 0x10, RZ ;  /* 0x00000010632a7824 */ /* 0x000fe200078e00ff */
[----:B-1----:R-:W-:Y:S01]  /*2d10*/  DSETP.GEU.AND P4, PT, R2, UR6, PT ;  /* 0x0000000602007e2a */ /* 0x002fe2000bf8e000 */
[----:B------:R-:W0:Y:S01]  /*2d20*/  F2F.F64.F32 R38, R38 ;  /* 0x0000002600267310 */ /* 0x000e220000201800 */
[----:B------:R-:W-:Y:S01]  /*2d30*/  FFMA R2, R41, R0, 1.1641532182693481445e-10 ;  /* 0x2f00000029027423 */ /* 0x000fe20000000000 */
[----:B------:R-:W-:Y:S01]  /*2d40*/  SHF.R.U32.HI R40, RZ, 0x2, R35 ;  /* 0x00000002ff287819 */ /* 0x000fe20000011623 */
[----:B------:R-:W3:Y:S01]  /*2d50*/  LDG.E R81, desc[UR4][R4.64+0x50] ;  /* 0x0000500404517981 */ /* 0x000ee2000c1e1900 */
[----:B------:R-:W-:-:S02]  /*2d60*/  LOP3.LUT R42, R99, R42, R52, 0x96, !PT ;  /* 0x0000002a632a7212 */ /* 0x000fc400078e9634 */
[----:B------:R-:W-:Y:S02]  /*2d70*/  LOP3.LUT R40, R40, R35, RZ, 0x3c, !PT ;  /* 0x0000002328287212 */ /* 0x000fe400078e3cff */
[----:B------:R-:W1:Y:S01]  /*2d80*/  F2F.F64.F32 R2, R2 ;  /* 0x0000000200027310 */ /* 0x000e620000201800 */
[----:B------:R-:W-:Y:S02]  /*2d90*/  LOP3.LUT R101, R42, R101, RZ, 0x3c, !PT ;  /* 0x000000652a657212 */ /* 0x000fe400078e3cff */
[----:B------:R-:W-:Y:S01]  /*2da0*/  IADD3 R79, PT, PT, R34, 0xa5e916, R79 ;  /* 0x00a5e916224f7810 */ /* 0x000fe20007ffe04f */
[----:B------:R-:W-:Y:S01]  /*2db0*/  IMAD.SHL.U32 R41, R40, 0x2, RZ ;  /* 0x0000000228297824 */ /* 0x000fe200078e00ff */
[----:B------:R-:W-:Y:S01]  /*2dc0*/  ISETP.NE.AND P6, PT, R17, 0x1, PT ;  /* 0x000000011100780c */ /* 0x000fe20003fc5270 */
[----:B------:R-:W-:Y:S01]  /*2dd0*/  IMAD.SHL.U32 R42, R101, 0x10, RZ ;  /* 0x00000010652a7824 */ /* 0x000fe200078e00ff */
[----:B------:R-:W-:Y:S02]  /*2de0*/  I2FP.F32.U32 R79, R79 ;  /* 0x0000004f004f7245 */ /* 0x000fe40000201000 */
[----:B------:R-:W-:-:S02]  /*2df0*/  IADD3 R77, PT, PT, R34, 0xab70db, R77 ;  /* 0x00ab70db224d7810 */ /* 0x000fc40007ffe04d */
[----:B------:R-:W-:Y:S01]  /*2e00*/  @!P0 SEL R17, RZ, 0x1, !P6 ;  /* 0x00000001ff118807 */ /* 0x000fe20007000000 */
[----:B0-----:R-:W-:Y:S01]  /*2e10*/  DSETP.GEU.AND P0, PT, R38, UR6, PT ;  /* 0x0000000626007e2a */ /* 0x001fe2000bf0e000 */
[----:B------:R-:W-:Y:S01]  /*2e20*/  ISETP.NE.AND P6, PT, R16, 0x1, PT ;  /* 0x000000011000780c */ /* 0x000fe20003fc5270 */
[----:B------:R-:W-:Y:S01]  /*2e30*/  FFMA R38, R79, R0, 1.1641532182693481445e-10 ;  /* 0x2f0000004f267423 */ /* 0x000fe20000000000 */
[----:B------:R-:W-:Y:S01]  /*2e40*/  LOP3.LUT R41, R101, R42, R41, 0x96, !PT ;  /* 0x0000002a65297212 */ /* 0x000fe200078e9629 */
[----:B------:R-:W3:Y:S01]  /*2e50*/  LDG.E R79, desc[UR4][R4.64+0x58] ;  /* 0x00005804044f7981 */ /* 0x000ee2000c1e1900 */
[----:B------:R-:W-:Y:S02]  /*2e60*/  I2FP.F32.U32 R77, R77 ;  /* 0x0000004d004d7245 */ /* 0x000fe40000201000 */
[----:B------:R-:W-:Y:S01]  /*2e70*/  @!P1 SEL R16, RZ, 0x1, !P6 ;  /* 0x00000001ff109807 */ /* 0x000fe20007000000 */
[----:B-1----:R-:W-:Y:S01]  /*2e80*/  DSETP.GEU.AND P1, PT, R2, UR6, PT ;  /* 0x0000000602007e2a */ /* 0x002fe2000bf2e000 */
[----:B------:R-:W-:Y:S01]  /*2e90*/  LOP3.LUT R103, R41, R40, RZ, 0x3c, !PT ;  /* 0x0000002829677212 */ /* 0x000fe200078e3cff */
[----:B------:R-:W-:Y:S01]  /*2ea0*/  FFMA R2, R77, R0, 1.1641532182693481445e-10 ;  /* 0x2f0000004d027423 */ /* 0x000fe20000000000 */
[----:B------:R-:W-:Y:S01]  /*2eb0*/  SHF.R.U32.HI R40, RZ, 0x2, R95 ;  /* 0x00000002ff287819 */ /* 0x000fe2000001165f */
[----:B------:R-:W0:Y:S01]  /*2ec0*/  F2F.F64.F32 R38, R38 ;  /* 0x0000002600267310 */ /* 0x000e220000201800 */
[----:B------:R-:W-:Y:S01]  /*2ed0*/  IADD3 R75, PT, PT, R34, 0xb0f8a0, R75 ;  /* 0x00b0f8a0224b7810 */ /* 0x000fe20007ffe04b */
[----:B------:R-:W-:Y:S01]  /*2ee0*/  IMAD.SHL.U32 R42, R103, 0x10, RZ ;  /* 0x00000010672a7824 */ /* 0x000fe200078e00ff */
[----:B------:R-:W-:Y:S01]  /*2ef0*/  LOP3.LUT R40, R40, R95, RZ, 0x3c, !PT ;  /* 0x0000005f28287212 */ /* 0x000fe200078e3cff */
[----:B------:R-:W5:Y:S04]  /*2f00*/  LDG.E R77, desc[UR4][R36.64] ;  /* 0x00000004244d7981 */ /* 0x000f68000c1e1900 */
[----:B------:R-:W1:Y:S01]  /*2f10*/  F2F.F64.F32 R2, R2 ;  /* 0x0000000200027310 */ /* 0x000e620000201800 */
[----:B------:R-:W-:Y:S01]  /*2f20*/  IMAD.SHL.U32 R41, R40, 0x2, RZ ;  /* 0x0000000228297824 */ /* 0x000fe200078e00ff */
[----:B------:R-:W-:-:S02]  /*2f30*/  ISETP.NE.AND P6, PT, R15, 0x1, PT ;  /* 0x000000010f00780c */ /* 0x000fc40003fc5270 */
[----:B------:R-:W-:Y:S02]  /*2f40*/  I2FP.F32.U32 R75, R75 ;  /* 0x0000004b004b7245 */ /* 0x000fe40000201000 */
[----:B------:R-:W-:Y:S02]  /*2f50*/  IADD3 R71, PT, PT, R34, 0xb68065, R71 ;  /* 0x00b6806522477810 */ /* 0x000fe40007ffe047 */
[----:B------:R-:W-:Y:S02]  /*2f60*/  LOP3.LUT R41, R103, R42, R41, 0x96, !PT ;  /* 0x0000002a67297212 */ /* 0x000fe400078e9629 */
[----:B------:R-:W-:Y:S01]  /*2f70*/  @!P2 SEL R15, RZ, 0x1, !P6 ;  /* 0x00000001ff0fa807 */ /* 0x000fe20007000000 */
[----:B0-----:R-:W-:Y:S01]  /*2f80*/  DSETP.GEU.AND P2, PT, R38, UR6, PT ;  /* 0x0000000626007e2a */ /* 0x001fe2000bf4e000 */
[----:B------:R-:W-:Y:S01]  /*2f90*/  SHF.R.U32.HI R42, RZ, 0x2, R97 ;  /* 0x00000002ff2a7819 */ /* 0x000fe20000011661 */
[----:B------:R-:W-:Y:S01]  /*2fa0*/  FFMA R38, R75, R0, 1.1641532182693481445e-10 ;  /* 0x2f0000004b267423 */ /* 0x000fe20000000000 */
[----:B------:R-:W-:Y:S01]  /*2fb0*/  ISETP.NE.AND P6, PT, R14, 0x1, PT ;  /* 0x000000010e00780c */ /* 0x000fe20003fc5270 */
[----:B------:R-:W3:Y:S01]  /*2fc0*/  LDG.E R75, desc[UR4][R4.64+0x7c] ;  /* 0x00007c04044b7981 */ /* 0x000ee2000c1e1900 */
[----:B------:R-:W-:-:S02]  /*2fd0*/  I2FP.F32.U32 R71, R71 ;  /* 0x0000004700477245 */ /* 0x000fc40000201000 */
[----:B------:R-:W-:Y:S02]  /*2fe0*/  LOP3.LUT R105, R41, R40, RZ, 0x3c, !PT ;  /* 0x0000002829697212 */ /* 0x000fe400078e3cff */
[----:B------:R-:W-:Y:S02]  /*2ff0*/  LOP3.LUT R42, R42, R97, RZ, 0x3c, !PT ;  /* 0x000000612a2a7212 */ /* 0x000fe400078e3cff */
[----:B------:R-:W-:Y:S01]  /*3000*/  @!P3 SEL R14, RZ, 0x1, !P6 ;  /* 0x00000001ff0eb807 */ /* 0x000fe20007000000 */
[----:B-1----:R-:W-:Y:S01]  /*3010*/  DSETP.GEU.AND P3, PT, R2, UR6, PT ;  /* 0x0000000602007e2a */ /* 0x002fe2000bf6e000 */
[----:B------:R-:W0:Y:S01]  /*3020*/  F2F.F64.F32 R38, R38 ;  /* 0x0000002600267310 */ /* 0x000e220000201800 */
[----:B------:R-:W-:Y:S01]  /*3030*/  FFMA R2, R71, R0, 1.1641532182693481445e-10 ;  /* 0x2f00000047027423 */ /* 0x000fe20000000000 */
[----:B------:R-:W-:Y:S02]  /*3040*/  IMAD.SHL.U32 R41, R42, 0x2, RZ ;  /* 0x000000022a297824 */ /* 0x000fe400078e00ff */
[C---:B------:R-:W-:Y:S01]  /*3050*/  IMAD.SHL.U32 R40, R105.reuse, 0x10, RZ ;  /* 0x0000001069287824 */ /* 0x040fe200078e00ff */
[----:B------:R-:W-:Y:S01]  /*3060*/  IADD3 R63, PT, PT, R34, 0xc18fef, R63 ;  /* 0x00c18fef223f7810 */ /* 0x000fe20007ffe03f */
[----:B------:R-:W3:Y:S02]  /*3070*/  LDG.E R71, desc[UR4][R4.64+0x6c] ;  /* 0x00006c0404477981 */ /* 0x000ee4000c1e1900 */
[----:B------:R-:W1:Y:S01]  /*3080*/  F2F.F64.F32 R2, R2 ;  /* 0x0000000200027310 */ /* 0x000e620000201800 */
[----:B------:R-:W-:-:S02]  /*3090*/  LOP3.LUT R41, R105, R40, R41, 0x96, !PT ;  /* 0x0000002869297212 */ /* 0x000fc400078e9629 */
[----:B------:R-:W-:Y:S02]  /*30a0*/  SHF.R.U32.HI R40, RZ, 0x2, R99 ;  /* 0x00000002ff287819 */ /* 0x000fe40000011663 */
[----:B------:R-:W-:Y:S02]  /*30b0*/  ISETP.NE.AND P6, PT, R13, 0x1, PT ;  /* 0x000000010d00780c */ /* 0x000fe40003fc5270 */
[----:B------:R-:W-:Y:S02]  /*30c0*/  LOP3.LUT R107, R41, R42, RZ, 0x3c, !PT ;  /* 0x0000002a296b7212 */ /* 0x000fe400078e3cff */
[----:B------:R-:W-:Y:S02]  /*30d0*/  LOP3.LUT R109, R40, R99, RZ, 0x3c, !PT ;  /* 0x00000063286d7212 */ /* 0x000fe400078e3cff */
[----:B------:R-:W-:Y:S02]  /*30e0*/  I2FP.F32.U32 R63, R63 ;  /* 0x0000003f003f7245 */ /* 0x000fe40000201000 */
[----:B------:R-:W-:Y:S01]  /*30f0*/  @!P5 SEL R13, RZ, 0x1, !P6 ;  /* 0x00000001ff0dd807 */ /* 0x000fe20007000000 */
[----:B0-----:R-:W-:Y:S01]  /*3100*/  DSETP.GEU.AND P5, PT, R38, UR6, PT ;  /* 0x0000000626007e2a */ /* 0x001fe2000bfae000 */
[----:B------:R-:W-:Y:S01]  /*3110*/  ISETP.NE.AND P6, PT, R12, 0x1, PT ;  /* 0x000000010c00780c */ /* 0x000fe20003fc5270 */
[----:B------:R-:W-:-:S02]  /*3120*/  IMAD.SHL.U32 R39, R109, 0x2, RZ ;  /* 0x000000026d277824 */ /* 0x000fc400078e00ff */
[----:B------:R-:W-:Y:S02]  /*3130*/  IMAD.SHL.U32 R38, R107, 0x10, RZ ;  /* 0x000000106b267824 */ /* 0x000fe400078e00ff */
[----:B------:R-:W-:Y:S01]  /*3140*/  FFMA R40, R63, R0, 1.1641532182693481445e-10 ;  /* 0x2f0000003f287423 */ /* 0x000fe20000000000 */
[----:B------:R-:W-:Y:S01]  /*3150*/  @!P4 SEL R12, RZ, 0x1, !P6 ;  /* 0x00000001ff0cc807 */ /* 0x000fe20007000000 */
[----:B-1----:R-:W-:Y:S01]  /*3160*/  DSETP.GEU.AND P4, PT, R2, UR6, PT ;  /* 0x0000000602007e2a */ /* 0x002fe2000bf8e000 */
[----:B------:R-:W-:Y:S01]  /*3170*/  IADD3 R65, PT, PT, R34, 0xc717b4, R65 ;  /* 0x00c717b422417810 */ /* 0x000fe20007ffe041 */
[----:B------:R-:W3:Y:S01]  /*3180*/  LDG.E R63, desc[UR4][R4.64+0x5c] ;  /* 0x00005c04043f7981 */ /* 0x000ee2000c1e1900 */
[----:B------:R-:W-:Y:S02]  /*3190*/  LOP3.LUT R38, R107, R38, R39, 0x96, !PT ;  /* 0x000000266b267212 */ /* 0x000fe400078e9627 */
[----:B------:R-:W-:Y:S01]  /*31a0*/  SHF.R.U32.HI R2, RZ, 0x2, R101 ;  /* 0x00000002ff027819 */ /* 0x000fe20000011665 */
[----:B------:R-:W0:Y:S01]  /*31b0*/  F2F.F64.F32 R40, R40 ;  /* 0x0000002800287310 */ /* 0x000e220000201800 */
[----:B------:R-:W-:-:S02]  /*31c0*/  LOP3.LUT R109, R38, R109, RZ, 0x3c, !PT ;  /* 0x0000006d266d7212 */ /* 0x000fc400078e3cff */
[----:B------:R-:W-:Y:S02]  /*31d0*/  LOP3.LUT R42, R2, R101, RZ, 0x3c, !PT ;  /* 0x00000065022a7212 */ /* 0x000fe400078e3cff */
[----:B------:R-:W-:Y:S01]  /*31e0*/  I2FP.F32.U32 R65, R65 ;  /* 0x0000004100417245 */ /* 0x000fe20000201000 */
[----:B------:R-:W-:Y:S01]  /*31f0*/  IMAD.SHL.U32 R2, R109, 0x10, RZ ;  /* 0x000000106d027824 */ /* 0x000fe200078e00ff */
[----:B------:R-:W-:Y:S01]  /*3200*/  IADD3 R53, PT, PT, R34, 0xcc9f79, R53 ;  /* 0x00cc9f7922357810 */ /* 0x000fe20007ffe035 */
[----:B------:R-:W-:Y:S01]  /*3210*/  IMAD.SHL.U32 R3, R42, 0x2, RZ ;  /* 0x000000022a037824 */ /* 0x000fe200078e00ff */
[----:B--2---:R-:W-:Y:S01]  /*3220*/  ISETP.NE.AND P6, PT, R11, 0x1, PT ;  /* 0x000000010b00780c */ /* 0x004fe20003fc5270 */
[----:B------:R-:W-:Y:S01]  /*3230*/  FFMA R38, R65, R0, 1.1641532182693481445e-10 ;  /* 0x2f00000041267423 */ /* 0x000fe20000000000 */
[----:B------:R-:W-:Y:S02]  /*3240*/  I2FP.F32.U32 R53, R53 ;  /* 0x0000003500357245 */ /* 0x000fe40000201000 */
[----:B------:R-:W-:-:S02]  /*3250*/  LOP3.LUT R65, R109, R2, R3, 0x96, !PT ;  /* 0x000000026d417212 */ /* 0x000fc400078e9603 */
[----:B------:R-:W-:Y:S01]  /*3260*/  @!P0 SEL R11, RZ, 0x1, !P6 ;  /* 0x00000001ff0b8807 */ /* 0x000fe20007000000 */
[----:B------:R-:W-:Y:S01]  /*3270*/  FFMA R2, R53, R0, 1.1641532182693481445e-10 ;  /* 0x2f00000035027423 */ /* 0x000fe20000000000 */
[----:B0-----:R-:W-:Y:S01]  /*3280*/  DSETP.GEU.AND P0, PT, R40, UR6, PT ;  /* 0x0000000628007e2a */ /* 0x001fe2000bf0e000 */
[----:B------:R-:W-:Y:S02]  /*3290*/  LOP3.LUT R41, R65, R42, RZ, 0x3c, !PT ;  /* 0x0000002a41297212 */ /* 0x000fe400078e3cff */
[----:B------:R-:W2:Y:S02]  /*32a0*/  LDG.E R65, desc[UR4][R4.64+0x64] ;  /* 0x0000640404417981 */ /* 0x000ea4000c1e1900 */
[----:B------:R-:W0:Y:S01]  /*32b0*/  F2F.F64.F32 R2, R2 ;  /* 0x0000000200027310 */ /* 0x000e220000201800 */
[----:B------:R-:W-:Y:S02]  /*32c0*/  SHF.R.U32.HI R52, RZ, 0x2, R103 ;  /* 0x00000002ff347819 */ /* 0x000fe40000011667 */
[----:B------:R-:W-:-:S05]  /*32d0*/  ISETP.NE.AND P6, PT, R10, 0x1, PT ;  /* 0x000000010a00780c */ /* 0x000fca0003fc5270 */
[----:B------:R-:W1:Y:S01]  /*32e0*/  F2F.F64.F32 R38, R38 ;  /* 0x0000002600267310 */ /* 0x000e620000201800 */
[----:B------:R-:W-:Y:S02]  /*32f0*/  LOP3.LUT R52, R52, R103, RZ, 0x3c, !PT ;  /* 0x0000006734347212 */ /* 0x000fe400078e3cff */
[----:B------:R-:W-:Y:S02]  /*3300*/  @!P1 SEL R10, RZ, 0x1, !P6 ;  /* 0x00000001ff0a9807 */ /* 0x000fe40007000000 */
[----:B------:R-:W-:Y:S01]  /*3310*/  ISETP.NE.AND P6, PT, R9, 0x1, PT ;  /* 0x000000010900780c */ /* 0x000fe20003fc5270 */
[----:B------:R-:W-:Y:S02]  /*3320*/  IMAD.SHL.U32 R42, R52, 0x2, RZ ;  /* 0x00000002342a7824 */ /* 0x000fe400078e00ff */
[----:B------:R-:W-:Y:S01]  /*3330*/  IMAD.SHL.U32 R40, R41, 0x10, RZ ;  /* 0x0000001029287824 */ /* 0x000fe200078e00ff */
[----:B------:R-:W-:Y:S01]  /*3340*/  @!P2 SEL R9, RZ, 0x1, !P6 ;  /* 0x00000001ff09a807 */ /* 0x000fe20007000000 */
[----:B0-----:R-:W-:Y:S01]  /*3350*/  DSETP.GEU.AND P2, PT, R2, UR6, PT ;  /* 0x0000000602007e2a */ /* 0x001fe2000bf4e000 */
[----:B------:R-:W-:-:S02]  /*3360*/  IADD3 R2, PT, PT, R34, 0xd2273e, R73 ;  /* 0x00d2273e22027810 */ /* 0x000fc40007ffe049 */
[----:B------:R-:W-:Y:S01]  /*3370*/  LOP3.LUT R53, R41, R40, R42, 0x96, !PT ;  /* 0x0000002829357212 */ /* 0x000fe200078e962a */
[----:B-1----:R-:W-:Y:S01]  /*3380*/  DSETP.GEU.AND P1, PT, R38, UR6, PT ;  /* 0x0000000626007e2a */ /* 0x002fe2000bf2e000 */
[----:B------:R0:W2:Y:S01]  /*3390*/  LDG.E R73, desc[UR4][R4.64+0x74] ;  /* 0x0000740404497981 */ /* 0x0000a2000c1e1900 */
[----:B------:R-:W-:Y:S02]  /*33a0*/  SHF.R.U32.HI R38, RZ, 0x2, R105 ;  /* 0x00000002ff267819 */ /* 0x000fe40000011669 */
[----:B------:R-:W-:Y:S02]  /*33b0*/  LOP3.LUT R53, R53, R52, RZ, 0x3c, !PT ;  /* 0x0000003435357212 */ /* 0x000fe400078e3cff */
[----:B------:R-:W-:-:S03]  /*33c0*/  LOP3.LUT R38, R38, R105, RZ, 0x3c, !PT ;  /* 0x0000006926267212 */ /* 0x000fc600078e3cff */
[----:B------:R-:W-:Y:S02]  /*33d0*/  IMAD.SHL.U32 R40, R53, 0x10, RZ ;  /* 0x0000001035287824 */ /* 0x000fe400078e00ff */
[----:B------:R-:W-:Y:S01]  /*33e0*/  IMAD.SHL.U32 R3, R38, 0x2, RZ ;  /* 0x0000000226037824 */ /* 0x000fe200078e00ff */
[----:B------:R-:W-:-:S04]  /*33f0*/  IADD3 R43, PT, PT, R34, 0xd7af03, R43 ;  /* 0x00d7af03222b7810 */ /* 0x000fc80007ffe02b */
[----:B------:R-:W-:Y:S02]  /*3400*/  LOP3.LUT R111, R53, R40, R3, 0x96, !PT ;  /* 0x00000028356f7212 */ /* 0x000fe400078e9603 */
[----:B------:R-:W-:Y:S02]  /*3410*/  I2FP.F32.U32 R3, R2 ;  /* 0x0000000200037245 */ /* 0x000fe40000201000 */
[----:B------:R-:W-:Y:S02]  /*3420*/  SHF.R.U32.HI R2, RZ, 0x2, R107 ;  /* 0x00000002ff027819 */ /* 0x000fe4000001166b */
[----:B------:R-:W-:Y:S02]  /*3430*/  LOP3.LUT R111, R111, R38, RZ, 0x3c, !PT ;  /* 0x000000266f6f7212 */ /* 0x000fe400078e3cff */
[----:B------:R-:W-:Y:S02]  /*3440*/  LOP3.LUT R40, R2, R107, RZ, 0x3c, !PT ;  /* 0x0000006b02287212 */ /* 0x000fe400078e3cff */
[----:B------:R-:W-:Y:S01]  /*3450*/  I2FP.F32.U32 R43, R43 ;  /* 0x0000002b002b7245 */ /* 0x000fe20000201000 */
[----:B------:R-:W-:Y:S01]  /*3460*/  FFMA R38, R3, R0, 1.1641532182693481445e-10 ;  /* 0x2f00000003267423 */ /* 0x000fe20000000000 */
[----:B------:R-:W-:-:S02]  /*3470*/  IMAD.SHL.U32 R42, R111, 0x10, RZ ;  /* 0x000000106f2a7824 */ /* 0x000fc400078e00ff */
[----:B------:R-:W-:Y:S02]  /*3480*/  IMAD.SHL.U32 R3, R40, 0x2, RZ ;  /* 0x0000000228037824 */ /* 0x000fe400078e00ff */
[----:B------:R-:W-:Y:S01]  /*3490*/  FFMA R2, R43, R0, 1.1641532182693481445e-10 ;  /* 0x2f0000002b027423 */ /* 0x000fe20000000000 */
[----:B------:R-:W-:Y:S02]  /*34a0*/  IADD3 R35, PT, PT, R34, 0xdd36c8, R35 ;  /* 0x00dd36c822237810 */ /* 0x000fe40007ffe023 */
[----:B------:R-:W-:-:S03]  /*34b0*/  LOP3.LUT R113, R111, R42, R3, 0x96, !PT ;  /* 0x0000002a6f717212 */ /* 0x000fc600078e9603 */
[----:B------:R-:W1:Y:S01]  /*34c0*/  F2F.F64.F32 R2, R2 ;  /* 0x0000000200027310 */ /* 0x000e620000201800 */
[----:B------:R-:W-:Y:S02]  /*34d0*/  I2FP.F32.U32 R43, R35 ;  /* 0x00000023002b7245 */ /* 0x000fe40000201000 */
[----:B----4-:R-:W-:Y:S02]  /*34e0*/  ISETP.NE.AND P6, PT, R8, 0x1, PT ;  /* 0x000000010800780c */ /* 0x010fe40003fc5270 */
[----:B------:R-:W-:-:S03]  /*34f0*/  SHF.R.U32.HI R42, RZ, 0x2, R109 ;  /* 0x00000002ff2a7819 */ /* 0x000fc6000001166d */
[----:B------:R-:W4:Y:S01]  /*3500*/  F2F.F64.F32 R38, R38 ;  /* 0x0000002600267310 */ /* 0x000f220000201800 */
[----:B------:R-:W-:Y:S01]  /*3510*/  IADD3 R95, PT, PT, R34, 0xe2be8d, R95 ;  /* 0x00e2be8d225f7810 */ /* 0x000fe20007ffe05f */
[----:B0-----:R-:W-:Y:S01]  /*3520*/  FFMA R4, R43, R0, 1.1641532182693481445e-10 ;  /* 0x2f0000002b047423 */ /* 0x001fe20000000000 */
[----:B------:R-:W-:Y:S02]  /*3530*/  @!P3 SEL R8, RZ, 0x1, !P6 ;  /* 0x00000001ff08b807 */ /* 0x000fe40007000000 */
[----:B---3--:R-:W-:Y:S02]  /*3540*/  ISETP.NE.AND P6, PT, R7, 0x1, PT ;  /* 0x000000010700780c */ /* 0x008fe40003fc5270 */
[----:B------:R-:W-:Y:S02]  /*3550*/  LOP3.LUT R35, R113, R40, RZ, 0x3c, !PT ;  /* 0x0000002871237212 */ /* 0x000fe400078e3cff */
[----:B------:R-:W-:Y:S02]  /*3560*/  LOP3.LUT R42, R42, R109, RZ, 0x3c, !PT ;  /* 0x0000006d2a2a7212 */ /* 0x000fe400078e3cff */
[----:B------:R-:W-:Y:S01]  /*3570*/  I2FP.F32.U32 R95, R95 ;  /* 0x0000005f005f7245 */ /* 0x000fe20000201000 */
[----:B------:R-:W0:Y:S01]  /*3580*/  F2F.F64.F32 R4, R4 ;  /* 0x0000000400047310 */ /* 0x000e220000201800 */
[----:B------:R-:W-:Y:S01]  /*3590*/  @!P5 SEL R7, RZ, 0x1, !P6 ;  /* 0x00000001ff07d807 */ /* 0x000fe20007000000 */
[----:B-1----:R-:W-:Y:S01]  /*35a0*/  DSETP.GEU.AND P5, PT, R2, UR6, PT ;  /* 0x0000000602007e2a */ /* 0x002fe2000bfae000 */
[----:B------:R-:W-:-:S02]  /*35b0*/  IMAD.SHL.U32 R43, R42, 0x2, RZ ;  /* 0x000000022a2b7824 */ /* 0x000fc400078e00ff */
[----:B------:R-:W-:Y:S01]  /*35c0*/  FFMA R2, R95, R0, 1.1641532182693481445e-10 ;  /* 0x2f0000005f027423 */ /* 0x000fe20000000000 */
[----:B------:R-:W-:Y:S01]  /*35d0*/  IMAD.SHL.U32 R40, R35, 0x10, RZ ;  /* 0x0000001023287824 */ /* 0x000fe200078e00ff */
[----:B----4-:R-:W-:Y:S01]  /*35e0*/  DSETP.GEU.AND P3, PT, R38, UR6, PT ;  /* 0x0000000626007e2a */ /* 0x010fe2000bf6e000 */
[----:B------:R-:W-:-:S03]  /*35f0*/  SHF.R.U32.HI R38, RZ, 0x2, R41 ;  /* 0x00000002ff267819 */ /* 0x000fc60000011629 */
[----:B------:R-:W-:Y:S01]  /*3600*/  LOP3.LUT R43, R35, R40, R43, 0x96, !PT ;  /* 0x00000028232b7212 */ /* 0x000fe200078e962b */
[----:B------:R-:W1:Y:S01]  /*3610*/  F2F.F64.F32 R2, R2 ;  /* 0x0000000200027310 */ /* 0x000e620000201800 */
[----:B------:R-:W-:Y:S02]  /*3620*/  IADD3 R97, PT, PT, R34, 0xe84652, R97 ;  /* 0x00e8465222617810 */ /* 0x000fe40007ffe061 */
[----:B------:R-:W-:Y:S02]  /*3630*/  ISETP.NE.AND P6, PT, R6, 0x1, PT ;  /* 0x000000010600780c */ /* 0x000fe40003fc5270 */
[----:B------:R-:W-:Y:S02]  /*3640*/  LOP3.LUT R43, R43, R42, RZ, 0x3c, !PT ;  /* 0x0000002a2b2b7212 */ /* 0x000fe400078e3cff */
[----:B------:R-:W-:Y:S02]  /*3650*/  LOP3.LUT R38, R38, R41, RZ, 0x3c, !PT ;  /* 0x0000002926267212 */ /* 0x000fe400078e3cff */
[----:B------:R-:W-:-:S02]  /*3660*/  I2FP.F32.U32 R97, R97 ;  /* 0x0000006100617245 */ /* 0x000fc40000201000 */
[----:B------:R-:W-:Y:S01]  /*3670*/  @!P4 SEL R6, RZ, 0x1, !P6 ;  /* 0x00000001ff06c807 */ /* 0x000fe20007000000 */
[----:B0-----:R-:W-:Y:S01]  /*3680*/  DSETP.GEU.AND P4, PT, R4, UR6, PT ;  /* 0x0000000604007e2a */ /* 0x001fe2000bf8e000 */
[----:B------:R-:W-:Y:S01]  /*3690*/  IADD3 R99, PT, PT, R34, 0xedce17, R99 ;  /* 0x00edce1722637810 */ /* 0x000fe20007ffe063 */
[----:B------:R-:W-:Y:S02]  /*36a0*/  IMAD.SHL.U32 R5, R38, 0x2, RZ ;  /* 0x0000000226057824 */ /* 0x000fe400078e00ff */
[----:B------:R-:W-:Y:S01]  /*36b0*/  IMAD.SHL.U32 R40, R43, 0x10, RZ ;  /* 0x000000102b287824 */ /* 0x000fe200078e00ff */
[----:B------:R-:W-:Y:S01]  /*36c0*/  ISETP.NE.AND P6, PT, R91, 0x1, PT ;  /* 0x000000015b00780c */ /* 0x000fe20003fc5270 */
[----:B------:R-:W-:Y:S01]  /*36d0*/  FFMA R4, R97, R0, 1.1641532182693481445e-10 ;  /* 0x2f00000061047423 */ /* 0x000fe20000000000 */
[----:B------:R-:W-:Y:S02]  /*36e0*/  I2FP.F32.U32 R99, R99 ;  /* 0x0000006300637245 */ /* 0x000fe40000201000 */
[----:B------:R-:W-:-:S02]  /*36f0*/  LOP3.LUT R95, R43, R40, R5, 0x96, !PT ;  /* 0x000000282b5f7212 */ /* 0x000fc400078e9605 */
[----:B------:R-:W-:Y:S01]  /*3700*/  @!P0 SEL R91, RZ, 0x1, !P6 ;  /* 0x00000001ff5b8807 */ /* 0x000fe20007000000 */
[----:B-1----:R-:W-:Y:S01]  /*3710*/  DSETP.GEU.AND P0, PT, R2, UR6, PT ;  /* 0x0000000602007e2a */ /* 0x002fe2000bf0e000 */
[----:B------:R-:W0:Y:S01]  /*3720*/  F2F.F64.F32 R4, R4 ;  /* 0x0000000400047310 */ /* 0x000e220000201800 */
[----:B------:R-:W-:Y:S01]  /*3730*/  FFMA R2, R99, R0, 1.1641532182693481445e-10 ;  /* 0x2f00000063027423 */ /* 0x000fe20000000000 */
[----:B------:R-:W-:Y:S02]  /*3740*/  LOP3.LUT R95, R95, R38, RZ, 0x3c, !PT ;  /* 0x000000265f5f7212 */ /* 0x000fe400078e3cff */
[----:B------:R-:W-:Y:S02]  /*3750*/  SHF.R.U32.HI R38, RZ, 0x2, R53 ;  /* 0x00000002ff267819 */ /* 0x000fe40000011635 */
[----:B------:R-:W-:Y:S02]  /*3760*/  IADD3 R101, PT, PT, R34, 0xf355dc, R101 ;  /* 0x00f355dc22657810 */ /* 0x000fe40007ffe065 */
[----:B------:R-:W1:Y:S01]  /*3770*/  F2F.F64.F32 R2, R2 ;  /* 0x0000000200027310 */ /* 0x000e620000201800 */
[----:B------:R-:W-:-:S02]  /*3780*/  LOP3.LUT R97, R38, R53, RZ, 0x3c, !PT ;  /* 0x0000003526617212 */ /* 0x000fc400078e3cff */
[----:B------:R-:W-:Y:S02]  /*3790*/  IADD3 R103, PT, PT, R34, 0xf8dda1, R103 ;  /* 0x00f8dda122677810 */ /* 0x000fe40007ffe067 */
[----:B------:R-:W-:Y:S01]  /*37a0*/  I2FP.F32.U32 R101, R101 ;  /* 0x0000006500657245 */ /* 0x000fe20000201000 */
[----:B------:R-:W-:Y:S01]  /*37b0*/  IMAD.SHL.U32 R42, R97, 0x2, RZ ;  /* 0x00000002612a7824 */ /* 0x000fe200078e00ff */
[----:B------:R-:W-:Y:S01]  /*37c0*/  ISETP.NE.AND P6, PT, R90, 0x1, PT ;  /* 0x000000015a00780c */ /* 0x000fe20003fc5270 */
[----:B------:R-:W-:Y:S01]  /*37d0*/  IMAD.SHL.U32 R40, R95, 0x10, RZ ;  /* 0x000000105f287824 */ /* 0x000fe200078e00ff */
[----:B------:R-:W-:Y:S01]  /*37e0*/  I2FP.F32.U32 R103, R103 ;  /* 0x0000006700677245 */ /* 0x000fe20000201000 */
[-C--:B------:R-:W-:Y:S01]  /*37f0*/  FFMA R38, R101, R0.reuse, 1.1641532182693481445e-10 ;  /* 0x2f00000065267423 */ /* 0x080fe20000000000 */
[----:B------:R-:W-:Y:S02]  /*3800*/  IADD3 R105, PT, PT, R34, 0xfe6566, R105 ;  /* 0x00fe656622697810 */ /* 0x000fe40007ffe069 */
[----:B------:R-:W-:Y:S01]  /*3810*/  @!P1 SEL R90, RZ, 0x1, !P6 ;  /* 0x00000001ff5a9807 */ /* 0x000fe20007000000 */
[----:B0-----:R-:W-:Y:S01]  /*3820*/  DSETP.GEU.AND P1, PT, R4, UR6, PT ;  /* 0x0000000604007e2a */ /* 0x001fe2000bf2e000 */
[----:B------:R-:W-:Y:S01]  /*3830*/  ISETP.NE.AND P6, PT, R89, 0x1, PT ;  /* 0x000000015900780c */ /* 0x000fe20003fc5270 */
[----:B------:R-:W-:Y:S01]  /*3840*/  FFMA R4, R103, R0, 1.1641532182693481445e-10 ;  /* 0x2f00000067047423 */ /* 0x000fe20000000000 */
[----:B------:R-:W-:-:S02]  /*3850*/  LOP3.LUT R40, R95, R40, R42, 0x96, !PT ;  /* 0x000000285f287212 */ /* 0x000fc400078e962a */
[----:B------:R-:W-:Y:S01]  /*3860*/  I2FP.F32.U32 R105, R105 ;  /* 0x0000006900697245 */ /* 0x000fe20000201000 */
[----:B------:R-:W0:Y:S01]  /*3870*/  F2F.F64.F32 R38, R38 ;  /* 0x0000002600267310 */ /* 0x000e220000201800 */
[----:B------:R-:W-:Y:S01]  /*3880*/  @!P2 SEL R89, RZ, 0x1, !P6 ;  /* 0x00000001ff59a807 */ /* 0x000fe20007000000 */
[----:B-1----:R-:W-:Y:S01]  /*3890*/  DSETP.GEU.AND P2, PT, R2, UR6, PT ;  /* 0x0000000602007e2a */ /* 0x002fe2000bf4e000 */
[----:B------:R-:W-:Y:S01]  /*38a0*/  LOP3.LUT R97, R40, R97, RZ, 0x3c, !PT ;  /* 0x0000006128617212 */ /* 0x000fe200078e3cff */
[----:B------:R-:W-:Y:S01]  /*38b0*/  FFMA R2, R105, R0, 1.1641532182693481445e-10 ;  /* 0x2f00000069027423 */ /* 0x000fe20000000000 */
[----:B------:R-:W-:-:S03]  /*38c0*/  SHF.R.U32.HI R40, RZ, 0x2, R111 ;  /* 0x00000002ff287819 */ /* 0x000fc6000001166f */
[----:B------:R-:W1:Y:S01]  /*38d0*/  F2F.F64.F32 R4, R4 ;  /* 0x0000000400047310 */ /* 0x000e620000201800 */
[----:B------:R-:W-:Y:S02]  /*38e0*/  LOP3.LUT R40, R40, R111, RZ, 0x3c, !PT ;  /* 0x0000006f28287212 */ /* 0x000fe400078e3cff */
[----:B------:R-:W-:Y:S01]  /*38f0*/  ISETP.NE.AND P6, PT, R88, 0x1, PT ;  /* 0x000000015800780c */ /* 0x000fe20003fc5270 */
[----:B------:R-:W-:Y:S01]  /*3900*/  IMAD.SHL.U32 R42, R97, 0x10, RZ ;  /* 0x00000010612a7824 */ /* 0x000fe200078e00ff */
[----:B------:R-:W-:Y:S01]  /*3910*/  IADD3 R107, PT, PT, R34, 0x103ed2b, R107 ;  /* 0x0103ed2b226b7810 */ /* 0x000fe20007ffe06b */
[----:B------:R-:W-:Y:S02]  /*3920*/  IMAD.SHL.U32 R52, R40, 0x2, RZ ;  /* 0x0000000228347824 */ /* 0x000fe400078e00ff */
[----:B------:R-:W3:Y:S01]  /*3930*/  F2F.F64.F32 R2, R2 ;  /* 0x0000000200027310 */ /* 0x000ee20000201800 */
[----:B------:R-:W-:Y:S02]  /*3940*/  @!P3 SEL R88, RZ, 0x1, !P6 ;  /* 0x00000001ff58b807 */ /* 0x000fe40007000000 */
[----:B------:R-:W-:Y:S01]  /*3950*/  ISETP.NE.AND P6, PT, R87, 0x1, PT ;  /* 0x000000015700780c */ /* 0x000fe20003fc5270 */
[----:B0-----:R-:W-:Y:S01]  /*3960*/  DSETP.GEU.AND P3, PT, R38, UR6, PT ;  /* 0x0000000626007e2a */ /* 0x001fe2000bf6e000 */
[----:B------:R-:W-:-:S02]  /*3970*/  I2FP.F32.U32 R107, R107 ;  /* 0x0000006b006b7245 */ /* 0x000fc40000201000 */
[----:B------:R-:W-:Y:S02]  /*3980*/  LOP3.LUT R99, R97, R42, R52, 0x96, !PT ;  /* 0x0000002a61637212 */ /* 0x000fe400078e9634 */
[----:B------:R-:W-:Y:S02]  /*3990*/  SHF.R.U32.HI R38, RZ, 0x2, R35 ;  /* 0x00000002ff267819 */ /* 0x000fe40000011623 */
[----:B------:R-:W-:Y:S01]  /*39a0*/  @!P5 SEL R87, RZ, 0x1, !P6 ;  /* 0x00000001ff57d807 */ /* 0x000fe20007000000 */
[----:B-1----:R-:W-:Y:S01]  /*39b0*/  DSETP.GEU.AND P5, PT, R4, UR6, PT ;  /* 0x0000000604007e2a */ /* 0x002fe2000bfae000 */
[----:B------:R-:W-:Y:S01]  /*39c0*/  IADD3 R109, PT, PT, R34, 0x10974f0, R109 ;  /* 0x010974f0226d7810 */ /* 0x000fe20007ffe06d */
[----:B------:R-:W-:Y:S01]  /*39d0*/  FFMA R4, R107, R0, 1.1641532182693481445e-10 ;  /* 0x2f0000006b047423 */ /* 0x000fe20000000000 */
[----:B------:R-:W-:Y:S02]  /*39e0*/  ISETP.NE.AND P6, PT, R86, 0x1, PT ;  /* 0x000000015600780c */ /* 0x000fe40003fc5270 */
[----:B------:R-:W-:-:S02]  /*39f0*/  LOP3.LUT R99, R99, R40, RZ, 0x3c, !PT ;  /* 0x0000002863637212 */ /* 0x000fc400078e3cff */
[----:B------:R-:W-:Y:S02]  /*3a00*/  LOP3.LUT R38, R38, R35, RZ, 0x3c, !PT ;  /* 0x0000002326267212 */ /* 0x000fe400078e3cff */
[----:B------:R-:W-:Y:S02]  /*3a10*/  I2FP.F32.U32 R109, R109 ;  /* 0x0000006d006d7245 */ /* 0x000fe40000201000 */
[----:B------:R-:W-:Y:S01]  /*3a20*/  @!P4 SEL R86, RZ, 0x1, !P6 ;  /* 0x00000001ff56c807 */ /* 0x000fe20007000000 */
[----:B---3--:R-:W-:Y:S01]  /*3a30*/  DSETP.GEU.AND P4, PT, R2, UR6, PT ;  /* 0x0000000602007e2a */ /* 0x008fe2000bf8e000 */
[----:B------:R-:W0:Y:S01]  /*3a40*/  F2F.F64.F32 R4, R4 ;  /* 0x0000000400047310 */ /* 0x000e220000201800 */
[----:B------:R-:W-:Y:S02]  /*3a50*/  IMAD.SHL.U32 R3, R38, 0x2, RZ ;  /* 0x0000000226037824 */ /* 0x000fe400078e00ff */
[----:B------:R-:W-:Y:S02]  /*3a60*/  IMAD.SHL.U32 R40, R99, 0x10, RZ ;  /* 0x0000001063287824 */ /* 0x000fe400078e00ff */
[----:B------:R-:W-:Y:S01]  /*3a70*/  FFMA R2, R109, R0, 1.1641532182693481445e-10 ;  /* 0x2f0000006d027423 */ /* 0x000fe20000000000 */
[----:B------:R-:W-:-:S02]  /*3a80*/  IADD3 R41, PT, PT, R34, 0x10efcb5, R41 ;  /* 0x010efcb522297810 */ /* 0x000fc40007ffe029 */
[----:B------:R-:W-:-:S03]  /*3a90*/  LOP3.LUT R101, R99, R40, R3, 0x96, !PT ;  /* 0x0000002863657212 */ /* 0x000fc600078e9603 */
[----:B------:R-:W1:Y:S01]  /*3aa0*/  F2F.F64.F32 R2, R2 ;  /* 0x0000000200027310 */ /* 0x000e620000201800 */
[----:B------:R-:W-:Y:S02]  /*3ab0*/  I2FP.F32.U32 R39, R41 ;  /* 0x0000002900277245 */ /* 0x000fe40000201000 */
[----:B------:R-:W-:Y:S02]  /*3ac0*/  LOP3.LUT R41, R101, R38, RZ, 0x3c, !PT ;  /* 0x0000002665297212 */ /* 0x000fe400078e3cff */
[----:B------:R-:W-:Y:S02]  /*3ad0*/  ISETP.NE.AND P6, PT, R85, 0x1, PT ;  /* 0x000000015500780c */ /* 0x000fe40003fc5270 */
[----:B------:R-:W-:Y:S02]  /*3ae0*/  SHF.R.U32.HI R38, RZ, 0x2, R43 ;  /* 0x00000002ff267819 */ /* 0x000fe4000001162b */
[----:B------:R-:W-:Y:S02]  /*3af0*/  IADD3 R111, PT, PT, R34, 0x11a0c3f, R111 ;  /* 0x011a0c3f226f7810 */ /* 0x000fe40007ffe06f */
[----:B------:R-:W-:Y:S01]  /*3b00*/  @!P0 SEL R85, RZ, 0x1, !P6 ;  /* 0x00000001ff558807 */ /* 0x000fe20007000000 */
[----:B0-----:R-:W-:Y:S01]  /*3b10*/  DSETP.GEU.AND P0, PT, R4, UR6, PT ;  /* 0x0000000604007e2a */ /* 0x001fe2000bf0e000 */
[----:B------:R-:W-:Y:S01]  /*3b20*/  LOP3.LUT R38, R38, R43, RZ, 0x3c, !PT ;  /* 0x0000002b26267212 */ /* 0x000fe200078e3cff */
[----:B------:R-:W-:Y:S01]  /*3b30*/  FFMA R4, R39, R0, 1.1641532182693481445e-10 ;  /* 0x2f00000027047423 */ /* 0x000fe20000000000 */
[----:B------:R-:W-:Y:S01]  /*3b40*/  I2FP.F32.U32 R111, R111 ;  /* 0x0000006f006f7245 */ /* 0x000fe20000201000 */
[----:B------:R-:W-:Y:S01]  /*3b50*/  IMAD.SHL.U32 R40, R41, 0x10, RZ ;  /* 0x0000001029287824 */ /* 0x000fe200078e00ff */
[----:B------:R-:W-:Y:S01]  /*3b60*/  ISETP.NE.AND P6, PT, R51, 0x1, PT ;  /* 0x000000013300780c */ /* 0x000fe20003fc5270 */
[----:B------:R-:W-:-:S02]  /*3b70*/  IMAD.SHL.U32 R39, R38, 0x2, RZ ;  /* 0x0000000226277824 */ /* 0x000fc400078e00ff */
[----:B------:R-:W-:Y:S01]  /*3b80*/  FFMA R111, R111, R0, 1.1641532182693481445e-10 ;  /* 0x2f0000006f6f7423 */ /* 0x000fe20000000000 */
[----:B------:R-:W0:Y:S01]  /*3b90*/  F2F.F64.F32 R4, R4 ;  /* 0x0000000400047310 */ /* 0x000e220000201800 */
[----:B------:R-:W-:Y:S01]  /*3ba0*/  @!P1 SEL R51, RZ, 0x1, !P6 ;  /* 0x00000001ff339807 */ /* 0x000fe20007000000 */
[----:B-1----:R-:W-:Y:S01]  /*3bb0*/  DSETP.GEU.AND P1, PT, R2, UR6, PT ;  /* 0x0000000602007e2a */ /* 0x002fe2000bf2e000 */
[----:B------:R-:W-:Y:S02]  /*3bc0*/  SHF.R.U32.HI R42, RZ, 0x2, R95 ;  /* 0x00000002ff2a7819 */ /* 0x000fe4000001165f */
[----:B------:R-:W-:-:S03]  /*3bd0*/  LOP3.LUT R39, R41, R40, R39, 0x96, !PT ;  /* 0x0000002829277212 */ /* 0x000fc600078e9627 */
[----:B------:R-:W1:Y:S01]  /*3be0*/  F2F.F64.F32 R2, R111 ;  /* 0x0000006f00027310 */ /* 0x000e620000201800 */
[----:B------:R-:W-:Y:S02]  /*3bf0*/  IADD3 R35, PT, PT, R34, 0x11f9404, R35 ;  /* 0x011f940422237810 */ /* 0x000fe40007ffe023 */
[----:B------:R-:W-:Y:S02]  /*3c00*/  LOP3.LUT R42, R42, R95, RZ, 0x3c, !PT ;  /* 0x0000005f2a2a7212 */ /* 0x000fe400078e3cff */
[----:B------:R-:W-:Y:S02]  /*3c10*/  LOP3.LUT R101, R39, R38, RZ, 0x3c, !PT ;  /* 0x0000002627657212 */ /* 0x000fe400078e3cff */
[----:B------:R-:W-:Y:S02]  /*3c20*/  ISETP.NE.AND P6, PT, R56, 0x1, PT ;  /* 0x000000013800780c */ /* 0x000fe40003fc5270 */
[----:B------:R-:W-:Y:S01]  /*3c30*/  I2FP.F32.U32 R35, R35 ;  /* 0x0000002300237245 */ /* 0x000fe20000201000 */
[----:B------:R-:W-:Y:S01]  /*3c40*/  IMAD.SHL.U32 R39, R42, 0x2, RZ ;  /* 0x000000022a277824 */ /* 0x000fe200078e00ff */
[----:B------:R-:W-:Y:S01]  /*3c50*/  @!P2 SEL R56, RZ, 0x1, !P6 ;  /* 0x00000001ff38a807 */ /* 0x000fe20007000000 */
[----:B------:R-:W-:Y:S01]  /*3c60*/  IMAD.SHL.U32 R38, R101, 0x10, RZ ;  /* 0x0000001065267824 */ /* 0x000fe200078e00ff */
[----:B------:R-:W-:Y:S01]  /*3c70*/  ISETP.NE.AND P6, PT, R57, 0x1, PT ;  /* 0x000000013900780c */ /* 0x000fe20003fc5270 */
[----:B------:R-:W-:Y:S01]  /*3c80*/  FFMA R35, R35, R0, 1.1641532182693481445e-10 ;  /* 0x2f00000023237423 */ /* 0x000fe20000000000 */
[----:B0-----:R-:W-:Y:S01]  /*3c90*/  DSETP.GEU.AND P2, PT, R4, UR6, PT ;  /* 0x0000000604007e2a */ /* 0x001fe2000bf4e000 */
[----:B------:R-:W-:-:S02]  /*3ca0*/  IADD3 R43, PT, PT, R34, 0x1251bc9, R43 ;  /* 0x01251bc9222b7810 */ /* 0x000fc40007ffe02b */
[----:B------:R-:W-:Y:S02]  /*3cb0*/  LOP3.LUT R39, R101, R38, R39, 0x96, !PT ;  /* 0x0000002665277212 */ /* 0x000fe400078e9627 */
[----:B------:R-:W-:Y:S01]  /*3cc0*/  @!P3 SEL R57, RZ, 0x1, !P6 ;  /* 0x00000001ff39b807 */ /* 0x000fe20007000000 */
[----:B-1----:R-:W-:Y:S01]  /*3cd0*/  DSETP.GEU.AND P3, PT, R2, UR6, PT ;  /* 0x0000000602007e2a */ /* 0x002fe2000bf6e000 */
[----:B------:R-:W-:Y:S02]  /*3ce0*/  SHF.R.U32.HI R4, RZ, 0x2, R97 ;  /* 0x00000002ff047819 */ /* 0x000fe40000011661 */
[----:B------:R-:W-:Y:S01]  /*3cf0*/  IADD3 R95, PT, PT, R34, 0x12aa38e, R95 ;  /* 0x012aa38e225f7810 */ /* 0x000fe20007ffe05f */
[----:B------:R-:W0:Y:S01]  /*3d00*/  F2F.F64.F32 R2, R35 ;  /* 0x0000002300027310 */ /* 0x000e220000201800 */
[----:B------:R-:W-:Y:S02]  /*3d10*/  I2FP.F32.U32 R5, R43 ;  /* 0x0000002b00057245 */ /* 0x000fe40000201000 */
[----:B------:R-:W-:-:S02]  /*3d20*/  LOP3.LUT R43, R39, R42, RZ, 0x3c, !PT ;  /* 0x0000002a272b7212 */ /* 0x000fc400078e3cff */
[----:B------:R-:W-:Y:S02]  /*3d30*/  LOP3.LUT R40, R4, R97, RZ, 0x3c, !PT ;  /* 0x0000006104287212 */ /* 0x000fe400078e3cff */
[----:B------:R-:W-:Y:S01]  /*3d40*/  I2FP.F32.U32 R95, R95 ;  /* 0x0000005f005f7245 */ /* 0x000fe20000201000 */
[-C--:B------:R-:W-:Y:S01]  /*3d50*/  FFMA R38, R5, R0.reuse, 1.1641532182693481445e-10 ;  /* 0x2f00000005267423 */ /* 0x080fe20000000000 */
[----:B------:R-:W-:Y:S01]  /*3d60*/  IMAD.SHL.U32 R42, R43, 0x10, RZ ;  /* 0x000000102b2a7824 */ /* 0x000fe200078e00ff */
[----:B------:R-:W-:Y:S01]  /*3d70*/  IADD3 R97, PT, PT, R34, 0x1302b53, R97 ;  /* 0x01302b5322617810 */ /* 0x000fe20007ffe061 */
[----:B------:R-:W-:Y:S02]  /*3d80*/  IMAD.SHL.U32 R5, R40, 0x2, RZ ;  /* 0x0000000228057824 */ /* 0x000fe400078e00ff */
[----:B------:R-:W-:Y:S01]  /*3d90*/  FFMA R4, R95, R0, 1.1641532182693481445e-10 ;  /* 0x2f0000005f047423 */ /* 0x000fe20000000000 */
[----:B------:R-:W-:Y:S02]  /*3da0*/  ISETP.NE.AND P6, PT, R58, 0x1, PT ;  /* 0x000000013a00780c */ /* 0x000fe40003fc5270 */
[----:B------:R-:W-:-:S02]  /*3db0*/  I2FP.F32.U32 R97, R97 ;  /* 0x0000006100617245 */ /* 0x000fc40000201000 */
[----:B------:R-:W-:Y:S02]  /*3dc0*/  LOP3.LUT R95, R43, R42, R5, 0x96, !PT ;  /* 0x0000002a2b5f7212 */ /* 0x000fe400078e9605 */
[----:B------:R-:W1:Y:S01]  /*3dd0*/  F2F.F64.F32 R4, R4 ;  /* 0x0000000400047310 */ /* 0x000e620000201800 */
[----:B------:R-:W-:Y:S01]  /*3de0*/  @!P5 SEL R58, RZ, 0x1, !P6 ;  /* 0x00000001ff3ad807 */ /* 0x000fe20007000000 */
[----:B0-----:R-:W-:Y:S01]  /*3df0*/  DSETP.GEU.AND P5, PT, R2, UR6, PT ;  /* 0x0000000602007e2a */ /* 0x001fe2000bfae000 */
[----:B------:R-:W-:Y:S01]  /*3e00*/  SHF.R.U32.HI R42, RZ, 0x2, R99 ;  /* 0x00000002ff2a7819 */ /* 0x000fe20000011663 */
[----:B------:R-:W-:Y:S01]  /*3e10*/  FFMA R2, R97, R0, 1.1641532182693481445e-10 ;  /* 0x2f00000061027423 */ /* 0x000fe20000000000 */
[----:B------:R-:W-:Y:S02]  /*3e20*/  LOP3.LUT R95, R95, R40, RZ, 0x3c, !PT ;  /* 0x000000285f5f7212 */ /* 0x000fe400078e3cff */
[----:B------:R-:W-:Y:S01]  /*3e30*/  ISETP.NE.AND P6, PT, R59, 0x1, PT ;  /* 0x000000013b00780c */ /* 0x000fe20003fc5270 */
[----:B------:R-:W0:Y:S01]  /*3e40*/  F2F.F64.F32 R38, R38 ;  /* 0x0000002600267310 */ /* 0x000e220000201800 */
[----:B------:R-:W-:-:S02]  /*3e50*/  LOP3.LUT R42, R42, R99, RZ, 0x3c, !PT ;  /* 0x000000632a2a7212 */ /* 0x000fc400078e3cff */
[----:B------:R-:W-:Y:S01]  /*3e60*/  IADD3 R99, PT, PT, R34, 0x135b318, R99 ;  /* 0x0135b31822637810 */ /* 0x000fe20007ffe063 */
[C---:B------:R-:W-:Y:S01]  /*3e70*/  IMAD.SHL.U32 R40, R95.reuse, 0x10, RZ ;  /* 0x000000105f287824 */ /* 0x040fe200078e00ff */
[----:B------:R-:W-:Y:S01]  /*3e80*/  @!P4 SEL R59, RZ, 0x1, !P6 ;  /* 0x00000001ff3bc807 */ /* 0x000fe20007000000 */
[----:B------:R-:W-:Y:S01]  /*3e90*/  IMAD.SHL.U32 R35, R42, 0x2, RZ ;  /* 0x000000022a237824 */ /* 0x000fe200078e00ff */
[----:B------:R-:W-:Y:S01]  /*3ea0*/  ISETP.NE.AND P6, PT, R60, 0x1, PT ;  /* 0x000000013c00780c */ /* 0x000fe20003fc5270 */
[----:B------:R-:W3:Y:S01]  /*3eb0*/  F2F.F64.F32 R2, R2 ;  /* 0x0000000200027310 */ /* 0x000ee20000201800 */
[----:B------:R-:W-:Y:S02]  /*3ec0*/  I2FP.F32.U32 R99, R99 ;  /* 0x0000006300637245 */ /* 0x000fe40000201000 */
[----:B------:R-:W-:Y:S01]  /*3ed0*/  @!P0 SEL R60, RZ, 0x1, !P6 ;  /* 0x00000001ff3c8807 */ /* 0x000fe20007000000 */
[----:B-1----:R-:W-:Y:S01]  /*3ee0*/  DSETP.GEU.AND P0, PT, R4, UR6, PT ;  /* 0x0000000604007e2a */ /* 0x002fe2000bf0e000 */
[----:B------:R-:W-:Y:S01]  /*3ef0*/  LOP3.LUT R97, R95, R40, R35, 0x96, !PT ;  /* 0x000000285f617212 */ /* 0x000fe200078e9623 */
[----:B------:R-:W-:Y:S01]  /*3f00*/  FFMA R4, R99, R0, 1.1641532182693481445e-10 ;  /* 0x2f00000063047423 */ /* 0x000fe20000000000 */
[----:B------:R-:W-:Y:S01]  /*3f10*/  IADD3 R35, PT, PT, R34, 0x13b3add, R41 ;  /* 0x013b3add22237810 */ /* 0x000fe20007ffe029 */
[----:B0-----:R-:W-:Y:S01]  /*3f20*/  DSETP.GEU.AND P4, PT, R38, UR6, PT ;  /* 0x0000000626007e2a */ /* 0x001fe2000bf8e000 */
[----:B------:R-:W-:-:S02]  /*3f30*/  ISETP.NE.AND P6, PT, R61, 0x1, PT ;  /* 0x000000013d00780c */ /* 0x000fc40003fc5270 */
[----:B------:R-:W-:Y:S01]  /*3f40*/  I2FP.F32.U32 R39, R35 ;  /* 0x0000002300277245 */ /* 0x000fe20000201000 */
[----:B------:R-:W0:Y:S01]  /*3f50*/  F2F.F64.F32 R4, R4 ;  /* 0x0000000400047310 */ /* 0x000e220000201800 */
[----:B------:R-:W-:Y:S01]  /*3f60*/  @!P1 SEL R61, RZ, 0x1, !P6 ;  /* 0x00000001ff3d9807 */ /* 0x000fe20007000000 */
[----:B---3--:R-:W-:Y:S02]  /*3f70*/  DSETP.GEU.AND P1, PT, R2, UR6, PT ;  /* 0x0000000602007e2a */ /* 0x008fe4000bf2e000 */
[----:B------:R-:W-:Y:S01]  /*3f80*/  FFMA R2, R39, R0, 1.1641532182693481445e-10 ;  /* 0x2f00000027027423 */ /* 0x000fe20000000000 */
[----:B------:R-:W-:Y:S02]  /*3f90*/  SHF.R.U32.HI R38, RZ, 0x2, R41 ;  /* 0x00000002ff267819 */ /* 0x000fe40000011629 */
[----:B------:R-:W-:Y:S02]  /*3fa0*/  ISETP.NE.AND P6, PT, R62, 0x1, PT ;  /* 0x000000013e00780c */ /* 0x000fe40003fc5270 */
[----:B------:R-:W-:Y:S01]  /*3fb0*/  LOP3.LUT R41, R38, R41, RZ, 0x3c, !PT ;  /* 0x0000002926297212 */ /* 0x000fe200078e3cff */
[----:B------:R-:W1:Y:S01]  /*3fc0*/  F2F.F64.F32 R2, R2 ;  /* 0x0000000200027310 */ /* 0x000e620000201800 */
[----:B------:R-:W-:-:S02]  /*3fd0*/  LOP3.LUT R35, R97, R42, RZ, 0x3c, !PT ;  /* 0x0000002a61237212 */ /* 0x000fc400078e3cff */
[C---:B------:R-:W-:Y:S02]  /*3fe0*/  IADD3 R38, PT, PT, R34.reuse, 0x140c2a2, R101 ;  /* 0x0140c2a222267810 */ /* 0x040fe40007ffe065 */
[----:B------:R-:W-:Y:S01]  /*3ff0*/  @!P2 SEL R62, RZ, 0x1, !P6 ;  /* 0x00000001ff3ea807 */ /* 0x000fe20007000000 */
[----:B0-----:R-:W-:Y:S01]  /*4000*/  DSETP.GEU.AND P2, PT, R4, UR6, PT ;  /* 0x0000000604007e2a */ /* 0x001fe2000bf4e000 */
[----:B------:R-:W-:Y:S01]  /*4010*/  I2FP.F32.U32 R39, R38 ;  /* 0x0000002600277245 */ /* 0x000fe20000201000 */
[----:B------:R-:W-:Y:S01]  /*4020*/  IMAD.SHL.U32 R40, R41, 0x2, RZ ;  /* 0x0000000229287824 */ /* 0x000fe200078e00ff */
[----:B------:R-:W-:Y:S01]  /*4030*/  IADD3 R5, PT, PT, R34, 0x1464a67, R43 ;  /* 0x01464a6722057810 */ /* 0x000fe20007ffe02b */
[----:B------:R-:W-:Y:S01]  /*4040*/  IMAD.SHL.U32 R38, R35, 0x10, RZ ;  /* 0x0000001023267824 */ /* 0x000fe200078e00ff */
[----:B------:R-:W-:Y:S01]  /*4050*/  ISETP.NE.AND P6, PT, R84, 0x1, PT ;  /* 0x000000015400780c */ /* 0x000fe20003fc5270 */
[----:B------:R-:W-:Y:S01]  /*4060*/  FFMA R39, R39, R0, 1.1641532182693481445e-10 ;  /* 0x2f00000027277423 */ /* 0x000fe20000000000 */
[----:B------:R-:W-:-:S02]  /*4070*/  I2FP.F32.U32 R5, R5 ;  /* 0x0000000500057245 */ /* 0x000fc40000201000 */
[----:B------:R-:W-:Y:S02]  /*4080*/  SHF.R.U32.HI R42, RZ, 0x2, R101 ;  /* 0x00000002ff2a7819 */ /* 0x000fe40000011665 */
[----:B------:R-:W-:Y:S02]  /*4090*/  LOP3.LUT R4, R35, R38, R40, 0x96, !PT ;  /* 0x0000002623047212 */ /* 0x000fe400078e9628 */
[----:B------:R-:W-:Y:S01]  /*40a0*/  @!P3 SEL R84, RZ, 0x1, !P6 ;  /* 0x00000001ff54b807 */ /* 0x000fe20007000000 */
[----:B-1----:R-:W-:Y:S01]  /*40b0*/  DSETP.GEU.AND P3, PT, R2, UR6, PT ;  /* 0x0000000602007e2a */ /* 0x002fe2000bf6e000 */
[----:B------:R-:W-:Y:S01]  /*40c0*/  LOP3.LUT R42, R42, R101, RZ, 0x3c, !PT ;  /* 0x000000652a2a7212 */ /* 0x000fe200078e3cff */
[----:B------:R-:W-:Y:S01]  /*40d0*/  FFMA R2, R5, R0, 1.1641532182693481445e-10 ;  /* 0x2f00000005027423 */ /* 0x000fe20000000000 */
[----:B------:R-:W-:Y:S01]  /*40e0*/  LOP3.LUT R4, R4, R41, RZ, 0x3c, !PT ;  /* 0x0000002904047212 */ /* 0x000fe200078e3cff */
[----:B------:R-:W0:Y:S02]  /*40f0*/  F2F.F64.F32 R38, R39 ;  /* 0x0000002700267310 */ /* 0x000e240000201800 */
[----:B------:R-:W-:-:S02]  /*4100*/  IMAD.SHL.U32 R40, R42, 0x2, RZ ;  /* 0x000000022a287824 */ /* 0x000fc400078e00ff */
[----:B------:R-:W-:Y:S01]  /*4110*/  IMAD.SHL.U32 R41, R4, 0x10, RZ ;  /* 0x0000001004297824 */ /* 0x000fe200078e00ff */
[----:B------:R-:W-:-:S03]  /*4120*/  IADD3 R5, PT, PT, R34, 0x14bd22c, R95 ;  /* 0x014bd22c22057810 */ /* 0x000fc60007ffe05f */
[----:B------:R-:W1:Y:S01]  /*4130*/  F2F.F64.F32 R2, R2 ;  /* 0x0000000200027310 */ /* 0x000e620000201800 */
[----:B------:R-:W-:Y:S02]  /*4140*/  LOP3.LUT R97, R4, R41, R40, 0x96, !PT ;  /* 0x0000002904617212 */ /* 0x000fe400078e9628 */
[----:B------:R-:W-:Y:S02]  /*4150*/  ISETP.NE.AND P6, PT, R83, 0x1, PT ;  /* 0x000000015300780c */ /* 0x000fe40003fc5270 */
[----:B------:R-:W-:Y:S02]  /*4160*/  SHF.R.U32.HI R40, RZ, 0x2, R43 ;  /* 0x00000002ff287819 */ /* 0x000fe4000001162b */
[----:B------:R-:W-:Y:S02]  /*4170*/  I2FP.F32.U32 R41, R5 ;  /* 0x0000000500297245 */ /* 0x000fe40000201000 */
[----:B------:R-:W-:Y:S02]  /*4180*/  @!P5 SEL R83, RZ, 0x1, !P6 ;  /* 0x00000001ff53d807 */ /* 0x000fe40007000000 */
[----:B------:R-:W-:-:S02]  /*4190*/  LOP3.LUT R43, R40, R43, RZ, 0x3c, !PT ;  /* 0x0000002b282b7212 */ /* 0x000fc400078e3cff */
[----:B------:R-:W-:Y:S01]  /*41a0*/  LOP3.LUT R5, R97, R42, RZ, 0x3c, !PT ;  /* 0x0000002a61057212 */ /* 0x000fe200078e3cff */
[----:B0-----:R-:W-:Y:S01]  /*41b0*/  DSETP.GEU.AND P5, PT, R38, UR6, PT ;  /* 0x0000000626007e2a */ /* 0x001fe2000bfae000 */
[----:B------:R-:W-:Y:S01]  /*41c0*/  ISETP.NE.AND P6, PT, R82, 0x1, PT ;  /* 0x000000015200780c */ /* 0x000fe20003fc5270 */
[----:B------:R-:W-:Y:S01]  /*41d0*/  FFMA R38, R41, R0, 1.1641532182693481445e-10 ;  /* 0x2f00000029267423 */ /* 0x000fe20000000000 */
[----:B------:R-:W-:Y:S01]  /*41e0*/  IMAD.SHL.U32 R52, R43, 0x2, RZ ;  /* 0x000000022b347824 */ /* 0x000fe200078e00ff */
[C---:B------:R-:W-:Y:S01]  /*41f0*/  IADD3 R40, PT, PT, R34.reuse, 0x15159f1, R35 ;  /* 0x015159f122287810 */ /* 0x040fe20007ffe023 */
[----:B------:R-:W-:Y:S01]  /*4200*/  IMAD.SHL.U32 R42, R5, 0x10, RZ ;  /* 0x00000010052a7824 */ /* 0x000fe200078e00ff */
[----:B------:R-:W-:Y:S01]  /*4210*/  @!P4 SEL R82, RZ, 0x1, !P6 ;  /* 0x00000001ff52c807 */ /* 0x000fe20007000000 */
[----:B-1----:R-:W-:Y:S01]  /*4220*/  DSETP.GEU.AND P4, PT, R2, UR6, PT ;  /* 0x0000000602007e2a */ /* 0x002fe2000bf8e000 */
[----:B------:R-:W-:Y:S01]  /*4230*/  IADD3 R3, PT, PT, R34, 0x156e1b6, R4 ;  /* 0x0156e1b622037810 */ /* 0x000fe20007ffe004 */
[----:B------:R-:W0:Y:S01]  /*4240*/  F2F.F64.F32 R38, R38 ;  /* 0x0000002600267310 */ /* 0x000e220000201800 */
[----:B------:R-:W-:-:S02]  /*4250*/  SHF.R.U32.HI R68, RZ, 0x2, R95 ;  /* 0x00000002ff447819 */ /* 0x000fc4000001165f */
[----:B------:R-:W-:Y:S02]  /*4260*/  I2FP.F32.U32 R41, R40 ;  /* 0x0000002800297245 */ /* 0x000fe40000201000 */
[----:B------:R-:W-:Y:S02]  /*4270*/  LOP3.LUT R2, R5, R42, R52, 0x96, !PT ;  /* 0x0000002a05027212 */ /* 0x000fe400078e9634 */
[----:B------:R-:W-:Y:S01]  /*4280*/  I2FP.F32.U32 R3, R3 ;  /* 0x0000000300037245 */ /* 0x000fe20000201000 */
[-C--:B------:R-:W-:Y:S01]  /*4290*/  FFMA R42, R41, R0.reuse, 1.1641532182693481445e-10 ;  /* 0x2f000000292a7423 */ /* 0x080fe20000000000 */
[----:B------:R-:W-:Y:S02]  /*42a0*/  LOP3.LUT R68, R68, R95, RZ, 0x3c, !PT ;  /* 0x0000005f44447212 */ /* 0x000fe400078e3cff */
[----:B------:R-:W-:Y:S01]  /*42b0*/  LOP3.LUT R2, R2, R43, RZ, 0x3c, !PT ;  /* 0x0000002b02027212 */ /* 0x000fe200078e3cff */
[----:B------:R-:W-:Y:S01]  /*42c0*/  FFMA R40, R3, R0, 1.1641532182693481445e-10 ;  /* 0x2f00000003287423 */ /* 0x000fe20000000000 */
[----:B------:R-:W-:Y:S01]  /*42d0*/  IADD3 R41, PT, PT, R34, 0x15c697b, R5 ;  /* 0x015c697b22297810 */ /* 0x000fe20007ffe005 */
[----:B------:R-:W-:Y:S01]  /*42e0*/  IMAD.SHL.U32 R52, R68, 0x2, RZ ;  /* 0x0000000244347824 */ /* 0x000fe200078e00ff */
[----:B------:R-:W-:Y:S01]  /*42f0*/  ISETP.NE.AND P6, PT, R81, 0x1, PT ;  /* 0x000000015100780c */ /* 0x000fe20003fc5270 */
[----:B------:R-:W-:Y:S01]  /*4300*/  IMAD.SHL.U32 R95, R2, 0x10, RZ ;  /* 0x00000010025f7824 */ /* 0x000fe200078e00ff */
[----:B------:R-:W-:-:S02]  /*4310*/  I2FP.F32.U32 R3, R41 ;  /* 0x0000002900037245 */ /* 0x000fc40000201000 */
[----:B------:R-:W1:Y:S01]  /*4320*/  F2F.F64.F32 R40, R40 ;  /* 0x0000002800287310 */ /* 0x000e620000201800 */
[----:B------:R-:W-:Y:S01]  /*4330*/  @!P0 SEL R81, RZ, 0x1, !P6 ;  /* 0x00000001ff518807 */ /* 0x000fe20007000000 */
[----:B0-----:R-:W-:Y:S01]  /*4340*/  DSETP.GEU.AND P0, PT, R38, UR6, PT ;  /* 0x0000000626007e2a */ /* 0x001fe2000bf0e000 */
[----:B------:R-:W-:Y:S01]  /*4350*/  LOP3.LUT R95, R2, R95, R52, 0x96, !PT ;  /* 0x0000005f025f7212 */ /* 0x000fe200078e9634 */
[----:B------:R-:W-:Y:S01]  /*4360*/  FFMA R38, R3, R0, 1.1641532182693481445e-10 ;  /* 0x2f00000003267423 */ /* 0x000fe20000000000 */
[----:B------:R-:W-:Y:S02]  /*4370*/  IADD3 R39, PT, PT, R34, 0x161f140, R2 ;  /* 0x0161f14022277810 */ /* 0x000fe40007ffe002 */
[----:B------:R-:W-:Y:S02]  /*4380*/  ISETP.NE.AND P6, PT, R80, 0x1, PT ;  /* 0x000000015000780c */ /* 0x000fe40003fc5270 */
[----:B------:R-:W-:Y:S02]  /*4390*/  LOP3.LUT R3, R95, R68, RZ, 0x3c, !PT ;  /* 0x000000445f037212 */ /* 0x000fe400078e3cff */
[----:B------:R-:W-:-:S02]  /*43a0*/  IADD3 R93, PT, PT, R34, 0xbc082a, R93 ;  /* 0x00bc082a225d7810 */ /* 0x000fc40007ffe05d */
[C---:B------:R-:W-:Y:S01]  /*43b0*/  IADD3 R53, PT, PT, R34.reuse, 0x114847a, R53 ;  /* 0x0114847a22357810 */ /* 0x040fe20007ffe035 */
[----:B------:R-:W-:Y:S01]  /*43c0*/  VIADD R34, R34, 0x1677905 ;  /* 0x0167790522227836 */ /* 0x000fe20000000000 */
[----:B------:R-:W-:Y:S01]  /*43d0*/  I2FP.F32.U32 R95, R39 ;  /* 0x00000027005f7245 */ /* 0x000fe20000201000 */
[----:B------:R-:W0:Y:S01]  /*43e0*/  F2F.F64.F32 R42, R42 ;  /* 0x0000002a002a7310 */ /* 0x000e220000201800 */
[----:B------:R-:W-:Y:S01]  /*43f0*/  @!P1 SEL R80, RZ, 0x1, !P6 ;  /* 0x00000001ff509807 */ /* 0x000fe20007000000 */
[----:B------:R-:W-:Y:S01]  /*4400*/  IMAD.IADD R52, R3, 0x1, R34 ;  /* 0x0000000103347824 */ /* 0x000fe200078e0222 */
[----:B------:R-:W-:-:S05]  /*4410*/  ISETP.NE.AND P6, PT, R79, 0x1, PT ;  /* 0x000000014f00780c */ /* 0x000fca0003fc5270 */
[----:B------:R-:W3:Y:S01]  /*4420*/  F2F.F64.F32 R38, R38 ;  /* 0x0000002600267310 */ /* 0x000ee20000201800 */
[----:B------:R-:W-:Y:S01]  /*4430*/  @!P2 SEL R79, RZ, 0x1, !P6 ;  /* 0x00000001ff4fa807 */ /* 0x000fe20007000000 */
[----:B-1----:R-:W-:Y:S01]  /*4440*/  DSETP.GEU.AND P2, PT, R40, UR6, PT ;  /* 0x0000000628007e2a */ /* 0x002fe2000bf4e000 */
[----:B------:R-:W-:Y:S02]  /*4450*/  I2FP.F32.U32 R41, R52 ;  /* 0x0000003400297245 */ /* 0x000fe40000201000 */
[----:B------:R-:W-:Y:S01]  /*4460*/  ISETP.NE.AND P6, PT, R63, 0x1, PT ;  /* 0x000000013f00780c */ /* 0x000fe20003fc5270 */
[-C--:B------:R-:W-:Y:S02]  /*4470*/  FFMA R95, R95, R0.reuse, 1.1641532182693481445e-10 ;  /* 0x2f0000005f5f7423 */ /* 0x080fe40000000000 */
[----:B------:R-:W-:Y:S01]  /*4480*/  FFMA R41, R41, R0, 1.1641532182693481445e-10 ;  /* 0x2f00000029297423 */ /* 0x000fe20000000000 */
[----:B------:R-:W-:Y:S01]  /*4490*/  @!P3 SEL R63, RZ, 0x1, !P6 ;  /* 0x00000001ff3fb807 */ /* 0x000fe20007000000 */
[----:B0-----:R-:W-:Y:S01]  /*44a0*/  DSETP.GEU.AND P1, PT, R42, UR6, PT ;  /* 0x000000062a007e2a */ /* 0x001fe2000bf2e000 */
[----:B------:R-:W-:Y:S01]  /*44b0*/  ISETP.NE.AND P6, PT, R64, 0x1, PT ;  /* 0x000000014000780c */ /* 0x000fe20003fc5270 */
[----:B------:R-:W0:Y:S01]  /*44c0*/  F2F.F64.F32 R42, R95 ;  /* 0x0000005f002a7310 */ /* 0x000e220000201800 */
[----:B---3--:R-:W-:-:S02]  /*44d0*/  DSETP.GEU.AND P3, PT, R38, UR6, PT ;  /* 0x0000000626007e2a */ /* 0x008fc4000bf6e000 */
[----:B------:R-:W-:-:S05]  /*44e0*/  @!P5 SEL R64, RZ, 0x1, !P6 ;  /* 0x00000001ff40d807 */ /* 0x000fca0007000000 */
[----:B------:R-:W1:Y:S01]  /*44f0*/  F2F.F64.F32 R38, R41 ;  /* 0x0000002900267310 */ /* 0x000e620000201800 */
[----:B--2---:R-:W-:Y:S02]  /*4500*/  ISETP.NE.AND P6, PT, R65, 0x1, PT ;  /* 0x000000014100780c */ /* 0x004fe40003fc5270 */
[----:B------:R-:W-:Y:S01]  /*4510*/  I2FP.F32.U32 R93, R93 ;  /* 0x0000005d005d7245 */ /* 0x000fe20000201000 */
[----:B-----5:R-:W-:Y:S01]  /*4520*/  STG.E.64 desc[UR4][R66.64+0x18], R32 ;  /* 0x0000182042007986 */ /* 0x020fe2000c101b04 */
[----:B------:R-:W-:Y:S02]  /*4530*/  I2FP.F32.U32 R53, R53 ;  /* 0x0000003500357245 */ /* 0x000fe40000201000 */
[----:B------:R-:W-:Y:S01]  /*4540*/  @!P4 SEL R65, RZ, 0x1, !P6 ;  /* 0x00000001ff41c807 */ /* 0x000fe20007000000 */
[----:B------:R-:W-:Y:S01]  /*4550*/  STG.E.64 desc[UR4][R66.64], R34 ;  /* 0x0000002242007986 */ /* 0x000fe2000c101b04 */
[----:B------:R-:W-:Y:S01]  /*4560*/  ISETP.NE.AND P6, PT, R70, 0x1, PT ;  /* 0x000000014600780c */ /* 0x000fe20003fc5270 */
[----:B------:R-:W-:-:S02]  /*4570*/  FFMA R52, R93, R0, 1.1641532182693481445e-10 ;  /* 0x2f0000005d347423 */ /* 0x000fc40000000000 */
[----:B------:R-:W-:Y:S01]  /*4580*/  STG.E.64 desc[UR4][R66.64+0x8], R4 ;  /* 0x0000080442007986 */ /* 0x000fe2000c101b04 */
[----:B------:R-:W-:Y:S01]  /*4590*/  FFMA R40, R53, R0, 1.1641532182693481445e-10 ;  /* 0x2f00000035287423 */ /* 0x000fe20000000000 */
[----:B------:R-:W-:Y:S01]  /*45a0*/  IADD3 R68, P4, PT, R36, 0x8, RZ ;  /* 0x0000000824447810 */ /* 0x000fe20007f9e0ff */
[----:B0-----:R-:W-:Y:S01]  /*45b0*/  DSETP.GEU.AND P5, PT, R42, UR6, PT ;  /* 0x000000062a007e2a */ /* 0x001fe2000bfae000 */
[----:B------:R-:W-:Y:S01]  /*45c0*/  @!P0 SEL R70, RZ, 0x1, !P6 ;  /* 0x00000001ff468807 */ /* 0x000fe20007000000 */
[----:B-1----:R-:W-:Y:S01]  /*45d0*/  DSETP.GEU.AND P0, PT, R38, UR6, PT ;  /* 0x0000000626007e2a */ /* 0x002fe2000bf0e000 */
[----:B------:R0:W-:Y:S01]  /*45e0*/  STG.E.64 desc[UR4][R66.64+0x28], R54 ;  /* 0x0000283642007986 */ /* 0x0001e2000c101b04 */
[----:B------:R-:W1:Y:S01]  /*45f0*/  F2F.F64.F32 R52, R52 ;  /* 0x0000003400347310 */ /* 0x000e620000201800 */
[----:B------:R-:W-:Y:S02]  /*4600*/  ISETP.NE.AND P6, PT, R71, 0x1, PT ;  /* 0x000000014700780c */ /* 0x000fe40003fc5270 */
[----:B------:R2:W-:Y:S02]  /*4610*/  STG.E desc[UR4][R66.64+0x20], R69 ;  /* 0x0000204542007986 */ /* 0x0005e4000c101904 */
[----:B------:R-:W-:-:S03]  /*4620*/  @!P1 SEL R71, RZ, 0x1, !P6 ;  /* 0x00000001ff479807 */ /* 0x000fc60007000000 */
[----:B0-----:R0:W3:Y:S01]  /*4630*/  F2F.F64.F32 R54, R40 ;  /* 0x0000002800367310 */ /* 0x0010e20000201800 */
[----:B--2---:R-:W-:Y:S01]  /*4640*/  IMAD.X R69, RZ, RZ, R37, P4 ;  /* 0x000000ffff457224 */ /* 0x004fe200020e0625 */
[----:B------:R-:W-:Y:S02]  /*4650*/  ISETP.NE.AND P4, PT, R72, 0x1, PT ;  /* 0x000000014800780c */ /* 0x000fe40003f85270 */
[----:B------:R-:W-:Y:S02]  /*4660*/  ISETP.NE.AND P6, PT, R73, 0x1, PT ;  /* 0x000000014900780c */ /* 0x000fe40003fc5270 */
[----:B------:R-:W-:Y:S02]  /*4670*/  @!P2 SEL R72, RZ, 0x1, !P4 ;  /* 0x00000001ff48a807 */ /* 0x000fe40006000000 */
[----:B------:R-:W-:Y:S02]  /*4680*/  ISETP.NE.AND P1, PT, R74, 0x1, PT ;  /* 0x000000014a00780c */ /* 0x000fe40003f25270 */
[----:B------:R-:W-:Y:S01]  /*4690*/  ISETP.NE.AND P2, PT, R75, 0x1, PT ;  /* 0x000000014b00780c */ /* 0x000fe20003f45270 */
[----:B------:R2:W-:Y:S01]  /*46a0*/  STG.E.64 desc[UR4][R66.64+0x10], R2 ;  /* 0x0000100242007986 */ /* 0x0005e2000c101b04 */
[----:B------:R-:W-:Y:S01]  /*46b0*/  IMAD.MOV.U32 R0, RZ, RZ, -0x3 ;  /* 0xfffffffdff007424 */ /* 0x000fe200078e00ff */
[----:B------:R-:W-:Y:S01]  /*46c0*/  @!P3 SEL R73, RZ, 0x1, !P6 ;  /* 0x00000001ff49b807 */ /* 0x000fe20007000000 */
[----:B------:R-:W-:Y:S01]  /*46d0*/  IMAD.MOV.U32 R92, RZ, RZ, 0x0 ;  /* 0x00000000ff5c7424 */ /* 0x000fe200078e00ff */
[----:B------:R-:W-:Y:S01]  /*46e0*/  @!P5 SEL R74, RZ, 0x1, !P1 ;  /* 0x00000001ff4ad807 */ /* 0x000fe20004800000 */
[----:B------:R-:W-:Y:S01]  /*46f0*/  IMAD.MOV.U32 R93, RZ, RZ, 0x3ff00000 ;  /* 0x3ff00000ff5d7424 */ /* 0x000fe200078e00ff */
[----:B------:R-:W-:Y:S01]  /*4700*/  @!P0 SEL R75, RZ, 0x1, !P2 ;  /* 0x00000001ff4b8807 */ /* 0x000fe20005000000 */
[----:B------:R-:W-:Y:S01]  /*4710*/  UMOV UR6, 0xe ;  /* 0x0000000e00067882 */ /* 0x000fe20000000000 */
[----:B0123--:R-:W-:-:S07]  /*4720*/  IMAD.MOV.U32 R2, RZ, RZ, RZ ;  /* 0x000000ffff027224 */ /* 0x00ffce00078e00ff */
.L_x_9:
[----:B0-----:R-:W-:-:S05]  /*4730*/  VIADD R3, R0, 0x4 ;  /* 0x0000000400037836 */ /* 0x001fca0000000000 */
[----:B------:R-:W-:-:S13]  /*4740*/  ISETP.GE.U32.AND P0, PT, R3, R0, PT ;  /* 0x000000000300720c */ /* 0x000fda0003f06070 */
[----:B-1----:R-:W-:Y:S05]  /*4750*/  @P0 BRA `(.L_x_4) ;  /* 0x0000000000340947 */ /* 0x002fea0003800000 */
[----:B------:R-:W-:-:S04]  /*4760*/  VIADD R4, R0, 0x3 ;  /* 0x0000000300047836 */ /* 0x000fc80000000000 */
[----:B------:R-:W0:Y:S02]  /*4770*/  I2F.F64 R116, R4 ;  /* 0x0000000400747312 */ /* 0x000e240000201c00 */
[----:B0-----:R-:W-:Y:S01]  /*4780*/  IMAD.MOV.U32 R118, RZ, RZ, R116 ;  /* 0x000000ffff767224 */ /* 0x001fe200078e0074 */
[----:B------:R-:W-:-:S07]  /*4790*/  MOV R116, 0x47b0 ;  /* 0x000047b000747802 */ /* 0x000fce0000000f00 */
[----:B------:R-:W-:Y:S05]  /*47a0*/  CALL.REL.NOINC `($_Z9KernelCGAPiPfS_S0_P17curandStateXORWOWii$__internal_accurate_pow) ;  /* 0x0000003c00a87944 */ /* 0x000fea0003c00000 */
[----:B------:R-:W2:Y:S01]  /*47b0*/  LDG.E R34, desc[UR4][R68.64+-0x4] ;  /* 0xfffffc0444227981 */ /* 0x000ea2000c1e1900 */
[----:B------:R-:W-:Y:S01]  /*47c0*/  F2F.F64.F32 R32, R2 ;  /* 0x0000000200207310 */ /* 0x000fe20000201800 */
[----:B------:R-:W-:-:S04]  /*47d0*/  ISETP.NE.AND P0, PT, R0, -0x3, PT ;  /* 0xfffffffd0000780c */ /* 0x000fc80003f05270 */
[----:B------:R-:W-:Y:S02]  /*47e0*/  FSEL R4, R4, RZ, P0 ;  /* 0x000000ff04047208 */ /* 0x000fe40000000000 */
[----:B------:R-:W-:Y:S01]  /*47f0*/  FSEL R5, R5, 1.875, P0 ;  /* 0x3ff0000005057808 */ /* 0x000fe20000000000 */
[----:B--2---:R-:W0:Y:S05]  /*4800*/  I2F.F64 R34, R34 ;  /* 0x0000002200227312 */ /* 0x004e2a0000201c00 */
[----:B0-----:R-:W-:Y:S01]  /*4810*/  DFMA R4, R34, R4, R32 ;  /* 0x000000042204722b */ /* 0x001fe20000000020 */
[----:B------:R-:W-:Y:S10]  /*4820*/  BRA `(.L_x_5) ;  /* 0x0000000000307947 */ /* 0x000ff40003800000 */
.L_x_4:
[----:B------:R-:W-:-:S09]  /*4830*/  UIADD3 UR7, UPT, UPT, UR6, -0xb, URZ ;  /* 0xfffffff506077890 */ /* 0x000fd2000fffe0ff */
[----:B------:R-:W0:Y:S02]  /*4840*/  I2F.F64 R116, UR7 ;  /* 0x0000000700747d12 */ /* 0x000e240008201c00 */
[----:B0-----:R-:W-:Y:S01]  /*4850*/  IMAD.MOV.U32 R118, RZ, RZ, R116 ;  /* 0x000000ffff767224 */ /* 0x001fe200078e0074 */
[----:B------:R-:W-:-:S07]  /*4860*/  MOV R116, 0x4880 ;  /* 0x0000488000747802 */ /* 0x000fce0000000f00 */
[----:B------:R-:W-:Y:S05]  /*4870*/  CALL.REL.NOINC `($_Z9KernelCGAPiPfS_S0_P17curandStateXORWOWii$__internal_accurate_pow) ;  /* 0x0000003c00747944 */ /* 0x000fea0003c00000 */
[----:B------:R-:W2:Y:S01]  /*4880*/  LDG.E R34, desc[UR4][R68.64+-0x4] ;  /* 0xfffffc0444227981 */ /* 0x000ea2000c1e1900 */
[----:B------:R-:W-:Y:S01]  /*4890*/  F2F.F64.F32 R32, R2 ;  /* 0x0000000200207310 */ /* 0x000fe20000201800 */
[----:B------:R-:W-:-:S04]  /*48a0*/  ISETP.NE.AND P0, PT, R3, 0x4, PT ;  /* 0x000000040300780c */ /* 0x000fc80003f05270 */
[----:B------:R-:W-:Y:S02]  /*48b0*/  FSEL R4, R4, RZ, P0 ;  /* 0x000000ff04047208 */ /* 0x000fe40000000000 */
[----:B------:R-:W-:Y:S01]  /*48c0*/  FSEL R5, R5, 1.875, P0 ;  /* 0x3ff0000005057808 */ /* 0x000fe20000000000 */
[----:B--2---:R-:W0:Y:S05]  /*48d0*/  I2F.F64 R34, R34 ;  /* 0x0000002200227312 */ /* 0x004e2a0000201c00 */
[----:B0-----:R-:W-:-:S11]  /*48e0*/  DFMA R4, R34, R4, R32 ;  /* 0x000000042204722b */ /* 0x001fd60000000020 */
.L_x_5:
[----:B------:R-:W-:Y:S01]  /*48f0*/  ISETP.NE.AND P0, PT, R0, 0xb, PT ;  /* 0x0000000b0000780c */ /* 0x000fe20003f05270 */
[----:B------:R0:W1:-:S12]  /*4900*/  F2F.F32.F64 R66, R4 ;  /* 0x0000000400427310 */ /* 0x0000580000301000 */
[----:B0-----:R-:W-:Y:S05]  /*4910*/  @!P0 BRA `(.L_x_6) ;  /* 0x0000000000788947 */ /* 0x001fea0003800000 */
[----:B------:R-:W-:-:S13]  /*4920*/  ISETP.GE.U32.AND P0, PT, R3, 0x3, PT ;  /* 0x000000030300780c */ /* 0x000fda0003f06070 */
[----:B------:R-:W-:Y:S05]  /*4930*/  @!P0 BRA `(.L_x_7) ;  /* 0x0000000000348947 */ /* 0x000fea0003800000 */
[----:B------:R-:W-:-:S09]  /*4940*/  UIADD3 UR7, UPT, UPT, UR6, -0xc, URZ ;  /* 0xfffffff406077890 */ /* 0x000fd2000fffe0ff */
[----:B------:R-:W0:Y:S02]  /*4950*/  I2F.F64 R116, UR7 ;  /* 0x0000000700747d12 */ /* 0x000e240008201c00 */
[----:B0-----:R-:W-:Y:S01]  /*4960*/  IMAD.MOV.U32 R118, RZ, RZ, R116 ;  /* 0x000000ffff767224 */ /* 0x001fe200078e0074 */
[----:B------:R-:W-:-:S07]  /*4970*/  MOV R116, 0x4990 ;  /* 0x0000499000747802 */ /* 0x000fce0000000f00 */
[----:B-1----:R-:W-:Y:S05]  /*4980*/  CALL.REL.NOINC `($_Z9KernelCGAPiPfS_S0_P17curandStateXORWOWii$__internal_accurate_pow) ;  /* 0x0000003c00307944 */ /* 0x002fea0003c00000 */
        /* <DEDUP_REMOVED lines=8> */
.L_x_7:
[----:B------:R-:W-:Y:S01]  /*4a10*/  IMAD.MOV.U32 R118, RZ, RZ, R92 ;  /* 0x000000ffff767224 */ /* 0x000fe200078e005c */
[----:B------:R-:W-:Y:S01]  /*4a20*/  MOV R116, 0x4a50 ;  /* 0x00004a5000747802 */ /* 0x000fe20000000f00 */
[----:B------:R-:W-:-:S07]  /*4a30*/  IMAD.MOV.U32 R117, RZ, RZ, R93 ;  /* 0x000000ffff757224 */ /* 0x000fce00078e005d */
[----:B-1----:R-:W-:Y:S05]  /*4a40*/  CALL.REL.NOINC `($_Z9KernelCGAPiPfS_S0_P17curandStateXORWOWii$__internal_accurate_pow) ;  /* 0x0000003c00007944 */ /* 0x002fea0003c00000 */
[----:B------:R-:W2:Y:S01]  /*4a50*/  LDG.E R32, desc[UR4][R68.64] ;  /* 0x0000000444207981 */ /* 0x000ea2000c1e1900 */
[----:B------:R-:W-:Y:S08]  /*4a60*/  F2F.F64.F32 R66, R66 ;  /* 0x0000004200427310 */ /* 0x000ff00000201800 */
[----:B--2---:R-:W0:Y:S02]  /*4a70*/  I2F.F64 R2, R32 ;  /* 0x0000002000027312 */ /* 0x004e240000201c00 */
[----:B0-----:R-:W-:-:S11]  /*4a80*/  DFMA R2, R4, R2, R66 ;  /* 0x000000020402722b */ /* 0x001fd60000000042 */
.L_x_8:
[----:B------:R0:W1:Y:S01]  /*4a90*/  F2F.F32.F64 R2, R2 ;  /* 0x0000000200027310 */ /* 0x0000620000301000 */
[----:B------:R-:W-:Y:S01]  /*4aa0*/  IADD3 R68, P0, PT, R68, 0x8, RZ ;  /* 0x0000000844447810 */ /* 0x000fe20007f1e0ff */
[----:B------:R-:W-:Y:S01]  /*4ab0*/  DADD R92, R92, 2 ;  /* 0x400000005c5c7429 */ /* 0x000fe20000000000 */
[----:B------:R-:W-:Y:S01]  /*4ac0*/  VIADD R0, R0, 0x2 ;  /* 0x0000000200007836 */ /* 0x000fe20000000000 */
[----:B------:R-:W-:Y:S02]  /*4ad0*/  UIADD3 UR6, UPT, UPT, UR6, -0x2, URZ ;  /* 0xfffffffe06067890 */ /* 0x000fe4000fffe0ff */
[----:B------:R-:W-:Y:S01]  /*4ae0*/  IMAD.X R69, RZ, RZ, R69, P0 ;  /* 0x000000ffff457224 */ /* 0x000fe200000e0645 */
[----:B------:R-:W-:Y:S09]  /*4af0*/  BRA `(.L_x_9) ;  /* 0xfffffffc000c7947 */ /* 0x000ff2000383ffff */
.L_x_6:
[----:B------:R-:W0:Y:S01]  /*4b00*/  LDC.64 R2, c[0x0][0x380] ;  /* 0x0000e000ff027b82 */ /* 0x000e220000000a00 */
[----:B------:R-:W-:Y:S02]  /*4b10*/  IMAD.SHL.U32 R5, R50, 0x20, RZ ;  /* 0x0000002032057824 */ /* 0x000fe400078e00ff */
[----:B------:R-:W-:Y:S02]  /*4b20*/  IMAD.MOV.U32 R69, RZ, RZ, RZ ;  /* 0x000000ffff457224 */ /* 0x000fe400078e00ff */
[----:B------:R-:W-:Y:S02]  /*4b30*/  IMAD.MOV.U32 R67, RZ, RZ, -0x3 ;  /* 0xfffffffdff437424 */ /* 0x000fe400078e00ff */
[----:B------:R-:W-:Y:S02]  /*4b40*/  IMAD.MOV.U32 R92, RZ, RZ, 0x0 ;  /* 0x00000000ff5c7424 */ /* 0x000fe400078e00ff */
[----:B------:R-:W-:Y:S01]  /*4b50*/  IMAD.MOV.U32 R93, RZ, RZ, 0x3ff00000 ;  /* 0x3ff00000ff5d7424 */ /* 0x000fe200078e00ff */
[----:B------:R-:W-:Y:S01]  /*4b60*/  UMOV UR6, 0xe ;  /* 0x0000000e00067882 */ /* 0x000fe20000000000 */
[----:B0-----:R-:W-:-:S05]  /*4b70*/  IMAD.WIDE R2, R5, 0x4, R2 ;  /* 0x0000000405027825 */ /* 0x001fca00078e0202 */
[----:B------:R0:W5:Y:S02]  /*4b80*/  LDG.E R0, desc[UR4][R2.64] ;  /* 0x0000000402007981 */ /* 0x000164000c1e1900 */
[----:B0-----:R-:W-:-:S05]  /*4b90*/  IADD3 R2, P0, PT, R2, 0x48, RZ ;  /* 0x0000004802027810 */ /* 0x001fca0007f1e0ff */
[----:B------:R-:W-:-:S08]  /*4ba0*/  IMAD.X R3, RZ, RZ, R3, P0 ;  /* 0x000000ffff037224 */ /* 0x000fd000000e0603 */
.L_x_15:
[----:B------:R-:W-:-:S05]  /*4bb0*/  VIADD R68, R67, 0x4 ;  /* 0x0000000443447836 */ /* 0x000fca0000000000 */
[----:B------:R-:W-:-:S13]  /*4bc0*/  ISETP.GE.U32.AND P0, PT, R68, R67, PT ;  /* 0x000000434400720c */ /* 0x000fda0003f06070 */
[----:B0-2---:R-:W-:Y:S05]  /*4bd0*/  @P0 BRA `(.L_x_10) ;  /* 0x0000000000340947 */ /* 0x005fea0003800000 */
[----:B------:R-:W-:-:S04]  /*4be0*/  VIADD R4, R67, 0x3 ;  /* 0x0000000343047836 */ /* 0x000fc80000000000 */
[----:B------:R-:W0:Y:S02]  /*4bf0*/  I2F.F64 R116, R4 ;  /* 0x0000000400747312 */ /* 0x000e240000201c00 */
[----:B0-----:R-:W-:Y:S01]  /*4c00*/  IMAD.MOV.U32 R118, RZ, RZ, R116 ;  /* 0x000000ffff767224 */ /* 0x001fe200078e0074 */
[----:B------:R-:W-:-:S07]  /*4c10*/  MOV R116, 0x4c30 ;  /* 0x00004c3000747802 */ /* 0x000fce0000000f00 */
[----:B-1---5:R-:W-:Y:S05]  /*4c20*/  CALL.REL.NOINC `($_Z9KernelCGAPiPfS_S0_P17curandStateXORWOWii$__internal_accurate_pow) ;  /* 0x0000003800887944 */ /* 0x022fea0003c00000 */
        /* <DEDUP_REMOVED lines=8> */
.L_x_10:
[----:B------:R-:W-:-:S09]  /*4cb0*/  UIADD3 UR7, UPT, UPT, UR6, -0xb, URZ ;  /* 0xfffffff506077890 */ /* 0x000fd2000fffe0ff */
[----:B------:R-:W0:Y:S02]  /*4cc0*/  I2F.F64 R116, UR7 ;  /* 0x0000000700747d12 */ /* 0x000e240008201c00 */
[----:B0-----:R-:W-:Y:S01]  /*4cd0*/  IMAD.MOV.U32 R118, RZ, RZ, R116 ;  /* 0x000000ffff767224 */ /* 0x001fe200078e0074 */
[----:B------:R-:W-:-:S07]  /*4ce0*/  MOV R116, 0x4d00 ;  /* 0x00004d0000747802 */ /* 0x000fce0000000f00 */
[----:B-1---5:R-:W-:Y:S05]  /*4cf0*/  CALL.REL.NOINC `($_Z9KernelCGAPiPfS_S0_P17curandStateXORWOWii$__internal_accurate_pow) ;  /* 0x0000003800547944 */ /* 0x022fea0003c00000 */
[----:B------:R-:W2:Y:S01]  /*4d00*/  LDG.E R34, desc[UR4][R2.64+-0x4] ;  /* 0xfffffc0402227981 */ /* 0x000ea2000c1e1900 */
[----:B------:R-:W-:Y:S01]  /*4d10*/  F2F.F64.F32 R32, R69 ;  /* 0x0000004500207310 */ /* 0x000fe20000201800 */
[----:B------:R-:W-:-:S04]  /*4d20*/  ISETP.NE.AND P0, PT, R68, 0x4, PT ;  /* 0x000000044400780c */ /* 0x000fc80003f05270 */
[----:B------:R-:W-:Y:S02]  /*4d30*/  FSEL R4, R4, RZ, P0 ;  /* 0x000000ff04047208 */ /* 0x000fe40000000000 */
[----:B------:R-:W-:Y:S01]  /*4d40*/  FSEL R5, R5, 1.875, P0 ;  /* 0x3ff0000005057808 */ /* 0x000fe20000000000 */
[----:B--2---:R-:W0:Y:S05]  /*4d50*/  I2F.F64 R34, R34 ;  /* 0x0000002200227312 */ /* 0x004e2a0000201c00 */
[----:B0-----:R-:W-:-:S11]  /*4d60*/  DFMA R4, R34, R4, R32 ;  /* 0x000000042204722b */ /* 0x001fd60000000020 */
.L_x_11:
        /* <DEDUP_REMOVED lines=18> */
.L_x_13:
        /* <DEDUP_REMOVED lines=8> */
.L_x_14:
[----:B------:R0:W2:Y:S01]  /*4f10*/  F2F.F32.F64 R69, R4 ;  /* 0x0000000400457310 */ /* 0x0000a20000301000 */
[----:B------:R-:W-:Y:S01]  /*4f20*/  IADD3 R2, P0, PT, R2, 0x8, RZ ;  /* 0x0000000802027810 */ /* 0x000fe20007f1e0ff */
[----:B------:R-:W-:Y:S01]  /*4f30*/  DADD R92, R92, 2 ;  /* 0x400000005c5c7429 */ /* 0x000fe20000000000 */
[----:B------:R-:W-:Y:S01]  /*4f40*/  VIADD R67, R67, 0x2 ;  /* 0x0000000243437836 */ /* 0x000fe20000000000 */
[----:B------:R-:W-:Y:S02]  /*4f50*/  UIADD3 UR6, UPT, UPT, UR6, -0x2, URZ ;  /* 0xfffffffe06067890 */ /* 0x000fe4000fffe0ff */
[----:B------:R-:W-:Y:S01]  /*4f60*/  IMAD.X R3, RZ, RZ, R3, P0 ;  /* 0x000000ffff037224 */ /* 0x000fe200000e0603 */
[----:B------:R-:W-:Y:S09]  /*4f70*/  BRA `(.L_x_15) ;  /* 0xfffffffc000c7947 */ /* 0x000ff2000383ffff */
.L_x_12:
[----:B------:R-:W0:Y:S01]  /*4f80*/  LDC.64 R2, c[0x0][0x380] ;  /* 0x0000e000ff027b82 */ /* 0x000e220000000a00 */
[----:B------:R-:W-:-:S04]  /*4f90*/  IMAD.SHL.U32 R5, R50, 0x20, RZ ;  /* 0x0000002032057824 */ /* 0x000fc800078e00ff */
[----:B0-----:R-:W-:-:S06]  /*4fa0*/  IMAD.WIDE R2, R5, 0x4, R2 ;  /* 0x0000000405027825 */ /* 0x001fcc00078e0202 */
[----:B------:R-:W2:Y:S01]  /*4fb0*/  LDG.E R2, desc[UR4][R2.64+0x40] ;  /* 0x0000400402027981 */ /* 0x000ea2000c1e1900 */
[----:B------:R-:W-:Y:S01]  /*4fc0*/  ISETP.NE.AND P0, PT, R0, 0x1, PT ;  /* 0x000000010000780c */ /* 0x000fe20003f05270 */
[----:B------:R-:W-:Y:S01]  /*4fd0*/  UMOV UR6, 0x51eb851f ;  /* 0x51eb851f00067882 */ /* 0x000fe20000000000 */
[----:B------:R-:W-:Y:S01]  /*4fe0*/  UMOV UR7, 0x40191eb8 ;  /* 0x40191eb800077882 */ /* 0x000fe20000000000 */
[----:B------:R-:W-:Y:S01]  /*4ff0*/  BSSY.RECONVERGENT B3, `(.L_x_16) ;  /* 0x0000021000037945 */ /* 0x000fe20003800200 */
[----:B------:R-:W-:-:S04]  /*5000*/  FSEL R66, -R66, R66, !P0 ;  /* 0x0000004242427208 */ /* 0x000fc80004000100 */
[----:B------:R-:W0:Y:S01]  /*5010*/  F2F.F64.F32 R34, R66 ;  /* 0x0000004200227310 */ /* 0x000e220000201800 */
[----:B------:R-:W-:Y:S01]  /*5020*/  FFMA R68, R66, R66, 20 ;  /* 0x41a0000042447423 */ /* 0x000fe20000000042 */
[----:B0-----:R-:W-:-:S08]  /*5030*/  DMUL R34, R34, UR6 ;  /* 0x0000000622227c28 */ /* 0x001fd00008000000 */
[----:B------:R-:W-:-:S14]  /*5040*/  DSETP.NEU.AND P1, PT, |R34|, +INF , PT ;  /* 0x7ff000002200742a */ /* 0x000fdc0003f2d200 */
[----:B------:R-:W-:Y:S01]  /*5050*/  @!P1 DMUL R118, RZ, R34 ;  /* 0x00000022ff769228 */ /* 0x000fe20000000000 */
[----:B------:R-:W-:Y:S01]  /*5060*/  @!P1 IMAD.MOV.U32 R78, RZ, RZ, 0x1 ;  /* 0x00000001ff4e9424 */ /* 0x000fe200078e00ff */
[----:B--2---:R-:W-:-:S04]  /*5070*/  ISETP.NE.AND P0, PT, R2, 0x1, PT ;  /* 0x000000010200780c */ /* 0x004fc80003f05270 */
[----:B-1----:R-:W-:Y:S01]  /*5080*/  FSEL R69, -R69, R69, !P0 ;  /* 0x0000004545457208 */ /* 0x002fe20004000100 */
[----:B------:R-:W-:Y:S08]  /*5090*/  @!P1 BRA `(.L_x_17) ;  /* 0x0000000000589947 */ /* 0x000ff00003800000 */
[----:B------:R-:W-:Y:S01]  /*50a0*/  UMOV UR6, 0x6dc9c883 ;  /* 0x6dc9c88300067882 */ /* 0x000fe20000000000 */
[----:B------:R-:W-:Y:S01]  /*50b0*/  UMOV UR7, 0x3fe45f30 ;  /* 0x3fe45f3000077882 */ /* 0x000fe20000000000 */
[C---:B------:R-:W-:Y:S01]  /*50c0*/  DSETP.GE.AND P0, PT, |R34|.reuse, 2.14748364800000000000e+09, PT ;  /* 0x41e000002200742a */ /* 0x040fe20003f06200 */
[----:B------:R-:W-:Y:S01]  /*50d0*/  BSSY.RECONVERGENT B4, `(.L_x_18) ;  /* 0x0000011000047945 */ /* 0x000fe20003800200 */
[----:B------:R-:W-:Y:S01]  /*50e0*/  DMUL R4, R34, UR6 ;  /* 0x0000000622047c28 */ /* 0x000fe20008000000 */
[----:B------:R-:W-:Y:S01]  /*50f0*/  UMOV UR6, 0x54442d18 ;  /* 0x54442d1800067882 */ /* 0x000fe20000000000 */
[----:B------:R-:W-:-:S08]  /*5100*/  UMOV UR7, 0x3ff921fb ;  /* 0x3ff921fb00077882 */ /* 0x000fd00000000000 */
[----:B------:R-:W0:Y:S08]  /*5110*/  F2I.F64 R4, R4 ;  /* 0x0000000400047311 */ /* 0x000e300000301100 */
[----:B0-----:R-:W0:Y:S02]  /*5120*/  I2F.F64 R2, R4 ;  /* 0x0000000400027312 */ /* 0x001e240000201c00 */
[----:B0-----:R-:W-:Y:S01]  /*5130*/  DFMA R118, R2, -UR6, R34 ;  /* 0x8000000602767c2b */ /* 0x001fe20008000022 */
[----:B------:R-:W-:Y:S01]  /*5140*/  UMOV UR6, 0x33145c00 ;  /* 0x33145c0000067882 */ /* 0x000fe20000000000 */
[----:B------:R-:W-:-:S06]  /*5150*/  UMOV UR7, 0x3c91a626 ;  /* 0x3c91a62600077882 */ /* 0x000fcc0000000000 */
[----:B------:R-:W-:Y:S01]  /*5160*/  DFMA R118, R2, -UR6, R118 ;  /* 0x8000000602767c2b */ /* 0x000fe20008000076 */
[----:B------:R-:W-:Y:S01]  /*5170*/  UMOV UR6, 0x252049c0 ;  /* 0x252049c000067882 */ /* 0x000fe20000000000 */
[----:B------:R-:W-:-:S06]  /*5180*/  UMOV UR7, 0x397b839a ;  /* 0x397b839a00077882 */ /* 0x000fcc0000000000 */
[----:B------:R-:W-:Y:S01]  /*5190*/  DFMA R118, R2, -UR6, R118 ;  /* 0x8000000602767c2b */ /* 0x000fe20008000076 */
[----:B------:R-:W-:Y:S10]  /*51a0*/  @!P0 BRA `(.L_x_19) ;  /* 0x00000000000c8947 */ /* 0x000ff40003800000 */
[----:B------:R-:W-:Y:S01]  /*51b0*/  IMAD.MOV.U32 R2, RZ, RZ, R34 ;  /* 0x000000ffff027224 */ /* 0x000fe200078e0022 */
[----:B------:R-:W-:-:S07]  /*51c0*/  MOV R34, 0x51e0 ;  /* 0x000051e000227802 */ /* 0x000fce0000000f00 */
[----:B------:R-:W-:Y:S05]  /*51d0*/  CALL.REL.NOINC `($_Z9KernelCGAPiPfS_S0_P17curandStateXORWOWii$__internal_trig_reduction_slowpathd) ;  /* 0x0000003c00907944 */ /* 0x000fea0003c00000 */
.L_x_19:
[----:B------:R-:W-:Y:S05]  /*51e0*/  BSYNC.RECONVERGENT B4 ;  /* 0x0000000000047941 */ /* 0x000fea0003800200 */
.L_x_18:
[----:B------:R-:W-:-:S07]  /*51f0*/  VIADD R78, R4, 0x1 ;  /* 0x00000001044e7836 */ /* 0x000fce0000000000 */
.L_x_17:
[----:B------:R-:W-:Y:S05]  /*5200*/  BSYNC.RECONVERGENT B3 ;  /* 0x0000000000037941 */ /* 0x000fea0003800200 */
.L_x_16:
[----:B------:R-:W0:Y:S01]  /*5210*/  LDCU.64 UR6, c[0x4][0x50] ;  /* 0x01000a00ff0677ac */ /* 0x000e220008000a00 */
[----:B------:R-:W-:-:S05]  /*5220*/  IMAD.SHL.U32 R2, R78, 0x40, RZ ;  /* 0x000000404e027824 */ /* 0x000fca00078e00ff */
[----:B------:R-:W-:-:S04]  /*5230*/  LOP3.LUT R2, R2, 0x40, RZ, 0xc0, !PT ;  /* 0x0000004002027812 */ /* 0x000fc800078ec0ff */
[----:B0-----:R-:W-:-:S05]  /*5240*/  IADD3 R66, P0, PT, R2, UR6, RZ ;  /* 0x0000000602427c10 */ /* 0x001fca000ff1e0ff */
[----:B------:R-:W-:-:S05]  /*5250*/  IMAD.X R67, RZ, RZ, UR7, P0 ;  /* 0x00000007ff437e24 */ /* 0x000fca00080e06ff */
[----:B------:R-:W2:Y:S04]  /*5260*/  LDG.E.128.CONSTANT R32, desc[UR4][R66.64] ;  /* 0x0000000442207981 */ /* 0x000ea8000c1e9d00 */
[----:B------:R-:W3:Y:S04]  /*5270*/  LDG.E.128.CONSTANT R36, desc[UR4][R66.64+0x10] ;  /* 0x0000100442247981 */ /* 0x000ee8000c1e9d00 */
[----:B------:R0:W4:Y:S01]  /*5280*/  LDG.E.128.CONSTANT R40, desc[UR4][R66.64+0x20] ;  /* 0x0000200442287981 */ /* 0x000122000c1e9d00 */
[----:B------:R-:W-:Y:S01]  /*5290*/  LOP3.LUT R2, R78, 0x1, RZ, 0xc0, !PT ;  /* 0x000000014e027812 */ /* 0x000fe200078ec0ff */
[----:B------:R-:W-:Y:S01]  /*52a0*/  IMAD.MOV.U32 R3, RZ, RZ, 0x3da8ff83 ;  /* 0x3da8ff83ff037424 */ /* 0x000fe200078e00ff */
[----:B------:R-:W-:Y:S01]  /*52b0*/  DMUL R4, R118, R118 ;  /* 0x0000007676047228 */ /* 0x000fe20000000000 */
[----:B------:R-:W-:Y:S01]  /*52c0*/  UMOV UR6, 0x51eb851f ;  /* 0x51eb851f00067882 */ /* 0x000fe20000000000 */
[----:B------:R-:W-:Y:S01]  /*52d0*/  ISETP.NE.U32.AND P0, PT, R2, 0x1, PT ;  /* 0x000000010200780c */ /* 0x000fe20003f05070 */
[----:B------:R-:W-:Y:S01]  /*52e0*/  IMAD.MOV.U32 R2, RZ, RZ, 0x20fd8164 ;  /* 0x20fd8164ff027424 */ /* 0x000fe200078e00ff */
[----:B------:R-:W-:Y:S01]  /*52f0*/  UMOV UR7, 0x40191eb8 ;  /* 0x40191eb800077882 */ /* 0x000fe20000000000 */
[----:B------:R-:W-:Y:S01]  /*5300*/  BSSY.RECONVERGENT B3, `(.L_x_20) ;  /* 0x0000032000037945 */ /* 0x000fe20003800200 */
[----:B------:R-:W-:-:S02]  /*5310*/  FSEL R3, -R3, 0.11223486810922622681, !P0 ;  /* 0x3de5db6503037808 */ /* 0x000fc40004000100 */
[----:B------:R-:W-:-:S06]  /*5320*/  FSEL R2, R2, -8.06006814911005101289e+34, !P0 ;  /* 0xf9785eba02027808 */ /* 0x000fcc0004000000 */
[C---:B--2---:R-:W-:Y:S01]  /*5330*/  DFMA R2, R4.reuse, R2, R32 ;  /* 0x000000020402722b */ /* 0x044fe20000000020 */
[----:B------:R-:W-:Y:S07]  /*5340*/  F2F.F64.F32 R32, R68 ;  /* 0x0000004400207310 */ /* 0x000fee0000201800 */
[C---:B------:R-:W-:Y:S01]  /*5350*/  DFMA R2, R4.reuse, R2, R34 ;  /* 0x000000020402722b */ /* 0x040fe20000000022 */
[----:B------:R-:W1:Y:S07]  /*5360*/  F2F.F64.F32 R34, R69 ;  /* 0x0000004500227310 */ /* 0x000e6e0000201800 */
[----:B---3--:R-:W-:Y:S01]  /*5370*/  DFMA R2, R4, R2, R36 ;  /* 0x000000020402722b */ /* 0x008fe20000000024 */
[----:B------:R-:W-:-:S04]  /*5380*/  FMUL R36, R69, R69 ;  /* 0x0000004545247220 */ /* 0x000fc80000400000 */
[----:B0-----:R-:W0:Y:S03]  /*5390*/  F2F.F64.F32 R66, R36 ;  /* 0x0000002400427310 */ /* 0x001e260000201800 */
[----:B------:R-:W-:Y:S02]  /*53a0*/  DFMA R2, R4, R2, R38 ;  /* 0x000000020402722b */ /* 0x000fe40000000026 */
[----:B-1----:R-:W-:-:S06]  /*53b0*/  DMUL R34, R34, UR6 ;  /* 0x0000000622227c28 */ /* 0x002fcc0008000000 */
[----:B----4-:R-:W-:Y:S02]  /*53c0*/  DFMA R2, R4, R2, R40 ;  /* 0x000000020402722b */ /* 0x010fe40000000028 */
[----:B------:R-:W-:-:S06]  /*53d0*/  DSETP.NEU.AND P1, PT, |R34|, +INF , PT ;  /* 0x7ff000002200742a */ /* 0x000fcc0003f2d200 */
[----:B------:R-:W-:-:S08]  /*53e0*/  DFMA R42, R4, R2, R42 ;  /* 0x00000002042a722b */ /* 0x000fd0000000002a */
[----:B------:R-:W-:Y:S02]  /*53f0*/  DFMA R118, R42, R118, R118 ;  /* 0x000000762a76722b */ /* 0x000fe40000000076 */
[----:B------:R-:W-:-:S10]  /*5400*/  DFMA R4, R4, R42, 1 ;  /* 0x3ff000000404742b */ /* 0x000fd4000000002a */
[----:B------:R-:W-:Y:S02]  /*5410*/  FSEL R2, R4, R118, !P0 ;  /* 0x0000007604027208 */ /* 0x000fe40004000000 */
[----:B------:R-:W-:Y:S01]  /*5420*/  FSEL R3, R5, R119, !P0 ;  /* 0x0000007705037208 */ /* 0x000fe20004000000 */
[----:B------:R-:W-:Y:S01]  /*5430*/  @!P1 DMUL R118, RZ, R34 ;  /* 0x00000022ff769228 */ /* 0x000fe20000000000 */
[----:B------:R-:W-:Y:S01]  /*5440*/  LOP3.LUT P0, RZ, R78, 0x2, RZ, 0xc0, !PT ;  /* 0x000000024eff7812 */ /* 0x000fe2000780c0ff */
[----:B------:R-:W-:-:S03]  /*5450*/  @!P1 IMAD.MOV.U32 R78, RZ, RZ, 0x1 ;  /* 0x00000001ff4e9424 */ /* 0x000fc600078e00ff */
[----:B------:R-:W-:-:S10]  /*5460*/  DADD R4, RZ, -R2 ;  /* 0x00000000ff047229 */ /* 0x000fd40000000802 */
[----:B------:R-:W-:Y:S02]  /*5470*/  FSEL R2, R2, R4, !P0 ;  /* 0x0000000402027208 */ /* 0x000fe40004000000 */
[----:B------:R-:W-:-:S06]  /*5480*/  FSEL R3, R3, R5, !P0 ;  /* 0x0000000503037208 */ /* 0x000fcc0004000000 */
[----:B------:R-:W-:-:S08]  /*5490*/  DADD R2, R32, -R2 ;  /* 0x0000000020027229 */ /* 0x000fd00000000802 */
[----:B0-----:R-:W-:Y:S01]  /*54a0*/  DADD R66, R2, R66 ;  /* 0x0000000002427229 */ /* 0x001fe20000000042 */
[----:B------:R-:W-:Y:S10]  /*54b0*/  @!P1 BRA `(.L_x_21) ;  /* 0x0000000000589947 */ /* 0x000ff40003800000 */
        /* <DEDUP_REMOVED lines=20> */
.L_x_23:
[----:B------:R-:W-:Y:S05]  /*5600*/  BSYNC.RECONVERGENT B4 ;  /* 0x0000000000047941 */ /* 0x000fea0003800200 */
.L_x_22:
[----:B------:R-:W-:-:S07]  /*5610*/  VIADD R78, R4, 0x1 ;  /* 0x00000001044e7836 */ /* 0x000fce0000000000 */
.L_x_21:
[----:B------:R-:W-:Y:S05]  /*5620*/  BSYNC.RECONVERGENT B3 ;  /* 0x0000000000037941 */ /* 0x000fea0003800200 */
.L_x_20:
[----:B------:R-:W0:Y:S01]  /*5630*/  LDCU.64 UR6, c[0x4][0x50] ;  /* 0x01000a00ff0677ac */ /* 0x000e220008000a00 */
[----:B------:R-:W-:-:S05]  /*5640*/  IMAD.SHL.U32 R2, R78, 0x40, RZ ;  /* 0x000000404e027824 */ /* 0x000fca00078e00ff */
[----:B------:R-:W-:-:S04]  /*5650*/  LOP3.LUT R2, R2, 0x40, RZ, 0xc0, !PT ;  /* 0x0000004002027812 */ /* 0x000fc800078ec0ff */
[----:B0-----:R-:W-:-:S05]  /*5660*/  IADD3 R68, P0, PT, R2, UR6, RZ ;  /* 0x0000000602447c10 */ /* 0x001fca000ff1e0ff */
[----:B------:R-:W-:-:S05]  /*5670*/  IMAD.X R69, RZ, RZ, UR7, P0 ;  /* 0x00000007ff457e24 */ /* 0x000fca00080e06ff */
[----:B------:R-:W2:Y:S04]  /*5680*/  LDG.E.128.CONSTANT R32, desc[UR4][R68.64] ;  /* 0x0000000444207981 */ /* 0x000ea8000c1e9d00 */
[----:B------:R-:W3:Y:S04]  /*5690*/  LDG.E.128.CONSTANT R36, desc[UR4][R68.64+0x10] ;  /* 0x0000100444247981 */ /* 0x000ee8000c1e9d00 */
[----:B------:R-:W4:Y:S01]  /*56a0*/  LDG.E.128.CONSTANT R40, desc[UR4][R68.64+0x20] ;  /* 0x0000200444287981 */ /* 0x000f22000c1e9d00 */
[----:B------:R-:W-:Y:S01]  /*56b0*/  LOP3.LUT R2, R78, 0x1, RZ, 0xc0, !PT ;  /* 0x000000014e027812 */ /* 0x000fe200078ec0ff */
[----:B------:R-:W-:Y:S01]  /*56c0*/  IMAD.MOV.U32 R3, RZ, RZ, 0x3da8ff83 ;  /* 0x3da8ff83ff037424 */ /* 0x000fe200078e00ff */
[----:B------:R-:W-:Y:S01]  /*56d0*/  DMUL R4, R118, R118 ;  /* 0x0000007676047228 */ /* 0x000fe20000000000 */
[----:B------:R-:W-:Y:S01]  /*56e0*/  IMAD.MOV.U32 R117, RZ, RZ, 0x3ff00000 ;  /* 0x3ff00000ff757424 */ /* 0x000fe200078e00ff */
[----:B------:R-:W-:Y:S01]  /*56f0*/  ISETP.NE.U32.AND P0, PT, R2, 0x1, PT ;  /* 0x000000010200780c */ /* 0x000fe20003f05070 */
[----:B------:R-:W-:Y:S01]  /*5700*/  IMAD.MOV.U32 R2, RZ, RZ, 0x20fd8164 ;  /* 0x20fd8164ff027424 */ /* 0x000fe200078e00ff */
[----:B------:R-:W-:-:S02]  /*5710*/  MOV R116, 0x5880 ;  /* 0x0000588000747802 */ /* 0x000fc40000000f00 */
[----:B------:R-:W-:Y:S02]  /*5720*/  FSEL R3, -R3, 0.11223486810922622681, !P0 ;  /* 0x3de5db6503037808 */ /* 0x000fe40004000100 */
[----:B------:R-:W-:-:S06]  /*5730*/  FSEL R2, R2, -8.06006814911005101289e+34, !P0 ;  /* 0xf9785eba02027808 */ /* 0x000fcc0004000000 */
[----:B--2---:R-:W-:Y:S01]  /*5740*/  DFMA R2, R4, R2, R32 ;  /* 0x000000020402722b */ /* 0x004fe20000000020 */
[----:B------:R-:W-:-:S07]  /*5750*/  I2FP.F32.S32 R32, R48 ;  /* 0x0000003000207245 */ /* 0x000fce0000201400 */
[----:B------:R-:W-:-:S08]  /*5760*/  DFMA R2, R4, R2, R34 ;  /* 0x000000020402722b */ /* 0x000fd00000000022 */
[----:B---3--:R-:W-:-:S08]  /*5770*/  DFMA R2, R4, R2, R36 ;  /* 0x000000020402722b */ /* 0x008fd00000000024 */
[----:B------:R-:W-:-:S08]  /*5780*/  DFMA R2, R4, R2, R38 ;  /* 0x000000020402722b */ /* 0x000fd00000000026 */
[----:B----4-:R-:W-:-:S08]  /*5790*/  DFMA R2, R4, R2, R40 ;  /* 0x000000020402722b */ /* 0x010fd00000000028 */
[----:B------:R-:W-:-:S08]  /*57a0*/  DFMA R2, R4, R2, R42 ;  /* 0x000000020402722b */ /* 0x000fd0000000002a */
[----:B------:R-:W-:Y:S02]  /*57b0*/  DFMA R118, R2, R118, R118 ;  /* 0x000000760276722b */ /* 0x000fe40000000076 */
[----:B------:R-:W-:-:S10]  /*57c0*/  DFMA R2, R4, R2, 1 ;  /* 0x3ff000000402742b */ /* 0x000fd40000000002 */
[----:B------:R-:W-:Y:S01]  /*57d0*/  FSEL R2, R2, R118, !P0 ;  /* 0x0000007602027208 */ /* 0x000fe20004000000 */
[----:B------:R-:W-:Y:S01]  /*57e0*/  IMAD.MOV.U32 R118, RZ, RZ, RZ ;  /* 0x000000ffff767224 */ /* 0x000fe200078e00ff */
[----:B------:R-:W-:Y:S02]  /*57f0*/  FSEL R3, R3, R119, !P0 ;  /* 0x0000007703037208 */ /* 0x000fe40004000000 */
[----:B------:R-:W-:-:S04]  /*5800*/  LOP3.LUT P0, RZ, R78, 0x2, RZ, 0xc0, !PT ;  /* 0x000000024eff7812 */ /* 0x000fc8000780c0ff */
[----:B------:R-:W-:-:S10]  /*5810*/  DADD R4, RZ, -R2 ;  /* 0x00000000ff047229 */ /* 0x000fd40000000802 */
[----:B------:R-:W-:Y:S02]  /*5820*/  FSEL R4, R2, R4, !P0 ;  /* 0x0000000402047208 */ /* 0x000fe40004000000 */
[----:B------:R-:W-:Y:S02]  /*5830*/  FSEL R5, R3, R5, !P0 ;  /* 0x0000000503057208 */ /* 0x000fe40004000000 */
[----:B------:R0:W1:Y:S04]  /*5840*/  F2F.F64.F32 R2, R32 ;  /* 0x0000002000027310 */ /* 0x0000680000201800 */
[----:B------:R-:W-:-:S06]  /*5850*/  DADD R4, R66, -R4 ;  /* 0x0000000042047229 */ /* 0x000fcc0000000804 */
[----:B------:R0:W2:Y:S05]  /*5860*/  F2F.F32.F64 R78, R4 ;  /* 0x00000004004e7310 */ /* 0x0000aa0000301000 */
[----:B012---:R-:W-:Y:S05]  /*5870*/  CALL.REL.NOINC `($_Z9KernelCGAPiPfS_S0_P17curandStateXORWOWii$__internal_accurate_pow) ;  /* 0x0000002c00747944 */ /* 0x007fea0003c00000 */
[----:B------:R-:W0:Y:S01]  /*5880*/  I2F.F64 R32, R47 ;  /* 0x0000002f00207312 */ /* 0x000e220000201c00 */
[----:B------:R-:W-:Y:S01]  /*5890*/  IMAD.MOV.U32 R110, RZ, RZ, R4 ;  /* 0x000000ffff6e7224 */ /* 0x000fe200078e0004 */
[----:B------:R-:W-:Y:S01]  /*58a0*/  MOV R116, 0x5920 ;  /* 0x0000592000747802 */ /* 0x000fe20000000f00 */
[----:B------:R-:W-:Y:S02]  /*58b0*/  IMAD.MOV.U32 R111, RZ, RZ, R5 ;  /* 0x000000ffff6f7224 */ /* 0x000fe400078e0005 */
[----:B------:R-:W-:Y:S02]  /*58c0*/  IMAD.MOV.U32 R118, RZ, RZ, RZ ;  /* 0x000000ffff767224 */ /* 0x000fe400078e00ff */
[----:B------:R-:W-:Y:S02]  /*58d0*/  IMAD.MOV.U32 R117, RZ, RZ, 0x40000000 ;  /* 0x40000000ff757424 */ /* 0x000fe400078e00ff */
[----:B0-----:R-:W-:-:S06]  /*58e0*/  DFMA R32, R110, R32, R2 ;  /* 0x000000206e20722b */ /* 0x001fcc0000000002 */
[----:B------:R-:W0:Y:S08]  /*58f0*/  F2F.F32.F64 R2, R32 ;  /* 0x0000002000027310 */ /* 0x000e300000301000 */
[----:B0-----:R-:W0:Y:S02]  /*5900*/  F2F.F64.F32 R2, R2 ;  /* 0x0000000200027310 */ /* 0x001e240000201800 */
[----:B0-----:R-:W-:Y:S05]  /*5910*/  CALL.REL.NOINC `($_Z9KernelCGAPiPfS_S0_P17curandStateXORWOWii$__internal_accurate_pow) ;  /* 0x0000002c004c7944 */ /* 0x001fea0003c00000 */
[----:B------:R-:W0:Y:S01]  /*5920*/  I2F.F64 R32, R46 ;  /* 0x0000002e00207312 */ /* 0x000e220000201c00 */
[----:B------:R-:W-:Y:S01]  /*5930*/  IMAD.MOV.U32 R108, RZ, RZ, R4 ;  /* 0x000000ffff6c7224 */ /* 0x000fe200078e0004 */
[----:B------:R-:W-:Y:S01]  /*5940*/  MOV R116, 0x5a00 ;  /* 0x00005a0000747802 */ /* 0x000fe20000000f00 */
[----:B------:R-:W-:Y:S02]  /*5950*/  IMAD.MOV.U32 R109, RZ, RZ, R5 ;  /* 0x000000ffff6d7224 */ /* 0x000fe400078e0005 */
[----:B------:R-:W-:Y:S02]  /*5960*/  IMAD.MOV.U32 R118, RZ, RZ, RZ ;  /* 0x000000ffff767224 */ /* 0x000fe400078e00ff */
[----:B------:R-:W-:Y:S02]  /*5970*/  IMAD.MOV.U32 R117, RZ, RZ, -0x40100000 ;  /* 0xbff00000ff757424 */ /* 0x000fe400078e00ff */
[----:B0-----:R-:W-:Y:S01]  /*5980*/  DFMA R32, R108, R32, R2 ;  /* 0x000000206c20722b */ /* 0x001fe20000000002 */
[----:B------:R-:W-:Y:S09]  /*5990*/  I2F.F64 R2, R45 ;  /* 0x0000002d00027312 */ /* 0x000ff20000201c00 */
[----:B------:R-:W0:Y:S08]  /*59a0*/  F2F.F32.F64 R32, R32 ;  /* 0x0000002000207310 */ /* 0x000e300000301000 */
[----:B0-----:R-:W0:Y:S02]  /*59b0*/  F2F.F64.F32 R4, R32 ;  /* 0x0000002000047310 */ /* 0x001e240000201800 */
[----:B0-----:R-:W-:-:S06]  /*59c0*/  DADD R4, R4, R2 ;  /* 0x0000000004047229 */ /* 0x001fcc0000000002 */
        /* <DEDUP_REMOVED lines=103> */
[----:B------:R-:W-:Y:S01]  /*6040*/  I2FP.F32.S32 R42, R20 ;  /* 0x00000014002a7245 */ /* 0x000fe20000201400 */
[----:B------:R-:W-:Y:S01]  /*6050*/  I2F.F64 R32, R19 ;  /* 0x0000001300207312 */ /* 0x000fe20000201c00 */
[----:B------:R-:W-:Y:S01]  /*6060*/  ISETP.NE.AND P0, PT, R49, 0x1, PT ;  /* 0x000000013100780c */ /* 0x000fe20003f05270 */
[----:B------:R-:W-:Y:S01]  /*6070*/  UMOV UR6, 0x51eb851f ;  /* 0x51eb851f00067882 */ /* 0x000fe20000000000 */
[----:B------:R-:W-:Y:S01]  /*6080*/  UMOV UR7, 0x40191eb8 ;  /* 0x40191eb800077882 */ /* 0x000fe20000000000 */
[----:B------:R-:W-:Y:S04]  /*6090*/  BSSY.RECONVERGENT B3, `(.L_x_24) ;  /* 0x000005b000037945 */ /* 0x000fe80003800200 */
[----:B------:R-:W0:Y:S02]  /*60a0*/  F2F.F64.F32 R34, R42 ;  /* 0x0000002a00227310 */ /* 0x000e240000201800 */
[----:B0-----:R-:W-:-:S06]  /*60b0*/  DFMA R40, R110, R32, R34 ;  /* 0x000000206e28722b */ /* 0x001fcc0000000022 */
[----:B------:R-:W-:Y:S08]  /*60c0*/  I2F.F64 R32, R18 ;  /* 0x0000001200207312 */ /* 0x000ff00000201c00 */
[----:B------:R-:W0:Y:S08]  /*60d0*/  F2F.F32.F64 R43, R40 ;  /* 0x00000028002b7310 */ /* 0x000e300000301000 */
[----:B0-----:R-:W0:Y:S02]  /*60e0*/  F2F.F64.F32 R34, R43 ;  /* 0x0000002b00227310 */ /* 0x001e240000201800 */
[----:B0-----:R-:W-:-:S06]  /*60f0*/  DFMA R38, R108, R32, R34 ;  /* 0x000000206c26722b */ /* 0x001fcc0000000022 */
[----:B------:R-:W-:Y:S08]  /*6100*/  I2F.F64 R32, R17 ;  /* 0x0000001100207312 */ /* 0x000ff00000201c00 */
[----:B------:R-:W0:Y:S08]  /*6110*/  F2F.F32.F64 R112, R38 ;  /* 0x0000002600707310 */ /* 0x000e300000301000 */
[----:B0-----:R-:W0:Y:S02]  /*6120*/  F2F.F64.F32 R34, R112 ;  /* 0x0000007000227310 */ /* 0x001e240000201800 */
[----:B0-----:R-:W-:-:S06]  /*6130*/  DADD R36, R34, R32 ;  /* 0x0000000022247229 */ /* 0x001fcc0000000020 */
[----:B------:R-:W-:Y:S08]  /*6140*/  I2F.F64 R32, R16 ;  /* 0x0000001000207312 */ /* 0x000ff00000201c00 */
[----:B------:R-:W0:Y:S08]  /*6150*/  F2F.F32.F64 R113, R36 ;  /* 0x0000002400717310 */ /* 0x000e300000301000 */
[----:B0-----:R0:W1:Y:S02]  /*6160*/  F2F.F64.F32 R34, R113 ;  /* 0x0000007100227310 */ /* 0x0010640000201800 */
[----:B0-----:R-:W-:Y:S01]  /*6170*/  IMAD.MOV.U32 R113, RZ, RZ, R5 ;  /* 0x000000ffff717224 */ /* 0x001fe200078e0005 */
[----:B-1----:R-:W-:-:S05]  /*6180*/  DFMA R40, R106, R32, R34 ;  /* 0x000000206a28722b */ /* 0x002fca0000000022 */
[----:B------:R-:W-:Y:S08]  /*6190*/  I2F.F64 R32, R15 ;  /* 0x0000000f00207312 */ /* 0x000ff00000201c00 */
[----:B------:R-:W0:Y:S08]  /*61a0*/  F2F.F32.F64 R42, R40 ;  /* 0x00000028002a7310 */ /* 0x000e300000301000 */
[----:B0-----:R-:W0:Y:S02]  /*61b0*/  F2F.F64.F32 R34, R42 ;  /* 0x0000002a00227310 */ /* 0x001e240000201800 */
[----:B0-----:R-:W-:-:S06]  /*61c0*/  DFMA R38, R104, R32, R34 ;  /* 0x000000206826722b */ /* 0x001fcc0000000022 */
[----:B------:R-:W-:Y:S08]  /*61d0*/  I2F.F64 R32, R14 ;  /* 0x0000000e00207312 */ /* 0x000ff00000201c00 */
[----:B------:R-:W0:Y:S08]  /*61e0*/  F2F.F32.F64 R43, R38 ;  /* 0x00000026002b7310 */ /* 0x000e300000301000 */
[----:B0-----:R-:W0:Y:S02]  /*61f0*/  F2F.F64.F32 R34, R43 ;  /* 0x0000002b00227310 */ /* 0x001e240000201800 */
[----:B0-----:R-:W-:-:S06]  /*6200*/  DFMA R36, R102, R32, R34 ;  /* 0x000000206624722b */ /* 0x001fcc0000000022 */
        /* <DEDUP_REMOVED lines=15> */
[----:B0-----:R-:W0:Y:S08]  /*6300*/  F2F.F64.F32 R34, R36 ;  /* 0x0000002400227310 */ /* 0x001e300000201800 */
[----:B------:R-:W1:Y:S01]  /*6310*/  I2F.F64 R36, R22 ;  /* 0x0000001600247312 */ /* 0x000e620000201c00 */
[----:B0-----:R-:W-:-:S07]  /*6320*/  DFMA R42, R94, R32, R34 ;  /* 0x000000205e2a722b */ /* 0x001fce0000000022 */
[----:B------:R-:W-:Y:S01]  /*6330*/  I2F.F64 R32, R9 ;  /* 0x0000000900207312 */ /* 0x000fe20000201c00 */
[----:B-1----:R-:W-:-:S07]  /*6340*/  DFMA R36, R112, R36, R2 ;  /* 0x000000247024722b */ /* 0x002fce0000000002 */
[----:B------:R-:W0:Y:S08]  /*6350*/  F2F.F32.F64 R42, R42 ;  /* 0x0000002a002a7310 */ /* 0x000e300000301000 */
[----:B------:R-:W-:Y:S08]  /*6360*/  F2F.F32.F64 R36, R36 ;  /* 0x0000002400247310 */ /* 0x000ff00000301000 */
[----:B0-----:R-:W0:Y:S08]  /*6370*/  F2F.F64.F32 R34, R42 ;  /* 0x0000002a00227310 */ /* 0x001e300000201800 */
[----:B------:R-:W-:Y:S01]  /*6380*/  I2F.F64 R2, R6 ;  /* 0x0000000600027312 */ /* 0x000fe20000201c00 */
[----:B0-----:R-:W-:-:S07]  /*6390*/  DFMA R40, R92, R32, R34 ;  /* 0x000000205c28722b */ /* 0x001fce0000000022 */
[----:B------:R-:W-:Y:S08]  /*63a0*/  I2F.F64 R32, R8 ;  /* 0x0000000800207312 */ /* 0x000ff00000201c00 */
[----:B------:R-:W0:Y:S08]  /*63b0*/  F2F.F32.F64 R40, R40 ;  /* 0x0000002800287310 */ /* 0x000e300000301000 */
[----:B0-----:R0:W1:Y:S02]  /*63c0*/  F2F.F64.F32 R34, R40 ;  /* 0x0000002800227310 */ /* 0x0010640000201800 */
[----:B0-----:R-:W-:-:S05]  /*63d0*/  FSEL R40, -R36, R36, !P0 ;  /* 0x0000002424287208 */ /* 0x001fca0004000100 */
[----:B------:R-:W-:Y:S01]  /*63e0*/  FFMA R116, R40, R40, 20 ;  /* 0x41a0000028747423 */ /* 0x000fe20000000028 */
[----:B-1----:R-:W-:Y:S01]  /*63f0*/  DFMA R38, R66, R32, R34 ;  /* 0x000000204226722b */ /* 0x002fe20000000022 */
[----:B------:R-:W-:Y:S09]  /*6400*/  I2F.F64 R32, R7 ;  /* 0x0000000700207312 */ /* 0x000ff20000201c00 */
[----:B------:R-:W0:Y:S08]  /*6410*/  F2F.F32.F64 R38, R38 ;  /* 0x0000002600267310 */ /* 0x000e300000301000 */
[----:B0-----:R-:W0:Y:S02]  /*6420*/  F2F.F64.F32 R34, R38 ;  /* 0x0000002600227310 */ /* 0x001e240000201800 */
[----:B0-----:R-:W-:-:S06]  /*6430*/  DFMA R32, R68, R32, R34 ;  /* 0x000000204420722b */ /* 0x001fcc0000000022 */
[----:B------:R-:W0:Y:S08]  /*6440*/  F2F.F64.F32 R34, R40 ;  /* 0x0000002800227310 */ /* 0x000e300000201800 */
[----:B------:R-:W1:Y:S01]  /*6450*/  F2F.F32.F64 R4, R32 ;  /* 0x0000002000047310 */ /* 0x000e620000301000 */
[----:B0-----:R-:W-:-:S07]  /*6460*/  DMUL R34, R34, UR6 ;  /* 0x0000000622227c28 */ /* 0x001fce0008000000 */
[----:B-1----:R-:W0:Y:S01]  /*6470*/  F2F.F64.F32 R4, R4 ;  /* 0x0000000400047310 */ /* 0x002e220000201800 */
[----:B------:R-:W-:Y:S02]  /*6480*/  DSETP.NEU.AND P0, PT, |R34|, +INF , PT ;  /* 0x7ff000002200742a */ /* 0x000fe40003f0d200 */
[----:B0-----:R-:W-:-:S12]  /*6490*/  DFMA R2, R112, R2, R4 ;  /* 0x000000027002722b */ /* 0x001fd80000000004 */
[----:B------:R-:W-:Y:S01]  /*64a0*/  @!P0 IMAD.MOV.U32 R115, RZ, RZ, 0x1 ;  /* 0x00000001ff738424 */ /* 0x000fe200078e00ff */
[----:B------:R-:W-:Y:S01]  /*64b0*/  @!P0 DMUL R118, RZ, R34 ;  /* 0x00000022ff768228 */ /* 0x000fe20000000000 */
[----:B------:R0:W1:Y:S01]  /*64c0*/  F2F.F32.F64 R114, R2 ;  /* 0x0000000200727310 */ /* 0x0000620000301000 */
[----:B------:R-:W-:Y:S09]  /*64d0*/  @!P0 BRA `(.L_x_25) ;  /* 0x0000000000588947 */ /* 0x000ff20003800000 */
        /* <DEDUP_REMOVED lines=19> */
[----:B-1----:R-:W-:Y:S05]  /*6610*/  CALL.REL.NOINC `($_Z9KernelCGAPiPfS_S0_P17curandStateXORWOWii$__internal_trig_reduction_slowpathd) ;  /* 0x0000002800807944 */ /* 0x002fea0003c00000 */
.L_x_27:
[----:B------:R-:W-:Y:S05]  /*6620*/  BSYNC.RECONVERGENT B4 ;  /* 0x0000000000047941 */ /* 0x000fea0003800200 */
.L_x_26:
[----:B------:R-:W-:-:S07]  /*6630*/  VIADD R115, R4, 0x1 ;  /* 0x0000000104737836 */ /* 0x000fce0000000000 */
.L_x_25:
[----:B------:R-:W-:Y:S05]  /*6640*/  BSYNC.RECONVERGENT B3 ;  /* 0x0000000000037941 */ /* 0x000fea0003800200 */
.L_x_24:
[----:B------:R-:W2:Y:S01]  /*6650*/  LDCU.64 UR6, c[0x4][0x50] ;  /* 0x01000a00ff0677ac */ /* 0x000ea20008000a00 */
[----:B0-----:R-:W-:-:S05]  /*6660*/  IMAD.SHL.U32 R2, R115, 0x40, RZ ;  /* 0x0000004073027824 */ /* 0x001fca00078e00ff */
[----:B------:R-:W-:-:S04]  /*6670*/  LOP3.LUT R2, R2, 0x40, RZ, 0xc0, !PT ;  /* 0x0000004002027812 */ /* 0x000fc800078ec0ff */
[----:B--2---:R-:W-:-:S05]  /*6680*/  IADD3 R120, P0, PT, R2, UR6, RZ ;  /* 0x0000000602787c10 */ /* 0x004fca000ff1e0ff */
[----:B------:R-:W-:-:S05]  /*6690*/  IMAD.X R121, RZ, RZ, UR7, P0 ;  /* 0x00000007ff797e24 */ /* 0x000fca00080e06ff */
[----:B------:R-:W2:Y:S04]  /*66a0*/  LDG.E.128.CONSTANT R32, desc[UR4][R120.64] ;  /* 0x0000000478207981 */ /* 0x000ea8000c1e9d00 */
[----:B------:R-:W3:Y:S04]  /*66b0*/  LDG.E.128.CONSTANT R36, desc[UR4][R120.64+0x10] ;  /* 0x0000100478247981 */ /* 0x000ee8000c1e9d00 */
[----:B------:R-:W4:Y:S01]  /*66c0*/  LDG.E.128.CONSTANT R40, desc[UR4][R120.64+0x20] ;  /* 0x0000200478287981 */ /* 0x000f22000c1e9d00 */
[----:B------:R-:W-:Y:S01]  /*66d0*/  LOP3.LUT R2, R115, 0x1, RZ, 0xc0, !PT ;  /* 0x0000000173027812 */ /* 0x000fe200078ec0ff */
[----:B------:R-:W-:Y:S01]  /*66e0*/  IMAD.MOV.U32 R3, RZ, RZ, 0x3da8ff83 ;  /* 0x3da8ff83ff037424 */ /* 0x000fe200078e00ff */
[----:B------:R-:W-:Y:S01]  /*66f0*/  DMUL R4, R118, R118 ;  /* 0x0000007676047228 */ /* 0x000fe20000000000 */
[----:B------:R-:W-:Y:S01]  /*6700*/  ISETP.NE.AND P0, PT, R21, 0x1, PT ;  /* 0x000000011500780c */ /* 0x000fe20003f05270 */
[----:B------:R-:W-:Y:S01]  /*6710*/  UMOV UR6, 0x51eb851f ;  /* 0x51eb851f00067882 */ /* 0x000fe20000000000 */
[----:B------:R-:W-:Y:S01]  /*6720*/  ISETP.NE.U32.AND P1, PT, R2, 0x1, PT ;  /* 0x000000010200780c */ /* 0x000fe20003f25070 */
[----:B------:R-:W-:Y:S01]  /*6730*/  IMAD.MOV.U32 R2, RZ, RZ, 0x20fd8164 ;  /* 0x20fd8164ff027424 */ /* 0x000fe200078e00ff */
[----:B------:R-:W-:Y:S01]  /*6740*/  UMOV UR7, 0x40191eb8 ;  /* 0x40191eb800077882 */ /* 0x000fe20000000000 */
[----:B------:R-:W-:Y:S01]  /*6750*/  F2F.F64.F32 R116, R116 ;  /* 0x0000007400747310 */ /* 0x000fe20000201800 */
[----:B------:R-:W-:Y:S01]  /*6760*/  FSEL R3, -R3, 0.11223486810922622681, !P1 ;  /* 0x3de5db6503037808 */ /* 0x000fe20004800100 */
[----:B------:R-:W-:Y:S01]  /*6770*/  BSSY.RECONVERGENT B3, `(.L_x_28) ;  /* 0x0000031000037945 */ /* 0x000fe20003800200 */
[----:B------:R-:W-:-:S06]  /*6780*/  FSEL R2, R2, -8.06006814911005101289e+34, !P1 ;  /* 0xf9785eba02027808 */ /* 0x000fcc0004800000 */
[----:B--2---:R-:W-:Y:S01]  /*6790*/  DFMA R2, R4, R2, R32 ;  /* 0x000000020402722b */ /* 0x004fe20000000020 */
[----:B-1----:R-:W-:Y:S02]  /*67a0*/  FSEL R32, -R114, R114, !P0 ;  /* 0x0000007272207208 */ /* 0x002fe40004000100 */
[----:B------:R-:W-:-:S03]  /*67b0*/  LOP3.LUT P0, RZ, R115, 0x2, RZ, 0xc0, !PT ;  /* 0x0000000273ff7812 */ /* 0x000fc6000780c0ff */
[----:B------:R-:W-:Y:S02]  /*67c0*/  FMUL R33, R32, R32 ;  /* 0x0000002020217220 */ /* 0x000fe40000400000 */
[C---:B------:R-:W-:Y:S01]  /*67d0*/  DFMA R2, R4.reuse, R2, R34 ;  /* 0x000000020402722b */ /* 0x040fe20000000022 */
[----:B------:R-:W0:Y:S07]  /*67e0*/  F2F.F64.F32 R34, R32 ;  /* 0x0000002000227310 */ /* 0x000e2e0000201800 */
[C---:B---3--:R-:W-:Y:S01]  /*67f0*/  DFMA R2, R4.reuse, R2, R36 ;  /* 0x000000020402722b */ /* 0x048fe20000000024 */
[----:B------:R-:W1:Y:S07]  /*6800*/  F2F.F64.F32 R114, R33 ;  /* 0x0000002100727310 */ /* 0x000e6e0000201800 */
[----:B------:R-:W-:-:S02]  /*6810*/  DFMA R2, R4, R2, R38 ;  /* 0x000000020402722b */ /* 0x000fc40000000026 */
[----:B0-----:R-:W-:-:S06]  /*6820*/  DMUL R34, R34, UR6 ;  /* 0x0000000622227c28 */ /* 0x001fcc0008000000 */
[----:B----4-:R-:W-:-:S08]  /*6830*/  DFMA R2, R4, R2, R40 ;  /* 0x000000020402722b */ /* 0x010fd00000000028 */
[----:B------:R-:W-:-:S08]  /*6840*/  DFMA R2, R4, R2, R42 ;  /* 0x000000020402722b */ /* 0x000fd0000000002a */
[----:B------:R-:W-:Y:S02]  /*6850*/  DFMA R118, R2, R118, R118 ;  /* 0x000000760276722b */ /* 0x000fe40000000076 */
[----:B------:R-:W-:-:S10]  /*6860*/  DFMA R2, R4, R2, 1 ;  /* 0x3ff000000402742b */ /* 0x000fd40000000002 */
[----:B------:R-:W-:Y:S02]  /*6870*/  FSEL R2, R2, R118, !P1 ;  /* 0x0000007602027208 */ /* 0x000fe40004800000 */
[----:B------:R-:W-:Y:S01]  /*6880*/  FSEL R3, R3, R119, !P1 ;  /* 0x0000007703037208 */ /* 0x000fe20004800000 */
[----:B------:R-:W-:-:S05]  /*6890*/  DSETP.NEU.AND P1, PT, |R34|, +INF , PT ;  /* 0x7ff000002200742a */ /* 0x000fca0003f2d200 */
[----:B------:R-:W-:-:S09]  /*68a0*/  DADD R4, RZ, -R2 ;  /* 0x00000000ff047229 */ /* 0x000fd20000000802 */
[----:B------:R-:W-:Y:S01]  /*68b0*/  @!P1 DMUL R118, RZ, R34 ;  /* 0x00000022ff769228 */ /* 0x000fe20000000000 */
[----:B------:R-:W-:Y:S02]  /*68c0*/  FSEL R2, R2, R4, !P0 ;  /* 0x0000000402027208 */ /* 0x000fe40004000000 */
[----:B------:R-:W-:-:S06]  /*68d0*/  FSEL R3, R3, R5, !P0 ;  /* 0x0000000503037208 */ /* 0x000fcc0004000000 */
[----:B------:R-:W-:Y:S01]  /*68e0*/  DADD R2, R116, -R2 ;  /* 0x0000000074027229 */ /* 0x000fe20000000802 */
[----:B------:R-:W-:-:S07]  /*68f0*/  @!P1 IMAD.MOV.U32 R116, RZ, RZ, 0x1 ;  /* 0x00000001ff749424 */ /* 0x000fce00078e00ff */
[----:B-1----:R-:W-:Y:S01]  /*6900*/  DADD R114, R2, R114 ;  /* 0x0000000002727229 */ /* 0x002fe20000000072 */
        /* <DEDUP_REMOVED lines=21> */
.L_x_31:
[----:B------:R-:W-:Y:S05]  /*6a60*/  BSYNC.RECONVERGENT B4 ;  /* 0x0000000000047941 */ /* 0x000fea0003800200 */
.L_x_30:
[----:B------:R-:W-:-:S07]  /*6a70*/  VIADD R116, R4, 0x1 ;  /* 0x0000000104747836 */ /* 0x000fce0000000000 */
.L_x_29:
[----:B------:R-:W-:Y:S05]  /*6a80*/  BSYNC.RECONVERGENT B3 ;  /* 0x0000000000037941 */ /* 0x000fea0003800200 */
.L_x_28:
[----:B------:R-:W-:Y:S01]  /*6a90*/  I2FP.F32.S32 R91, R91 ;  /* 0x0000005b005b7245 */ /* 0x000fe20000201400 */
[----:B------:R-:W-:Y:S01]  /*6aa0*/  I2F.F64 R2, R90 ;  /* 0x0000005a00027312 */ /* 0x000fe20000201c00 */
[----:B------:R-:W-:Y:S01]  /*6ab0*/  I2FP.F32.S32 R84, R84 ;  /* 0x0000005400547245 */ /* 0x000fe20000201400 */
[----:B------:R-:W0:Y:S06]  /*6ac0*/  LDCU.64 UR6, c[0x4][0x50] ;  /* 0x01000a00ff0677ac */ /* 0x000e2c0008000a00 */
[----:B------:R-:W1:Y:S08]  /*6ad0*/  F2F.F64.F32 R4, R91 ;  /* 0x0000005b00047310 */ /* 0x000e700000201800 */
[----:B------:R-:W-:Y:S01]  /*6ae0*/  I2F.F64 R32, R89 ;  /* 0x0000005900207312 */ /* 0x000fe20000201c00 */
[----:B-1----:R-:W-:-:S07]  /*6af0*/  DFMA R36, R110, R2, R4 ;  /* 0x000000026e24722b */ /* 0x002fce0000000004 */
[----:B------:R-:W-:Y:S08]  /*6b00*/  I2F.F64 R34, R83 ;  /* 0x0000005300227312 */ /* 0x000ff00000201c00 */
[----:B------:R-:W1:Y:S08]  /*6b10*/  F2F.F64.F32 R2, R84 ;  /* 0x0000005400027310 */ /* 0x000e700000201800 */
[----:B------:R-:W2:Y:S01]  /*6b20*/  F2F.F32.F64 R36, R36 ;  /* 0x0000002400247310 */ /* 0x000ea20000301000 */
[----:B-1----:R-:W-:-:S07]  /*6b30*/  DFMA R2, R110, R34, R2 ;  /* 0x000000226e02722b */ /* 0x002fce0000000002 */
[----:B------:R-:W-:Y:S08]  /*6b40*/  I2F.F64 R82, R82 ;  /* 0x0000005200527312 */ /* 0x000ff00000201c00 */
[----:B--2---:R-:W1:Y:S08]  /*6b50*/  F2F.F64.F32 R4, R36 ;  /* 0x0000002400047310 */ /* 0x004e700000201800 */
        /* <DEDUP_REMOVED lines=9> */
[----:B-1----:R-:W-:-:S07]  /*6bf0*/  DADD R40, R32, R34 ;  /* 0x0000000020287229 */ /* 0x002fce0000000022 */
[----:B------:R-:W-:Y:S08]  /*6c00*/  I2F.F64 R2, R81 ;  /* 0x0000005100027312 */ /* 0x000ff00000201c00 */
[----:B--2---:R-:W1:Y:S08]  /*6c10*/  F2F.F64.F32 R32, R43 ;  /* 0x0000002b00207310 */ /* 0x004e700000201800 */
[----:B------:R-:W2:Y:S01]  /*6c20*/  F2F.F32.F64 R40, R40 ;  /* 0x0000002800287310 */ /* 0x000ea20000301000 */
[----:B-1----:R-:W-:-:S07]  /*6c30*/  DADD R2, R32, R2 ;  /* 0x0000000020027229 */ /* 0x002fce0000000002 */
[----:B------:R-:W-:Y:S08]  /*6c40*/  I2F.F64 R4, R80 ;  /* 0x0000005000047312 */ /* 0x000ff00000201c00 */
[----:B--2---:R-:W1:Y:S08]  /*6c50*/  F2F.F64.F32 R34, R40 ;  /* 0x0000002800227310 */ /* 0x004e700000201800 */
[----:B------:R2:W3:Y:S01]  /*6c60*/  F2F.F32.F64 R42, R2 ;  /* 0x00000002002a7310 */ /* 0x0004e20000301000 */
[----:B-1----:R-:W-:-:S07]  /*6c70*/  DFMA R38, R106, R36, R34 ;  /* 0x000000246a26722b */ /* 0x002fce0000000022 */
[----:B------:R-:W-:Y:S01]  /*6c80*/  I2F.F64 R32, R86 ;  /* 0x0000005600207312 */ /* 0x000fe20000201c00 */
[----:B--2---:R-:W-:-:S07]  /*6c90*/  IMAD.SHL.U32 R2, R116, 0x40, RZ ;  /* 0x0000004074027824 */ /* 0x004fce00078e00ff */
[----:B------:R-:W1:Y:S08]  /*6ca0*/  F2F.F32.F64 R36, R38 ;  /* 0x0000002600247310 */ /* 0x000e700000301000 */
[----:B---3--:R-:W2:Y:S08]  /*6cb0*/  F2F.F64.F32 R34, R42 ;  /* 0x0000002a00227310 */ /* 0x008eb00000201800 */
[----:B-1----:R-:W1:Y:S01]  /*6cc0*/  F2F.F64.F32 R36, R36 ;  /* 0x0000002400247310 */ /* 0x002e620000201800 */
[----:B--2---:R-:W-:-:S07]  /*6cd0*/  DFMA R106, R106, R4, R34 ;  /* 0x000000046a6a722b */ /* 0x004fce0000000022 */
[----:B------:R-:W-:Y:S01]  /*6ce0*/  I2F.F64 R40, R79 ;  /* 0x0000004f00287312 */ /* 0x000fe20000201c00 */
[----:B------:R-:W-:-:S04]  /*6cf0*/  LOP3.LUT R4, R2, 0x40, RZ, 0xc0, !PT ;  /* 0x0000004002047812 */ /* 0x000fc800078ec0ff */
[----:B0-----:R-:W-:Y:S01]  /*6d00*/  IADD3 R4, P0, PT, R4, UR6, RZ ;  /* 0x0000000604047c10 */ /* 0x001fe2000ff1e0ff */
[----:B-1----:R-:W-:Y:S02]  /*6d10*/  DFMA R82, R104, R32, R36 ;  /* 0x000000206852722b */ /* 0x002fe40000000024 */
[----:B------:R-:W-:Y:S02]  /*6d20*/  I2F.F64 R2, R85 ;  /* 0x0000005500027312 */ /* 0x000fe40000201c00 */
[----:B------:R-:W-:-:S05]  /*6d30*/  IMAD.X R5, RZ, RZ, UR7, P0 ;  /* 0x00000007ff057e24 */ /* 0x000fca00080e06ff */
[----:B------:R-:W2:Y:S01]  /*6d40*/  LDG.E.128.CONSTANT R32, desc[UR4][R4.64] ;  /* 0x0000000404207981 */ /* 0x000ea2000c1e9d00 */
[----:B------:R-:W0:Y:S03]  /*6d50*/  F2F.F32.F64 R88, R82 ;  /* 0x0000005200587310 */ /* 0x000e260000301000 */
[----:B------:R-:W3:Y:S05]  /*6d60*/  LDG.E.128.CONSTANT R36, desc[UR4][R4.64+0x10] ;  /* 0x0000100404247981 */ /* 0x000eea000c1e9d00 */
[----:B------:R-:W1:Y:S08]  /*6d70*/  F2F.F32.F64 R106, R106 ;  /* 0x0000006a006a7310 */ /* 0x000e700000301000 */
[----:B0-----:R-:W0:Y:S08]  /*6d80*/  F2F.F64.F32 R80, R88 ;  /* 0x0000005800507310 */ /* 0x001e300000201800 */
[----:B-1----:R-:W1:Y:S01]  /*6d90*/  F2F.F64.F32 R42, R106 ;  /* 0x0000006a002a7310 */ /* 0x002e620000201800 */
[----:B0-----:R-:W-:-:S02]  /*6da0*/  DFMA R86, R102, R2, R80 ;  /* 0x000000026656722b */ /* 0x001fc40000000050 */
[----:B-1----:R-:W-:-:S08]  /*6db0*/  DFMA R104, R104, R40, R42 ;  /* 0x000000286868722b */ /* 0x002fd0000000002a */
[----:B------:R-:W0:Y:S01]  /*6dc0*/  F2F.F32.F64 R86, R86 ;  /* 0x0000005600567310 */ /* 0x000e220000301000 */
[----:B------:R1:W4:Y:S07]  /*6dd0*/  LDG.E.128.CONSTANT R40, desc[UR4][R4.64+0x20] ;  /* 0x0000200404287981 */ /* 0x00032e000c1e9d00 */
[----:B------:R-:W5:Y:S08]  /*6de0*/  F2F.F32.F64 R104, R104 ;  /* 0x0000006800687310 */ /* 0x000f700000301000 */
[----:B------:R-:W-:Y:S08]  /*6df0*/  I2F.F64 R2, R51 ;  /* 0x0000003300027312 */ /* 0x000ff00000201c00 */
[----:B0-----:R-:W0:Y:S08]  /*6e00*/  F2F.F64.F32 R84, R86 ;  /* 0x0000005600547310 */ /* 0x001e300000201800 */
[----:B------:R-:W-:Y:S08]  /*6e10*/  I2F.F64 R80, R63 ;  /* 0x0000003f00507312 */ /* 0x000ff00000201c00 */
[----:B-----5:R-:W5:Y:S01]  /*6e20*/  F2F.F64.F32 R82, R104 ;  /* 0x0000006800527310 */ /* 0x020f620000201800 */
[----:B0-----:R-:W-:-:S10]  /*6e30*/  DFMA R88, R100, R2, R84 ;  /* 0x000000026458722b */ /* 0x001fd40000000054 */
[----:B------:R-:W0:Y:S01]  /*6e40*/  F2F.F32.F64 R88, R88 ;  /* 0x0000005800587310 */ /* 0x000e220000301000 */
[----:B-----5:R-:W-:-:S07]  /*6e50*/  DFMA R80, R102, R80, R82 ;  /* 0x000000506650722b */ /* 0x020fce0000000052 */
[----:B------:R-:W5:Y:S08]  /*6e60*/  F2F.F32.F64 R79, R80 ;  /* 0x00000050004f7310 */ /* 0x000f700000301000 */
[----:B------:R-:W-:Y:S08]  /*6e70*/  I2F.F64 R2, R56 ;  /* 0x0000003800027312 */ /* 0x000ff00000201c00 */
[----:B0-----:R-:W0:Y:S08]  /*6e80*/  F2F.F64.F32 R84, R88 ;  /* 0x0000005800547310 */ /* 0x001e300000201800 */
[----:B-1----:R-:W-:Y:S08]  /*6e90*/  I2F.F64 R4, R64 ;  /* 0x0000004000047312 */ /* 0x002ff00000201c00 */
[----:B-----5:R-:W1:Y:S01]  /*6ea0*/  F2F.F64.F32 R82, R79 ;  /* 0x0000004f00527310 */ /* 0x020e620000201800 */
[----:B0-----:R-:W-:-:S10]  /*6eb0*/  DFMA R86, R98, R2, R84 ;  /* 0x000000026256722b */ /* 0x001fd40000000054 */
[----:B------:R-:W0:Y:S01]  /*6ec0*/  F2F.F32.F64 R86, R86 ;  /* 0x0000005600567310 */ /* 0x000e220000301000 */
[----:B-1----:R-:W-:-:S07]  /*6ed0*/  DFMA R4, R100, R4, R82 ;  /* 0x000000046404722b */ /* 0x002fce0000000052 */
[----:B------:R-:W1:Y:S08]  /*6ee0*/  F2F.F32.F64 R51, R4 ;  /* 0x0000000400337310 */ /* 0x000e700000301000 */
[----:B------:R-:W-:Y:S08]  /*6ef0*/  I2F.F64 R2, R57 ;  /* 0x0000003900027312 */ /* 0x000ff00000201c00 */
[----:B0-----:R-:W0:Y:S08]  /*6f00*/  F2F.F64.F32 R84, R86 ;  /* 0x0000005600547310 */ /* 0x001e300000201800 */
[----:B------:R-:W-:Y:S08]  /*6f10*/  I2F.F64 R80, R65 ;  /* 0x0000004100507312 */ /* 0x000ff00000201c00 */
[----:B-1----:R-:W1:Y:S01]  /*6f20*/  F2F.F64.F32 R82, R51 ;  /* 0x0000003300527310 */ /* 0x002e620000201800 */
[----:B0-----:R-:W-:-:S02]  /*6f30*/  DFMA R84, R96, R2, R84 ;  /* 0x000000026054722b */ /* 0x001fc40000000054 */
[----:B-1----:R-:W-:-:S08]  /*6f40*/  DFMA R80, R98, R80, R82 ;  /* 0x000000506250722b */ /* 0x002fd00000000052 */
[----:B------:R-:W-:Y:S08]  /*6f50*/  F2F.F32.F64 R84, R84 ;  /* 0x0000005400547310 */ /* 0x000ff00000301000 */
[----:B------:R-:W0:Y:S08]  /*6f60*/  F2F.F32.F64 R63, R80 ;  /* 0x00000050003f7310 */ /* 0x000e300000301000 */
[----:B------:R-:W-:Y:S08]  /*6f70*/  I2F.F64 R4, R70 ;  /* 0x0000004600047312 */ /* 0x000ff00000201c00 */
[----:B0-----:R-:W0:Y:S08]  /*6f80*/  F2F.F64.F32 R82, R63 ;  /* 0x0000003f00527310 */ /* 0x001e300000201800 */
[----:B------:R-:W-:Y:S08]  /*6f90*/  I2F.F64 R2, R58 ;  /* 0x0000003a00027312 */ /* 0x000ff00000201c00 */
[----:B------:R-:W1:Y:S01]  /*6fa0*/  F2F.F64.F32 R56, R84 ;  /* 0x0000005400387310 */ /* 0x000e620000201800 */
[----:B0-----:R-:W-:-:S02]  /*6fb0*/  DFMA R4, R96, R4, R82 ;  /* 0x000000046004722b */ /* 0x001fc40000000052 */
[----:B-1----:R-:W-:-:S05]  /*6fc0*/  DFMA R82, R94, R2, R56 ;  /* 0x000000025e52722b */ /* 0x002fca0000000038 */
[----:B------:R-:W-:Y:S08]  /*6fd0*/  F2F.F32.F64 R79, R4 ;  /* 0x00000004004f7310 */ /* 0x000ff00000301000 */
[----:B------:R-:W0:Y:S08]  /*6fe0*/  F2F.F32.F64 R51, R82 ;  /* 0x0000005200337310 */ /* 0x000e300000301000 */
[----:B------:R-:W-:Y:S08]  /*6ff0*/  I2F.F64 R2, R59 ;  /* 0x0000003b00027312 */ /* 0x000ff00000201c00 */
[----:B0-----:R-:W0:Y:S08]  /*7000*/  F2F.F64.F32 R80, R51 ;  /* 0x0000003300507310 */ /* 0x001e300000201800 */
[----:B------:R-:W-:Y:S08]  /*7010*/  I2F.F64 R56, R71 ;  /* 0x0000004700387312 */ /* 0x000ff00000201c00 */
[----:B------:R-:W1:Y:S01]  /*7020*/  F2F.F64.F32 R64, R79 ;  /* 0x0000004f00407310 */ /* 0x000e620000201800 */
        /* <DEDUP_REMOVED lines=10> */
[----:B------:R-:W0:Y:S08]  /*70d0*/  F2F.F32.F64 R82, R82 ;  /* 0x0000005200527310 */ /* 0x000e300000301000 */
[----:B------:R-:W1:Y:S08]  /*70e0*/  F2F.F32.F64 R56, R56 ;  /* 0x0000003800387310 */ /* 0x000e700000301000 */
[----:B------:R-:W-:Y:S08]  /*70f0*/  I2F.F64 R64, R73 ;  /* 0x0000004900407312 */ /* 0x000ff00000201c00 */
[----:B0-----:R-:W0:Y:S08]  /*7100*/  F2F.F64.F32 R58, R82 ;  /* 0x00000052003a7310 */ /* 0x001e300000201800 */
[----:B------:R-:W-:Y:S08]  /*7110*/  I2F.F64 R2, R61 ;  /* 0x0000003d00027312 */ /* 0x000ff00000201c00 */
[----:B-1----:R-:W1:Y:S01]  /*7120*/  F2F.F64.F32 R4, R56 ;  /* 0x0000003800047310 */ /* 0x002e620000201800 */
[----:B0-----:R-:W-:-:S02]  /*7130*/  DFMA R64, R66, R64, R58 ;  /* 0x000000404240722b */ /* 0x001fc4000000003a */
[----:B-1----:R-:W-:Y:S01]  /*7140*/  DFMA R58, R68, R2, R4 ;  /* 0x00000002443a722b */ /* 0x002fe20000000004 */
[----:B------:R-:W-:Y:S01]  /*7150*/  LOP3.LUT R2, R116, 0x1, RZ, 0xc0, !PT ;  /* 0x0000000174027812 */ /* 0x000fe200078ec0ff */
[----:B------:R-:W-:Y:S02]  /*7160*/  IMAD.MOV.U32 R4, RZ, RZ, 0x20fd8164 ;  /* 0x20fd8164ff047424 */ /* 0x000fe400078e00ff */
[----:B------:R-:W-:Y:S01]  /*7170*/  IMAD.MOV.U32 R5, RZ, RZ, 0x3da8ff83 ;  /* 0x3da8ff83ff057424 */ /* 0x000fe200078e00ff */
[----:B------:R-:W-:Y:S01]  /*7180*/  ISETP.NE.U32.AND P1, PT, R2, 0x1, PT ;  /* 0x000000010200780c */ /* 0x000fe20003f25070 */
[----:B------:R-:W-:-:S03]  /*7190*/  DMUL R2, R118, R118 ;  /* 0x0000007676027228 */ /* 0x000fc60000000000 */
[----:B------:R-:W-:Y:S02]  /*71a0*/  FSEL R4, R4, -8.06006814911005101289e+34, !P1 ;  /* 0xf9785eba04047808 */ /* 0x000fe40004800000 */
[----:B------:R-:W-:Y:S01]  /*71b0*/  FSEL R5, -R5, 0.11223486810922622681, !P1 ;  /* 0x3de5db6505057808 */ /* 0x000fe20004800100 */
[----:B------:R-:W0:Y:S05]  /*71c0*/  F2F.F32.F64 R58, R58 ;  /* 0x0000003a003a7310 */ /* 0x000e2a0000301000 */
[----:B--2---:R-:W-:-:S03]  /*71d0*/  DFMA R32, R2, R4, R32 ;  /* 0x000000040220722b */ /* 0x004fc60000000020 */
[----:B------:R-:W1:Y:S05]  /*71e0*/  F2F.F32.F64 R64, R64 ;  /* 0x0000004000407310 */ /* 0x000e6a0000301000 */
[----:B------:R-:W-:-:S03]  /*71f0*/  DFMA R32, R2, R32, R34 ;  /* 0x000000200220722b */ /* 0x000fc60000000022 */
[----:B------:R-:W-:Y:S05]  /*7200*/  I2F.F64 R62, R62 ;  /* 0x0000003e003e7312 */ /* 0x000fea0000201c00 */
[----:B---3--:R-:W-:-:S03]  /*7210*/  DFMA R32, R2, R32, R36 ;  /* 0x000000200220722b */ /* 0x008fc60000000024 */
[----:B0-----:R-:W0:Y:S08]  /*7220*/  F2F.F64.F32 R34, R58 ;  /* 0x0000003a00227310 */ /* 0x001e300000201800 */
[----:B------:R-:W-:Y:S01]  /*7230*/  I2F.F64 R4, R74 ;  /* 0x0000004a00047312 */ /* 0x000fe20000201c00 */
[----:B------:R-:W-:-:S07]  /*7240*/  DFMA R32, R2, R32, R38 ;  /* 0x000000200220722b */ /* 0x000fce0000000026 */
[----:B-1----:R-:W1:Y:S01]  /*7250*/  F2F.F64.F32 R36, R64 ;  /* 0x0000004000247310 */ /* 0x002e620000201800 */
[----:B0-----:R-:W-:Y:S02]  /*7260*/  DFMA R34, R112, R62, R34 ;  /* 0x0000003e7022722b */ /* 0x001fe40000000022 */
[----:B----4-:R-:W-:Y:S01]  /*7270*/  DFMA R32, R2, R32, R40 ;  /* 0x000000200220722b */ /* 0x010fe20000000028 */
[----:B------:R-:W-:Y:S01]  /*7280*/  ISETP.NE.AND P0, PT, R77, 0x1, PT ;  /* 0x000000014d00780c */ /* 0x000fe20003f05270 */
[----:B-1----:R-:W-:-:S06]  /*7290*/  DFMA R4, R68, R4, R36 ;  /* 0x000000044404722b */ /* 0x002fcc0000000024 */
[----:B------:R-:W0:Y:S01]  /*72a0*/  F2F.F32.F64 R34, R34 ;  /* 0x0000002200227310 */ /* 0x000e220000301000 */
[----:B------:R-:W-:Y:S01]  /*72b0*/  DFMA R32, R2, R32, R42 ;  /* 0x000000200220722b */ /* 0x000fe2000000002a */
[----:B------:R-:W-:Y:S01]  /*72c0*/  UMOV UR6, 0x9999999a ;  /* 0x9999999a00067882 */ /* 0x000fe20000000000 */
[----:B------:R-:W-:-:S05]  /*72d0*/  UMOV UR7, 0x3fa99999 ;  /* 0x3fa9999900077882 */ /* 0x000fca0000000000 */
[----:B------:R-:W1:Y:S01]  /*72e0*/  F2F.F32.F64 R4, R4 ;  /* 0x0000000400047310 */ /* 0x000e620000301000 */
[----:B------:R-:W-:Y:S02]  /*72f0*/  DFMA R118, R32, R118, R118 ;  /* 0x000000762076722b */ /* 0x000fe40000000076 */
[----:B------:R-:W-:Y:S02]  /*7300*/  DFMA R2, R2, R32, 1 ;  /* 0x3ff000000202742b */ /* 0x000fe40000000020 */
[----:B------:R-:W-:-:S03]  /*7310*/  DSETP.LT.XOR P0, PT, R52, UR6, !P0 ;  /* 0x0000000634007e2a */ /* 0x000fc6000c701800 */
[----:B------:R-:W-:Y:S03]  /*7320*/  I2F.F64 R36, R75 ;  /* 0x0000004b00247312 */ /* 0x000fe60000201c00 */
[----:B0-----:R-:W-:Y:S02]  /*7330*/  FSEL R40, -R34, R34, P0 ;  /* 0x0000002222287208 */ /* 0x001fe40000000100 */
[----:B------:R-:W-:Y:S02]  /*7340*/  FSEL R34, R2, R118, !P1 ;  /* 0x0000007602227208 */ /* 0x000fe40004800000 */
[----:B------:R-:W-:Y:S01]  /*7350*/  FSEL R35, R3, R119, !P1 ;  /* 0x0000007703237208 */ /* 0x000fe20004800000 */
[----:B-1----:R-:W0:Y:S08]  /*7360*/  F2F.F64.F32 R32, R4 ;  /* 0x0000000400207310 */ /* 0x002e300000201800 */
[----:B------:R-:W1:Y:S01]  /*7370*/  F2F.F64.F32 R38, R40 ;  /* 0x0000002800267310 */ /* 0x000e620000201800 */
[----:B------:R-:W-:Y:S01]  /*7380*/  DADD R2, RZ, -R34 ;  /* 0x00000000ff027229 */ /* 0x000fe20000000822 */
[----:B------:R-:W-:Y:S01]  /*7390*/  LOP3.LUT P1, RZ, R116, 0x2, RZ, 0xc0, !PT ;  /* 0x0000000274ff7812 */ /* 0x000fe2000782c0ff */
[----:B------:R-:W-:Y:S01]  /*73a0*/  UMOV UR8, 0x51eb851f ;  /* 0x51eb851f00087882 */ /* 0x000fe20000000000 */
[----:B------:R-:W-:Y:S01]  /*73b0*/  UMOV UR9, 0x40191eb8 ;  /* 0x40191eb800097882 */ /* 0x000fe20000000000 */
[----:B0-----:R-:W-:-:S06]  /*73c0*/  DFMA R32, R112, R36, R32 ;  /* 0x000000247020722b */ /* 0x001fcc0000000020 */
[----:B------:R-:W-:Y:S02]  /*73d0*/  FSEL R2, R34, R2, !P1 ;  /* 0x0000000222027208 */ /* 0x000fe40004800000 */
[----:B------:R-:W-:Y:S01]  /*73e0*/  FSEL R3, R35, R3, !P1 ;  /* 0x0000000323037208 */ /* 0x000fe20004800000 */
[----:B-1----:R-:W-:Y:S01]  /*73f0*/  DMUL R38, R38, UR8 ;  /* 0x0000000826267c28 */ /* 0x002fe20008000000 */
[----:B------:R-:W-:-:S04]  /*7400*/  ISETP.NE.AND P0, PT, R76, 0x1, PT ;  /* 0x000000014c00780c */ /* 0x000fc80003f05270 */
[----:B------:R-:W-:Y:S01]  /*7410*/  DADD R114, R114, -R2 ;  /* 0x0000000072727229 */ /* 0x000fe20000000802 */
[----:B------:R-:W0:Y:S02]  /*7420*/  F2F.F32.F64 R32, R32 ;  /* 0x0000002000207310 */ /* 0x000e240000301000 */
[----:B------:R-:W-:-:S06]  /*7430*/  DSETP.NEU.AND P1, PT, |R38|, +INF , PT ;  /* 0x7ff000002600742a */ /* 0x000fcc0003f2d200 */
[----:B------:R1:W2:Y:S01]  /*7440*/  F2F.F32.F64 R51, R114 ;  /* 0x0000007200337310 */ /* 0x0002a20000301000 */
[----:B------:R-:W-:Y:S01]  /*7450*/  DSETP.LT.XOR P0, PT, R54, UR6, !P0 ;  /* 0x0000000636007e2a */ /* 0x000fe2000c701800 */
[----:B------:R-:W-:Y:S01]  /*7460*/  BSSY.RECONVERGENT B3, `(.L_x_32) ;  /* 0x000001e000037945 */ /* 0x000fe20003800200 */
[----:B------:R-:W-:-:S04]  /*7470*/  FFMA R54, R40, R40, 20 ;  /* 0x41a0000028367423 */ /* 0x000fc80000000028 */
[----:B0-----:R-:W-:Y:S01]  /*7480*/  FSEL R52, -R32, R32, P0 ;  /* 0x0000002020347208 */ /* 0x001fe20000000100 */
[----:B------:R-:W-:Y:S01]  /*7490*/  @!P1 DMUL R118, RZ, R38 ;  /* 0x00000026ff769228 */ /* 0x000fe20000000000 */
[----:B------:R-:W-:Y:S01]  /*74a0*/  @!P1 IMAD.MOV.U32 R53, RZ, RZ, 0x1 ;  /* 0x00000001ff359424 */ /* 0x000fe200078e00ff */
[----:B-1----:R-:W-:Y:S09]  /*74b0*/  @!P1 BRA `(.L_x_33) ;  /* 0x0000000000609947 */ /* 0x002ff20003800000 */
        /* <DEDUP_REMOVED lines=18> */
[----:B------:R-:W-:Y:S01]  /*75e0*/  MOV R34, 0x7610 ;  /* 0x0000761000227802 */ /* 0x000fe20000000f00 */
[----:B------:R-:W-:-:S07]  /*75f0*/  IMAD.MOV.U32 R35, RZ, RZ, R39 ;  /* 0x000000ffff237224 */ /* 0x000fce00078e0027 */
[----:B--2---:R-:W-:Y:S05]  /*7600*/  CALL.REL.NOINC `($_Z9KernelCGAPiPfS_S0_P17curandStateXORWOWii$__internal_trig_reduction_slowpathd) ;  /* 0x0000001800847944 */ /* 0x004fea0003c00000 */
[----:B------:R-:W-:-:S07]  /*7610*/  IMAD.MOV.U32 R2, RZ, RZ, R4 ;  /* 0x000000ffff027224 */ /* 0x000fce00078e0004 */
.L_x_35:
[----:B------:R-:W-:Y:S05]  /*7620*/  BSYNC.RECONVERGENT B4 ;  /* 0x0000000000047941 */ /* 0x000fea0003800200 */
.L_x_34:
[----:B------:R-:W-:-:S07]  /*7630*/  VIADD R53, R2, 0x1 ;  /* 0x0000000102357836 */ /* 0x000fce0000000000 */
.L_x_33:
[----:B------:R-:W-:Y:S05]  /*7640*/  BSYNC.RECONVERGENT B3 ;  /* 0x0000000000037941 */ /* 0x000fea0003800200 */
.L_x_32:
[----:B------:R-:W0:Y:S01]  /*7650*/  LDCU.64 UR6, c[0x4][0x50] ;  /* 0x01000a00ff0677ac */ /* 0x000e220008000a00 */
[----:B------:R-:W-:-:S05]  /*7660*/  IMAD.SHL.U32 R2, R53, 0x40, RZ ;  /* 0x0000004035027824 */ /* 0x000fca00078e00ff */
[----:B------:R-:W-:-:S04]  /*7670*/  LOP3.LUT R2, R2, 0x40, RZ, 0xc0, !PT ;  /* 0x0000004002027812 */ /* 0x000fc800078ec0ff */
[----:B0-----:R-:W-:-:S05]  /*7680*/  IADD3 R2, P0, PT, R2, UR6, RZ ;  /* 0x0000000602027c10 */ /* 0x001fca000ff1e0ff */
[----:B------:R-:W-:-:S05]  /*7690*/  IMAD.X R3, RZ, RZ, UR7, P0 ;  /* 0x00000007ff037e24 */ /* 0x000fca00080e06ff */
[----:B------:R-:W3:Y:S04]  /*76a0*/  LDG.E.128.CONSTANT R32, desc[UR4][R2.64] ;  /* 0x0000000402207981 */ /* 0x000ee8000c1e9d00 */
[----:B------:R-:W4:Y:S04]  /*76b0*/  LDG.E.128.CONSTANT R36, desc[UR4][R2.64+0x10] ;  /* 0x0000100402247981 */ /* 0x000f28000c1e9d00 */
[----:B------:R-:W5:Y:S01]  /*76c0*/  LDG.E.128.CONSTANT R40, desc[UR4][R2.64+0x20] ;  /* 0x0000200402287981 */ /* 0x000f62000c1e9d00 */
[----:B------:R-:W-:Y:S01]  /*76d0*/  LOP3.LUT R4, R53, 0x1, RZ, 0xc0, !PT ;  /* 0x0000000135047812 */ /* 0x000fe200078ec0ff */
[----:B------:R-:W-:Y:S01]  /*76e0*/  IMAD.MOV.U32 R56, RZ, RZ, 0x20fd8164 ;  /* 0x20fd8164ff387424 */ /* 0x000fe200078e00ff */
[----:B------:R-:W-:Y:S01]  /*76f0*/  UMOV UR6, 0x51eb851f ;  /* 0x51eb851f00067882 */ /* 0x000fe20000000000 */
[----:B------:R-:W-:Y:S01]  /*7700*/  IMAD.MOV.U32 R55, RZ, RZ, 0x3da8ff83 ;  /* 0x3da8ff83ff377424 */ /* 0x000fe200078e00ff */
[----:B------:R-:W-:Y:S01]  /*7710*/  ISETP.NE.U32.AND P0, PT, R4, 0x1, PT ;  /* 0x000000010400780c */ /* 0x000fe20003f05070 */
[----:B------:R-:W-:Y:S01]  /*7720*/  DMUL R4, R118, R118 ;  /* 0x0000007676047228 */ /* 0x000fe20000000000 */
[----:B------:R-:W-:Y:S01]  /*7730*/  UMOV UR7, 0x40191eb8 ;  /* 0x40191eb800077882 */ /* 0x000fe20000000000 */
[----:B------:R-:W-:Y:S01]  /*7740*/  BSSY.RECONVERGENT B3, `(.L_x_36) ;  /* 0x0000034000037945 */ /* 0x000fe20003800200 */
[----:B------:R-:W-:-:S02]  /*7750*/  FSEL R56, R56, -8.06006814911005101289e+34, !P0 ;  /* 0xf9785eba38387808 */ /* 0x000fc40004000000 */
[----:B------:R-:W-:Y:S02]  /*7760*/  FSEL R57, -R55, 0.11223486810922622681, !P0 ;  /* 0x3de5db6537397808 */ /* 0x000fe40004000100 */
[----:B------:R-:W-:Y:S04]  /*7770*/  F2F.F64.F32 R54, R54 ;  /* 0x0000003600367310 */ /* 0x000fe80000201800 */
[----:B---3--:R-:W-:-:S08]  /*7780*/  DFMA R32, R4, R56, R32 ;  /* 0x000000380420722b */ /* 0x008fd00000000020 */
[----:B------:R-:W-:-:S08]  /*7790*/  DFMA R32, R4, R32, R34 ;  /* 0x000000200420722b */ /* 0x000fd00000000022 */
[----:B----4-:R-:W-:-:S08]  /*77a0*/  DFMA R32, R4, R32, R36 ;  /* 0x000000200420722b */ /* 0x010fd00000000024 */
[----:B------:R-:W-:-:S08]  /*77b0*/  DFMA R32, R4, R32, R38 ;  /* 0x000000200420722b */ /* 0x000fd00000000026 */
[----:B-----5:R-:W-:-:S08]  /*77c0*/  DFMA R32, R4, R32, R40 ;  /* 0x000000200420722b */ /* 0x020fd00000000028 */
[----:B------:R-:W-:-:S08]  /*77d0*/  DFMA R32, R4, R32, R42 ;  /* 0x000000200420722b */ /* 0x000fd0000000002a */
[----:B------:R-:W-:Y:S02]  /*77e0*/  DFMA R118, R32, R118, R118 ;  /* 0x000000762076722b */ /* 0x000fe40000000076 */
[----:B------:R-:W-:Y:S01]  /*77f0*/  DFMA R4, R4, R32, 1 ;  /* 0x3ff000000404742b */ /* 0x000fe20000000020 */
[----:B------:R-:W0:Y:S09]  /*7800*/  F2F.F64.F32 R32, R52 ;  /* 0x0000003400207310 */ /* 0x000e320000201800 */
[----:B------:R-:W-:Y:S01]  /*7810*/  FSEL R34, R4, R118, !P0 ;  /* 0x0000007604227208 */ /* 0x000fe20004000000 */
[----:B------:R-:W-:Y:S01]  /*7820*/  FMUL R4, R52, R52 ;  /* 0x0000003434047220 */ /* 0x000fe20000400000 */
[----:B------:R-:W-:-:S02]  /*7830*/  FSEL R35, R5, R119, !P0 ;  /* 0x0000007705237208 */ /* 0x000fc40004000000 */
[----:B------:R-:W-:Y:S01]  /*7840*/  LOP3.LUT P0, RZ, R53, 0x2, RZ, 0xc0, !PT ;  /* 0x0000000235ff7812 */ /* 0x000fe2000780c0ff */
[----:B0-----:R-:W-:Y:S02]  /*7850*/  DMUL R32, R32, UR6 ;  /* 0x0000000620207c28 */ /* 0x001fe40008000000 */
[----:B------:R-:W0:Y:S01]  /*7860*/  F2F.F64.F32 R4, R4 ;  /* 0x0000000400047310 */ /* 0x000e220000201800 */
[----:B------:R-:W-:-:S05]  /*7870*/  DADD R2, RZ, -R34 ;  /* 0x00000000ff027229 */ /* 0x000fca0000000822 */
[----:B------:R-:W-:-:S05]  /*7880*/  DSETP.NEU.AND P1, PT, |R32|, +INF , PT ;  /* 0x7ff000002000742a */ /* 0x000fca0003f2d200 */
[----:B------:R-:W-:Y:S02]  /*7890*/  FSEL R52, R34, R2, !P0 ;  /* 0x0000000222347208 */ /* 0x000fe40004000000 */
[----:B------:R-:W-:-:S06]  /*78a0*/  FSEL R53, R35, R3, !P0 ;  /* 0x0000000323357208 */ /* 0x000fcc0004000000 */
[----:B------:R-:W-:Y:S02]  /*78b0*/  DADD R52, R54, -R52 ;  /* 0x0000000036347229 */ /* 0x000fe40000000834 */
[----:B------:R-:W-:Y:S01]  /*78c0*/  @!P1 DMUL R118, RZ, R32 ;  /* 0x00000020ff769228 */ /* 0x000fe20000000000 */
[----:B------:R-:W-:-:S05]  /*78d0*/  @!P1 IMAD.MOV.U32 R56, RZ, RZ, 0x1 ;  /* 0x00000001ff389424 */ /* 0x000fca00078e00ff */
        /* <DEDUP_REMOVED lines=24> */
.L_x_39:
[----:B------:R-:W-:Y:S05]  /*7a60*/  BSYNC.RECONVERGENT B4 ;  /* 0x0000000000047941 */ /* 0x000fea0003800200 */
.L_x_38:
[----:B------:R-:W-:-:S07]  /*7a70*/  VIADD R56, R2, 0x1 ;  /* 0x0000000102387836 */ /* 0x000fce0000000000 */
.L_x_37:
[----:B------:R-:W-:Y:S05]  /*7a80*/  BSYNC.RECONVERGENT B3 ;  /* 0x0000000000037941 */ /* 0x000fea0003800200 */
.L_x_36:
        /* <DEDUP_REMOVED lines=9> */
[----:B------:R-:W-:-:S02]  /*7b20*/  IMAD.MOV.U32 R54, RZ, RZ, 0x20fd8164 ;  /* 0x20fd8164ff367424 */ /* 0x000fc400078e00ff */
[----:B------:R-:W-:Y:S01]  /*7b30*/  IMAD.MOV.U32 R55, RZ, RZ, 0x3da8ff83 ;  /* 0x3da8ff83ff377424 */ /* 0x000fe200078e00ff */
[----:B------:R-:W-:Y:S01]  /*7b40*/  ISETP.NE.U32.AND P0, PT, R4, 0x1, PT ;  /* 0x000000010400780c */ /* 0x000fe20003f05070 */
[----:B------:R-:W-:-:S03]  /*7b50*/  DMUL R4, R118, R118 ;  /* 0x0000007676047228 */ /* 0x000fc60000000000 */
[----:B------:R-:W-:Y:S02]  /*7b60*/  FSEL R54, R54, -8.06006814911005101289e+34, !P0 ;  /* 0xf9785eba36367808 */ /* 0x000fe40004000000 */
[----:B------:R-:W-:-:S06]  /*7b70*/  FSEL R55, -R55, 0.11223486810922622681, !P0 ;  /* 0x3de5db6537377808 */ /* 0x000fcc0004000100 */
        /* <DEDUP_REMOVED lines=8> */
[----:B------:R-:W-:-:S09]  /*7c00*/  IMAD.SHL.U32 R33, R50, 0x20, RZ ;  /* 0x0000002032217824 */ /* 0x000fd200078e00ff */
[----:B------:R-:W-:Y:S02]  /*7c10*/  FSEL R4, R4, R118, !P0 ;  /* 0x0000007604047208 */ /* 0x000fe40004000000 */
[----:B------:R-:W-:Y:S02]  /*7c20*/  FSEL R5, R5, R119, !P0 ;  /* 0x0000007705057208 */ /* 0x000fe40004000000 */
[----:B------:R-:W-:-:S04]  /*7c30*/  LOP3.LUT P0, RZ, R56, 0x2, RZ, 0xc0, !PT ;  /* 0x0000000238ff7812 */ /* 0x000fc8000780c0ff */
[----:B------:R-:W-:-:S10]  /*7c40*/  DADD R2, RZ, -R4 ;  /* 0x00000000ff027229 */ /* 0x000fd40000000804 */
[----:B------:R-:W-:Y:S02]  /*7c50*/  FSEL R2, R4, R2, !P0 ;  /* 0x0000000204027208 */ /* 0x000fe40004000000 */
[----:B------:R-:W-:-:S06]  /*7c60*/  FSEL R3, R5, R3, !P0 ;  /* 0x0000000305037208 */ /* 0x000fcc0004000000 */
[----:B------:R-:W-:-:S10]  /*7c70*/  DADD R52, R52, -R2 ;  /* 0x0000000034347229 */ /* 0x000fd40000000802 */
[----:B------:R-:W0:Y:S02]  /*7c80*/  F2F.F32.F64 R52, R52 ;  /* 0x0000003400347310 */ /* 0x000e240000301000 */
[----:B0-----:R-:W-:-:S04]  /*7c90*/  FSETP.GE.AND P0, PT, R78, R52, PT ;  /* 0x000000344e00720b */ /* 0x001fc80003f06000 */
[----:B--2---:R-:W-:-:S13]  /*7ca0*/  FSETP.LTU.OR P0, PT, R78, R51, !P0 ;  /* 0x000000334e00720b */ /* 0x004fda0004709400 */
[----:B------:R-:W-:Y:S05]  /*7cb0*/  @P0 BRA `(.L_x_40) ;  /* 0x0000000400280947 */ /* 0x000fea0003800000 */
[----:B------:R-:W0:Y:S08]  /*7cc0*/  LDC.64 R2, c[0x0][0x390] ;  /* 0x0000e400ff027b82 */ /* 0x000e300000000a00 */
[----:B------:R-:W1:Y:S01]  /*7cd0*/  LDC.64 R4, c[0x0][0x380] ;  /* 0x0000e000ff047b82 */ /* 0x000e620000000a00 */
[----:B0-----:R-:W-:-:S05]  /*7ce0*/  IMAD.WIDE R2, R33, 0x4, R2 ;  /* 0x0000000421027825 */ /* 0x001fca00078e0202 */
[----:B------:R-:W-:Y:S01]  /*7cf0*/  STG.E desc[UR4][R2.64], R0 ;  /* 0x0000000002007986 */ /* 0x000fe2000c101904 */
[----:B-1----:R-:W-:-:S05]  /*7d00*/  IMAD.WIDE R8, R33, 0x4, R4 ;  /* 0x0000000421087825 */ /* 0x002fca00078e0204 */
[----:B------:R-:W2:Y:S04]  /*7d10*/  LDG.E R5, desc[UR4][R8.64+0x4] ;  /* 0x0000040408057981 */ /* 0x000ea8000c1e1900 */
[----:B--2---:R0:W-:Y:S04]  /*7d20*/  STG.E desc[UR4][R2.64+0x4], R5 ;  /* 0x0000040502007986 */ /* 0x0041e8000c101904 */
[----:B------:R-:W2:Y:S04]  /*7d30*/  LDG.E R7, desc[UR4][R8.64+0x8] ;  /* 0x0000080408077981 */ /* 0x000ea8000c1e1900 */
[----:B--2---:R1:W-:Y:S04]  /*7d40*/  STG.E desc[UR4][R2.64+0x8], R7 ;  /* 0x0000080702007986 */ /* 0x0043e8000c101904 */
[----:B------:R-:W2:Y:S04]  /*7d50*/  LDG.E R11, desc[UR4][R8.64+0xc] ;  /* 0x00000c04080b7981 */ /* 0x000ea8000c1e1900 */
[----:B--2---:R2:W-:Y:S04]  /*7d60*/  STG.E desc[UR4][R2.64+0xc], R11 ;  /* 0x00000c0b02007986 */ /* 0x0045e8000c101904 */
[----:B------:R-:W3:Y:S04]  /*7d70*/  LDG.E R13, desc[UR4][R8.64+0x10] ;  /* 0x00001004080d7981 */ /* 0x000ee8000c1e1900 */
[----:B---3--:R3:W-:Y:S04]  /*7d80*/  STG.E desc[UR4][R2.64+0x10], R13 ;  /* 0x0000100d02007986 */ /* 0x0087e8000c101904 */
[----:B------:R-:W4:Y:S04]  /*7d90*/  LDG.E R15, desc[UR4][R8.64+0x14] ;  /* 0x00001404080f7981 */ /* 0x000f28000c1e1900 */
[----:B----4-:R4:W-:Y:S04]  /*7da0*/  STG.E desc[UR4][R2.64+0x14], R15 ;  /* 0x0000140f02007986 */ /* 0x0109e8000c101904 */
[----:B------:R-:W5:Y:S04]  /*7db0*/  LDG.E R17, desc[UR4][R8.64+0x18] ;  /* 0x0000180408117981 */ /* 0x000f68000c1e1900 */
[----:B-----5:R5:W-:Y:S04]  /*7dc0*/  STG.E desc[UR4][R2.64+0x18], R17 ;  /* 0x0000181102007986 */ /* 0x020be8000c101904 */
[----:B0-----:R-:W2:Y:S04]  /*7dd0*/  LDG.E R5, desc[UR4][R8.64+0x1c] ;  /* 0x00001c0408057981 */ /* 0x001ea8000c1e1900 */
[----:B--2---:R0:W-:Y:S04]  /*7de0*/  STG.E desc[UR4][R2.64+0x1c], R5 ;  /* 0x00001c0502007986 */ /* 0x0041e8000c101904 */
[----:B-1----:R-:W2:Y:S04]  /*7df0*/  LDG.E R7, desc[UR4][R8.64+0x20] ;  /* 0x0000200408077981 */ /* 0x002ea8000c1e1900 */
[----:B--2---:R1:W-:Y:S04]  /*7e00*/  STG.E desc[UR4][R2.64+0x20], R7 ;  /* 0x0000200702007986 */ /* 0x0043e8000c101904 */
[----:B------:R-:W2:Y:S04]  /*7e10*/  LDG.E R11, desc[UR4][R8.64+0x24] ;  /* 0x00002404080b7981 */ /* 0x000ea8000c1e1900 */
[----:B--2---:R2:W-:Y:S04]  /*7e20*/  STG.E desc[UR4][R2.64+0x24], R11 ;  /* 0x0000240b02007986 */ /* 0x0045e8000c101904 */
[----:B---3--:R-:W3:Y:S04]  /*7e30*/  LDG.E R13, desc[UR4][R8.64+0x28] ;  /* 0x00002804080d7981 */ /* 0x008ee8000c1e1900 */
[----:B---3--:R3:W-:Y:S04]  /*7e40*/  STG.E desc[UR4][R2.64+0x28], R13 ;  /* 0x0000280d02007986 */ /* 0x0087e8000c101904 */
[----:B----4-:R-:W4:Y:S04]  /*7e50*/  LDG.E R15, desc[UR4][R8.64+0x2c] ;  /* 0x00002c04080f7981 */ /* 0x010f28000c1e1900 */
[----:B----4-:R4:W-:Y:S04]  /*7e60*/  STG.E desc[UR4][R2.64+0x2c], R15 ;  /* 0x00002c0f02007986 */ /* 0x0109e8000c101904 */
[----:B-----5:R-:W5:Y:S04]  /*7e70*/  LDG.E R17, desc[UR4][R8.64+0x30] ;  /* 0x0000300408117981 */ /* 0x020f68000c1e1900 */
        /* <DEDUP_REMOVED lines=18> */
[----:B--2---:R-:W-:Y:S04]  /*7fa0*/  STG.E desc[UR4][R2.64+0x54], R11 ;  /* 0x0000540b02007986 */ /* 0x004fe8000c101904 */
[----:B---3--:R-:W2:Y:S04]  /*7fb0*/  LDG.E R13, desc[UR4][R8.64+0x58] ;  /* 0x00005804080d7981 */ /* 0x008ea8000c1e1900 */
[----:B--2---:R-:W-:Y:S04]  /*7fc0*/  STG.E desc[UR4][R2.64+0x58], R13 ;  /* 0x0000580d02007986 */ /* 0x004fe8000c101904 */
[----:B----4-:R-:W2:Y:S04]  /*7fd0*/  LDG.E R15, desc[UR4][R8.64+0x5c] ;  /* 0x00005c04080f7981 */ /* 0x010ea8000c1e1900 */
[----:B--2---:R-:W-:Y:S04]  /*7fe0*/  STG.E desc[UR4][R2.64+0x5c], R15 ;  /* 0x00005c0f02007986 */ /* 0x004fe8000c101904 */
[----:B-----5:R-:W2:Y:S04]  /*7ff0*/  LDG.E R17, desc[UR4][R8.64+0x60] ;  /* 0x0000600408117981 */ /* 0x020ea8000c1e1900 */
[----:B--2---:R-:W-:Y:S04]  /*8000*/  STG.E desc[UR4][R2.64+0x60], R17 ;  /* 0x0000601102007986 */ /* 0x004fe8000c101904 */
[----:B0-----:R-:W2:Y:S04]  /*8010*/  LDG.E R5, desc[UR4][R8.64+0x64] ;  /* 0x0000640408057981 */ /* 0x001ea8000c1e1900 */
[----:B--2---:R0:W-:Y:S04]  /*8020*/  STG.E desc[UR4][R2.64+0x64], R5 ;  /* 0x0000640502007986 */ /* 0x0041e8000c101904 */
[----:B-1----:R-:W2:Y:S01]  /*8030*/  LDG.E R7, desc[UR4][R8.64+0x68] ;  /* 0x0000680408077981 */ /* 0x002ea2000c1e1900 */
[----:B0-----:R-:W0:Y:S03]  /*8040*/  LDC.64 R4, c[0x0][0x388] ;  /* 0x0000e200ff047b82 */ /* 0x001e260000000a00 */
[----:B--2---:R1:W-:Y:S04]  /*8050*/  STG.E desc[UR4][R2.64+0x68], R7 ;  /* 0x0000680702007986 */ /* 0x0043e8000c101904 */
[----:B------:R-:W2:Y:S01]  /*8060*/  LDG.E R11, desc[UR4][R8.64+0x6c] ;  /* 0x00006c04080b7981 */ /* 0x000ea2000c1e1900 */
[C---:B0-----:R-:W-:Y:S01]  /*8070*/  IMAD.WIDE R4, R50.reuse, 0x4, R4 ;  /* 0x0000000432047825 */ /* 0x041fe200078e0204 */
[----:B-1----:R-:W0:Y:S02]  /*8080*/  LDC.64 R6, c[0x0][0x398] ;  /* 0x0000e600ff067b82 */ /* 0x002e240000000a00 */
[----:B--2---:R-:W-:Y:S04]  /*8090*/  STG.E desc[UR4][R2.64+0x6c], R11 ;  /* 0x00006c0b02007986 */ /* 0x004fe8000c101904 */
[----:B------:R-:W2:Y:S04]  /*80a0*/  LDG.E R13, desc[UR4][R8.64+0x70] ;  /* 0x00007004080d7981 */ /* 0x000ea8000c1e1900 */
[----:B--2---:R-:W-:Y:S04]  /*80b0*/  STG.E desc[UR4][R2.64+0x70], R13 ;  /* 0x0000700d02007986 */ /* 0x004fe8000c101904 */
[----:B------:R-:W2:Y:S04]  /*80c0*/  LDG.E R15, desc[UR4][R8.64+0x74] ;  /* 0x00007404080f7981 */ /* 0x000ea8000c1e1900 */
[----:B--2---:R-:W-:Y:S04]  /*80d0*/  STG.E desc[UR4][R2.64+0x74], R15 ;  /* 0x0000740f02007986 */ /* 0x004fe8000c101904 */
[----:B------:R-:W2:Y:S04]  /*80e0*/  LDG.E R17, desc[UR4][R8.64+0x78] ;  /* 0x0000780408117981 */ /* 0x000ea8000c1e1900 */
[----:B--2---:R-:W-:Y:S04]  /*80f0*/  STG.E desc[UR4][R2.64+0x78], R17 ;  /* 0x0000781102007986 */ /* 0x004fe8000c101904 */
[----:B------:R-:W2:Y:S01]  /*8100*/  LDG.E R19, desc[UR4][R8.64+0x7c] ;  /* 0x00007c0408137981 */ /* 0x000ea2000c1e1900 */
[----:B0-----:R-:W-:-:S03]  /*8110*/  IMAD.WIDE R50, R50, 0x4, R6 ;  /* 0x0000000432327825 */ /* 0x001fc600078e0206 */
[----:B--2---:R-:W-:Y:S04]  /*8120*/  STG.E desc[UR4][R2.64+0x7c], R19 ;  /* 0x00007c1302007986 */ /* 0x004fe8000c101904 */
[----:B------:R-:W2:Y:S04]  /*8130*/  LDG.E R5, desc[UR4][R4.64] ;  /* 0x0000000404057981 */ /* 0x000ea8000c1e1900 */
[----:B--2---:R-:W-:Y:S01]  /*8140*/  STG.E desc[UR4][R50.64], R5 ;  /* 0x0000000532007986 */ /* 0x004fe2000c101904 */
[----:B------:R-:W-:Y:S05]  /*8150*/  EXIT ;  /* 0x000000000000794d */ /* 0x000fea0003800000 */
.L_x_40:
[----:B------:R-:W-:-:S04]  /*8160*/  FSETP.GE.AND P0, PT, R51, R52, PT ;  /* 0x000000343300720b */ /* 0x000fc80003f06000 */
[----:B------:R-:W-:-:S13]  /*8170*/  FSETP.LTU.OR P0, PT, R51, R78, !P0 ;  /* 0x0000004e3300720b */ /* 0x000fda0004709400 */
[----:B------:R-:W-:Y:S05]  /*8180*/  @P0 BRA `(.L_x_41) ;  /* 0x0000000000980947 */ /* 0x000fea0003800000 */
[----:B------:R-:W0:Y:S08]  /*8190*/  LDC.64 R2, c[0x0][0x390] ;  /* 0x0000e400ff027b82 */ /* 0x000e300000000a00 */
[----:B------:R-:W1:Y:S01]  /*81a0*/  LDC.64 R4, c[0x0][0x398] ;  /* 0x0000e600ff047b82 */ /* 0x000e620000000a00 */
[----:B0-----:R-:W-:-:S05]  /*81b0*/  IMAD.WIDE R2, R33, 0x4, R2 ;  /* 0x0000000421027825 */ /* 0x001fca00078e0202 */
[----:B------:R-:W-:Y:S01]  /*81c0*/  STG.E desc[UR4][R2.64], R49 ;  /* 0x0000003102007986 */ /* 0x000fe2000c101904 */
[----:B-1----:R-:W-:-:S03]  /*81d0*/  IMAD.WIDE R4, R50, 0x4, R4 ;  /* 0x0000000432047825 */ /* 0x002fc600078e0204 */
[----:B------:R-:W-:Y:S04]  /*81e0*/  STG.E desc[UR4][R2.64+0x4], R48 ;  /* 0x0000043002007986 */ /* 0x000fe8000c101904 */
        /* <DEDUP_REMOVED lines=30> */
[----:B------:R-:W-:Y:S01]  /*83d0*/  STG.E desc[UR4][R4.64], R51 ;  /* 0x0000003304007986 */ /* 0x000fe2000c101904 */
[----:B------:R-:W-:Y:S05]  /*83e0*/  EXIT ;  /* 0x000000000000794d */ /* 0x000fea0003800000 */
.L_x_41:
        /* <DEDUP_REMOVED lines=38> */
        .type           $_Z9KernelCGAPiPfS_S0_P17curandStateXORWOWii$__internal_accurate_pow,@function
        .size           $_Z9KernelCGAPiPfS_S0_P17curandStateXORWOWii$__internal_accurate_pow,($_Z9KernelCGAPiPfS_S0_P17curandStateXORWOWii$__internal_trig_reduction_slowpathd - $_Z9KernelCGAPiPfS_S0_P17curandStateXORWOWii$__internal_accurate_pow)
$_Z9KernelCGAPiPfS_S0_P17curandStateXORWOWii$__internal_accurate_pow:
[----:B------:R-:W0:Y:S01]  /*8650*/  MUFU.RCP64H R33, 2 ;  /* 0x4000000000217908 */ /* 0x000e220000001800 */
[----:B------:R-:W-:Y:S01]  /*8660*/  IMAD.MOV.U32 R4, RZ, RZ, 0x0 ;  /* 0x00000000ff047424 */ /* 0x000fe200078e00ff */
[----:B------:R-:W-:Y:S01]  /*8670*/  UMOV UR8, 0x7d2cafe2 ;  /* 0x7d2cafe200087882 */ /* 0x000fe20000000000 */
[----:B------:R-:W-:Y:S01]  /*8680*/  IMAD.MOV.U32 R5, RZ, RZ, 0x40000000 ;  /* 0x40000000ff057424 */ /* 0x000fe200078e00ff */
[----:B------:R-:W-:Y:S01]  /*8690*/  UMOV UR9, 0x3eb0f5ff ;  /* 0x3eb0f5ff00097882 */ /* 0x000fe20000000000 */
[----:B------:R-:W-:-:S06]  /*86a0*/  IMAD.MOV.U32 R32, RZ, RZ, RZ ;  /* 0x000000ffff207224 */ /* 0x000fcc00078e00ff */
[----:B0-----:R-:W-:-:S08]  /*86b0*/  DFMA R4, R32, -R4, 1 ;  /* 0x3ff000002004742b */ /* 0x001fd00000000804 */
[----:B------:R-:W-:-:S08]  /*86c0*/  DFMA R4, R4, R4, R4 ;  /* 0x000000040404722b */ /* 0x000fd00000000004 */
[----:B------:R-:W-:Y:S01]  /*86d0*/  DFMA R32, R32, R4, R32 ;  /* 0x000000042020722b */ /* 0x000fe20000000020 */
[----:B------:R-:W-:Y:S02]  /*86e0*/  IMAD.MOV.U32 R4, RZ, RZ, 0x41ad3b5a ;  /* 0x41ad3b5aff047424 */ /* 0x000fe400078e00ff */
[----:B------:R-:W-:-:S05]  /*86f0*/  IMAD.MOV.U32 R5, RZ, RZ, 0x3ed0f5d2 ;  /* 0x3ed0f5d2ff057424 */ /* 0x000fca00078e00ff */
[----:B------:R-:W-:-:S08]  /*8700*/  DMUL R114, RZ, R32 ;  /* 0x00000020ff727228 */ /* 0x000fd00000000000 */
[----:B------:R-:W-:-:S08]  /*8710*/  DFMA R114, RZ, R32, R114 ;  /* 0x00000020ff72722b */ /* 0x000fd00000000072 */
[----:B------:R-:W-:Y:S02]  /*8720*/  DMUL R34, R114, R114 ;  /* 0x0000007272227228 */ /* 0x000fe40000000000 */
[----:B------:R-:W-:-:S06]  /*8730*/  DADD R112, RZ, -R114 ;  /* 0x00000000ff707229 */ /* 0x000fcc0000000872 */
[----:B------:R-:W-:Y:S01]  /*8740*/  DFMA R4, R34, UR8, R4 ;  /* 0x0000000822047c2b */ /* 0x000fe20008000004 */
[----:B------:R-:W-:Y:S01]  /*8750*/  UMOV UR8, 0x75488a3f ;  /* 0x75488a3f00087882 */ /* 0x000fe20000000000 */
[----:B------:R-:W-:Y:S01]  /*8760*/  UMOV UR9, 0x3ef3b20a ;  /* 0x3ef3b20a00097882 */ /* 0x000fe20000000000 */
[----:B------:R-:W-:-:S05]  /*8770*/  DADD R112, R112, R112 ;  /* 0x0000000070707229 */ /* 0x000fca0000000070 */
[----:B------:R-:W-:Y:S01]  /*8780*/  DFMA R4, R34, R4, UR8 ;  /* 0x0000000822047e2b */ /* 0x000fe20008000004 */
[----:B------:R-:W-:Y:S01]  /*8790*/  UMOV UR8, 0xe4faecd5 ;  /* 0xe4faecd500087882 */ /* 0x000fe20000000000 */
[----:B------:R-:W-:Y:S01]  /*87a0*/  UMOV UR9, 0x3f1745cd ;  /* 0x3f1745cd00097882 */ /* 0x000fe20000000000 */
[----:B------:R-:W-:-:S05]  /*87b0*/  DFMA R112, RZ, -R114, R112 ;  /* 0x80000072ff70722b */ /* 0x000fca0000000070 */
[----:B------:R-:W-:Y:S01]  /*87c0*/  DFMA R4, R34, R4, UR8 ;  /* 0x0000000822047e2b */ /* 0x000fe20008000004 */
[----:B------:R-:W-:Y:S01]  /*87d0*/  UMOV UR8, 0x258a578b ;  /* 0x258a578b00087882 */ /* 0x000fe20000000000 */
[----:B------:R-:W-:Y:S01]  /*87e0*/  UMOV UR9, 0x3f3c71c7 ;  /* 0x3f3c71c700097882 */ /* 0x000fe20000000000 */
[----:B------:R-:W-:Y:S02]  /*87f0*/  DMUL R112, R32, R112 ;  /* 0x0000007020707228 */ /* 0x000fe40000000000 */
[----:B------:R-:W-:-:S03]  /*8800*/  DMUL R32, R114, R114 ;  /* 0x0000007272207228 */ /* 0x000fc60000000000 */
[----:B------:R-:W-:Y:S01]  /*8810*/  DFMA R4, R34, R4, UR8 ;  /* 0x0000000822047e2b */ /* 0x000fe20008000004 */
[----:B------:R-:W-:Y:S01]  /*8820*/  UMOV UR8, 0x9242b910 ;  /* 0x9242b91000087882 */ /* 0x000fe20000000000 */
[----:B------:R-:W-:-:S03]  /*8830*/  UMOV UR9, 0x3f624924 ;  /* 0x3f62492400097882 */ /* 0x000fc60000000000 */
[----:B------:R-:W-:-:S03]  /*8840*/  DMUL R36, R114, R32 ;  /* 0x0000002072247228 */ /* 0x000fc60000000000 */
[----:B------:R-:W-:Y:S01]  /*8850*/  DFMA R4, R34, R4, UR8 ;  /* 0x0000000822047e2b */ /* 0x000fe20008000004 */
[----:B------:R-:W-:Y:S01]  /*8860*/  UMOV UR8, 0x99999dfb ;  /* 0x99999dfb00087882 */ /* 0x000fe20000000000 */
[----:B------:R-:W-:-:S06]  /*8870*/  UMOV UR9, 0x3f899999 ;  /* 0x3f89999900097882 */ /* 0x000fcc0000000000 */
[----:B------:R-:W-:Y:S01]  /*8880*/  DFMA R4, R34, R4, UR8 ;  /* 0x0000000822047e2b */ /* 0x000fe20008000004 */
[----:B------:R-:W-:Y:S01]  /*8890*/  UMOV UR8, 0x55555555 ;  /* 0x5555555500087882 */ /* 0x000fe20000000000 */
[----:B------:R-:W-:-:S06]  /*88a0*/  UMOV UR9, 0x3fb55555 ;  /* 0x3fb5555500097882 */ /* 0x000fcc0000000000 */
[----:B------:R-:W-:-:S08]  /*88b0*/  DFMA R38, R34, R4, UR8 ;  /* 0x0000000822267e2b */ /* 0x000fd00008000004 */
[----:B------:R-:W-:Y:S01]  /*88c0*/  DADD R42, -R38, UR8 ;  /* 0x00000008262a7e29 */ /* 0x000fe20008000100 */
[----:B------:R-:W-:Y:S01]  /*88d0*/  UMOV UR8, 0xb9e7b0 ;  /* 0x00b9e7b000087882 */ /* 0x000fe20000000000 */
[----:B------:R-:W-:-:S06]  /*88e0*/  UMOV UR9, 0x3c46a4cb ;  /* 0x3c46a4cb00097882 */ /* 0x000fcc0000000000 */
[----:B------:R-:W-:Y:S02]  /*88f0*/  DFMA R42, R34, R4, R42 ;  /* 0x00000004222a722b */ /* 0x000fe4000000002a */
[----:B------:R-:W-:Y:S01]  /*8900*/  DFMA R34, R114, R114, -R32 ;  /* 0x000000727222722b */ /* 0x000fe20000000820 */
[----:B------:R-:W-:Y:S02]  /*8910*/  VIADD R5, R113, 0x100000 ;  /* 0x0010000071057836 */ /* 0x000fe40000000000 */
[----:B------:R-:W-:-:S03]  /*8920*/  IMAD.MOV.U32 R4, RZ, RZ, R112 ;  /* 0x000000ffff047224 */ /* 0x000fc600078e0070 */
[----:B------:R-:W-:Y:S01]  /*8930*/  DADD R42, R42, -UR8 ;  /* 0x800000082a2a7e29 */ /* 0x000fe20008000000 */
[----:B------:R-:W-:Y:S01]  /*8940*/  UMOV UR8, 0x0 ;  /* 0x0000000000087882 */ /* 0x000fe20000000000 */
[----:B------:R-:W-:Y:S01]  /*8950*/  UMOV UR9, 0x3ff00000 ;  /* 0x3ff0000000097882 */ /* 0x000fe20000000000 */
[C---:B------:R-:W-:Y:S02]  /*8960*/  DFMA R4, R114.reuse, R4, R34 ;  /* 0x000000047204722b */ /* 0x040fe40000000022 */
[----:B------:R-:W-:-:S03]  /*8970*/  DFMA R34, R114, R32, -R36 ;  /* 0x000000207222722b */ /* 0x000fc60000000824 */
[----:B------:R-:W-:-:S05]  /*8980*/  DADD R40, R38, R42 ;  /* 0x0000000026287229 */ /* 0x000fca000000002a */
[----:B------:R-:W-:-:S03]  /*8990*/  DFMA R34, R112, R32, R34 ;  /* 0x000000207022722b */ /* 0x000fc60000000022 */
[----:B------:R-:W-:Y:S02]  /*89a0*/  DMUL R32, R40, R36 ;  /* 0x0000002428207228 */ /* 0x000fe40000000000 */
[----:B------:R-:W-:-:S03]  /*89b0*/  DADD R38, R38, -R40 ;  /* 0x0000000026267229 */ /* 0x000fc60000000828 */
[----:B------:R-:W-:-:S03]  /*89c0*/  DFMA R34, R114, R4, R34 ;  /* 0x000000047222722b */ /* 0x000fc60000000022 */
[----:B------:R-:W-:Y:S02]  /*89d0*/  DFMA R4, R40, R36, -R32 ;  /* 0x000000242804722b */ /* 0x000fe40000000820 */
[----:B------:R-:W-:-:S06]  /*89e0*/  DADD R38, R42, R38 ;  /* 0x000000002a267229 */ /* 0x000fcc0000000026 */
[----:B------:R-:W-:-:S08]  /*89f0*/  DFMA R4, R40, R34, R4 ;  /* 0x000000222804722b */ /* 0x000fd00000000004 */
[----:B------:R-:W-:-:S08]  /*8a00*/  DFMA R36, R38, R36, R4 ;  /* 0x000000242624722b */ /* 0x000fd00000000004 */
[----:B------:R-:W-:-:S08]  /*8a10*/  DADD R34, R32, R36 ;  /* 0x0000000020227229 */ /* 0x000fd00000000024 */
[--C-:B------:R-:W-:Y:S02]  /*8a20*/  DADD R4, R114, R34.reuse ;  /* 0x0000000072047229 */ /* 0x100fe40000000022 */
[----:B------:R-:W-:-:S06]  /*8a30*/  DADD R32, R32, -R34 ;  /* 0x0000000020207229 */ /* 0x000fcc0000000822 */
[----:B------:R-:W-:Y:S02]  /*8a40*/  DADD R114, R114, -R4 ;  /* 0x0000000072727229 */ /* 0x000fe40000000804 */
[----:B------:R-:W-:Y:S01]  /*8a50*/  DADD R32, R36, R32 ;  /* 0x0000000024207229 */ /* 0x000fe20000000020 */
[----:B------:R-:W-:Y:S02]  /*8a60*/  IMAD.MOV.U32 R36, RZ, RZ, -0x105c611 ;  /* 0xfefa39efff247424 */ /* 0x000fe400078e00ff */
[----:B------:R-:W-:-:S03]  /*8a70*/  IMAD.MOV.U32 R37, RZ, RZ, 0x3fe62e42 ;  /* 0x3fe62e42ff257424 */ /* 0x000fc600078e00ff */
[----:B------:R-:W-:Y:S01]  /*8a80*/  DADD R114, R34, R114 ;  /* 0x0000000022727229 */ /* 0x000fe20000000072 */
[----:B------:R-:W-:Y:S02]  /*8a90*/  IMAD.MOV.U32 R34, RZ, RZ, -0x105c611 ;  /* 0xfefa39efff227424 */ /* 0x000fe400078e00ff */
[----:B------:R-:W-:-:S05]  /*8aa0*/  IMAD.MOV.U32 R35, RZ, RZ, 0x3fe62e42 ;  /* 0x3fe62e42ff237424 */ /* 0x000fca00078e00ff */
[----:B------:R-:W-:-:S08]  /*8ab0*/  DADD R32, R32, R114 ;  /* 0x0000000020207229 */ /* 0x000fd00000000072 */
[----:B------:R-:W-:-:S08]  /*8ac0*/  DADD R112, R112, R32 ;  /* 0x0000000070707229 */ /* 0x000fd00000000020 */
[----:B------:R-:W-:-:S08]  /*8ad0*/  DADD R32, R4, R112 ;  /* 0x0000000004207229 */ /* 0x000fd00000000070 */
[--C-:B------:R-:W-:Y:S02]  /*8ae0*/  DFMA R36, R36, UR8, R32.reuse ;  /* 0x0000000824247c2b */ /* 0x100fe40008000020 */
[----:B------:R-:W-:-:S06]  /*8af0*/  DADD R38, R4, -R32 ;  /* 0x0000000004267229 */ /* 0x000fcc0000000820 */
[----:B------:R-:W-:Y:S02]  /*8b00*/  DFMA R4, -R34, 1, R36 ;  /* 0x3ff000002204782b */ /* 0x000fe40000000124 */
[----:B------:R-:W-:-:S06]  /*8b10*/  DADD R38, R112, R38 ;  /* 0x0000000070267229 */ /* 0x000fcc0000000026 */
[----:B------:R-:W-:Y:S01]  /*8b20*/  DADD R4, -R32, R4 ;  /* 0x0000000020047229 */ /* 0x000fe20000000104 */
[----:B------:R-:W-:-:S07]  /*8b30*/  LOP3.LUT R32, R117, 0xff0fffff, RZ, 0xc0, !PT ;  /* 0xff0fffff75207812 */ /* 0x000fce00078ec0ff */
[----:B------:R-:W-:Y:S01]  /*8b40*/  DADD R4, R38, -R4 ;  /* 0x0000000026047229 */ /* 0x000fe20000000804 */
[----:B------:R-:W-:Y:S02]  /*8b50*/  IMAD.MOV.U32 R38, RZ, RZ, 0x3b39803f ;  /* 0x3b39803fff267424 */ /* 0x000fe400078e00ff */
[----:B------:R-:W-:-:S06]  /*8b60*/  IMAD.MOV.U32 R39, RZ, RZ, 0x3c7abc9e ;  /* 0x3c7abc9eff277424 */ /* 0x000fcc00078e00ff */
[----:B------:R-:W-:Y:S01]  /*8b70*/  DFMA R38, R38, UR8, R4 ;  /* 0x0000000826267c2b */ /* 0x000fe20008000004 */
[----:B------:R-:W-:Y:S01]  /*8b80*/  UMOV UR8, 0x3b39803f ;  /* 0x3b39803f00087882 */ /* 0x000fe20000000000 */
[----:B------:R-:W-:Y:S01]  /*8b90*/  IMAD.SHL.U32 R4, R117, 0x2, RZ ;  /* 0x0000000275047824 */ /* 0x000fe200078e00ff */
[----:B------:R-:W-:-:S04]  /*8ba0*/  UMOV UR9, 0x3c7abc9e ;  /* 0x3c7abc9e00097882 */ /* 0x000fc80000000000 */
[----:B------:R-:W-:Y:S01]  /*8bb0*/  ISETP.GT.U32.AND P0, PT, R4, -0x2000001, PT ;  /* 0xfdffffff0400780c */ /* 0x000fe20003f04070 */
[----:B------:R-:W-:-:S03]  /*8bc0*/  DADD R4, R36, R38 ;  /* 0x0000000024047229 */ /* 0x000fc60000000026 */
[----:B------:R-:W-:-:S05]  /*8bd0*/  SEL R119, R32, R117, P0 ;  /* 0x0000007520777207 */ /* 0x000fca0000000000 */
[----:B------:R-:W-:Y:S02]  /*8be0*/  DADD R36, R36, -R4 ;  /* 0x0000000024247229 */ /* 0x000fe40000000804 */
[----:B------:R-:W-:-:S06]  /*8bf0*/  DMUL R32, R4, R118 ;  /* 0x0000007604207228 */ /* 0x000fcc0000000000 */
[----:B------:R-:W-:Y:S02]  /*8c00*/  DADD R36, R38, R36 ;  /* 0x0000000026247229 */ /* 0x000fe40000000024 */
[----:B------:R-:W-:-:S08]  /*8c10*/  DFMA R4, R4, R118, -R32 ;  /* 0x000000760404722b */ /* 0x000fd00000000820 */
[----:B------:R-:W-:Y:S01]  /*8c20*/  DFMA R118, R36, R118, R4 ;  /* 0x000000762476722b */ /* 0x000fe20000000004 */
[----:B------:R-:W-:Y:S02]  /*8c30*/  IMAD.MOV.U32 R36, RZ, RZ, 0x652b82fe ;  /* 0x652b82feff247424 */ /* 0x000fe400078e00ff */
[----:B------:R-:W-:-:S05]  /*8c40*/  IMAD.MOV.U32 R37, RZ, RZ, 0x3ff71547 ;  /* 0x3ff71547ff257424 */ /* 0x000fca00078e00ff */
[----:B------:R-:W-:-:S08]  /*8c50*/  DADD R4, R32, R118 ;  /* 0x0000000020047229 */ /* 0x000fd00000000076 */
[----:B------:R-:W-:Y:S02]  /*8c60*/  DFMA R36, R4, R36, 6.75539944105574400000e+15 ;  /* 0x433800000424742b */ /* 0x000fe40000000024 */
[----:B------:R-:W-:Y:S01]  /*8c70*/  FSETP.GEU.AND P0, PT, |R5|, 4.1917929649353027344, PT ;  /* 0x4086232b0500780b */ /* 0x000fe20003f0e200 */
[----:B------:R-:W-:-:S05]  /*8c80*/  DADD R32, R32, -R4 ;  /* 0x0000000020207229 */ /* 0x000fca0000000804 */
[----:B------:R-:W-:-:S03]  /*8c90*/  DADD R38, R36, -6.75539944105574400000e+15 ;  /* 0xc338000024267429 */ /* 0x000fc60000000000 */
[----:B------:R-:W-:-:S05]  /*8ca0*/  DADD R32, R118, R32 ;  /* 0x0000000076207229 */ /* 0x000fca0000000020 */
[----:B------:R-:W-:-:S08]  /*8cb0*/  DFMA R34, R38, -R34, R4 ;  /* 0x800000222622722b */ /* 0x000fd00000000004 */
[----:B------:R-:W-:Y:S01]  /*8cc0*/  DFMA R38, R38, -UR8, R34 ;  /* 0x8000000826267c2b */ /* 0x000fe20008000022 */
[----:B------:R-:W-:Y:S01]  /*8cd0*/  UMOV UR8, 0x69ce2bdf ;  /* 0x69ce2bdf00087882 */ /* 0x000fe20000000000 */
[----:B------:R-:W-:Y:S01]  /*8ce0*/  IMAD.MOV.U32 R34, RZ, RZ, -0x35dec16 ;  /* 0xfca213eaff227424 */ /* 0x000fe200078e00ff */
[----:B------:R-:W-:Y:S01]  /*8cf0*/  UMOV UR9, 0x3e5ade15 ;  /* 0x3e5ade1500097882 */ /* 0x000fe20000000000 */
[----:B------:R-:W-:-:S06]  /*8d00*/  IMAD.MOV.U32 R35, RZ, RZ, 0x3e928af3 ;  /* 0x3e928af3ff237424 */ /* 0x000fcc00078e00ff */
[----:B------:R-:W-:Y:S01]  /*8d10*/  DFMA R34, R38, UR8, R34 ;  /* 0x0000000826227c2b */ /* 0x000fe20008000022 */
[----:B------:R-:W-:Y:S01]  /*8d20*/  UMOV UR8, 0x62401315 ;  /* 0x6240131500087882 */ /* 0x000fe20000000000 */
[----:B------:R-:W-:-:S06]  /*8d30*/  UMOV UR9, 0x3ec71dee ;  /* 0x3ec71dee00097882 */ /* 0x000fcc0000000000 */
[----:B------:R-:W-:Y:S01]  /*8d40*/  DFMA R34, R38, R34, UR8 ;  /* 0x0000000826227e2b */ /* 0x000fe20008000022 */
        /* <DEDUP_REMOVED lines=20> */
[----:B------:R-:W-:-:S08]  /*8e90*/  DFMA R34, R38, R34, UR8 ;  /* 0x0000000826227e2b */ /* 0x000fd00008000022 */
[----:B------:R-:W-:-:S08]  /*8ea0*/  DFMA R34, R38, R34, 1 ;  /* 0x3ff000002622742b */ /* 0x000fd00000000022 */
[----:B------:R-:W-:-:S10]  /*8eb0*/  DFMA R34, R38, R34, 1 ;  /* 0x3ff000002622742b */ /* 0x000fd40000000022 */
[----:B------:R-:W-:Y:S02]  /*8ec0*/  IMAD R39, R36, 0x100000, R35 ;  /* 0x0010000024277824 */ /* 0x000fe400078e0223 */
[----:B------:R-:W-:Y:S01]  /*8ed0*/  IMAD.MOV.U32 R38, RZ, RZ, R34 ;  /* 0x000000ffff267224 */ /* 0x000fe200078e0022 */
[----:B------:R-:W-:Y:S06]  /*8ee0*/  @!P0 BRA `(.L_x_42) ;  /* 0x0000000000348947 */ /* 0x000fec0003800000 */
[----:B------:R-:W-:Y:S01]  /*8ef0*/  FSETP.GEU.AND P1, PT, |R5|, 4.2275390625, PT ;  /* 0x408748000500780b */ /* 0x000fe20003f2e200 */
[C---:B------:R-:W-:Y:S02]  /*8f00*/  DADD R38, R4.reuse, +INF ;  /* 0x7ff0000004267429 */ /* 0x040fe40000000000 */
[----:B------:R-:W-:-:S08]  /*8f10*/  DSETP.GEU.AND P0, PT, R4, RZ, PT ;  /* 0x000000ff0400722a */ /* 0x000fd00003f0e000 */
[----:B------:R-:W-:Y:S02]  /*8f20*/  FSEL R38, R38, RZ, P0 ;  /* 0x000000ff26267208 */ /* 0x000fe40000000000 */
[----:B------:R-:W-:Y:S01]  /*8f30*/  FSEL R39, R39, RZ, P0 ;  /* 0x000000ff27277208 */ /* 0x000fe20000000000 */
[----:B------:R-:W-:Y:S06]  /*8f40*/  @P1 BRA `(.L_x_42) ;  /* 0x00000000001c1947 */ /* 0x000fec0003800000 */
[----:B------:R-:W-:Y:S01]  /*8f50*/  LEA.HI R4, R36, R36, RZ, 0x1 ;  /* 0x0000002424047211 */ /* 0x000fe200078f08ff */
[----:B------:R-:W-:-:S03]  /*8f60*/  IMAD.MOV.U32 R38, RZ, RZ, RZ ;  /* 0x000000ffff267224 */ /* 0x000fc600078e00ff */
[----:B------:R-:W-:-:S05]  /*8f70*/  SHF.R.S32.HI R4, RZ, 0x1, R4 ;  /* 0x00000001ff047819 */ /* 0x000fca0000011404 */
[----:B------:R-:W-:Y:S02]  /*8f80*/  IMAD.IADD R5, R36, 0x1, -R4 ;  /* 0x0000000124057824 */ /* 0x000fe400078e0a04 */
[----:B------:R-:W-:-:S03]  /*8f90*/  IMAD R35, R4, 0x100000, R35 ;  /* 0x0010000004237824 */ /* 0x000fc600078e0223 */
[----:B------:R-:W-:-:S06]  /*8fa0*/  LEA R39, R5, 0x3ff00000, 0x14 ;  /* 0x3ff0000005277811 */ /* 0x000fcc00078ea0ff */
[----:B------:R-:W-:-:S11]  /*8fb0*/  DMUL R38, R34, R38 ;  /* 0x0000002622267228 */ /* 0x000fd60000000000 */
.L_x_42:
[----:B------:R-:W-:Y:S01]  /*8fc0*/  DFMA R32, R32, R38, R38 ;  /* 0x000000262020722b */ /* 0x000fe20000000026 */
[----:B------:R-:W-:Y:S01]  /*8fd0*/  IMAD.MOV.U32 R117, RZ, RZ, 0x0 ;  /* 0x00000000ff757424 */ /* 0x000fe200078e00ff */
[----:B------:R-:W-:-:S08]  /*8fe0*/  DSETP.NEU.AND P0, PT, |R38|, +INF , PT ;  /* 0x7ff000002600742a */ /* 0x000fd00003f0d200 */
[----:B------:R-:W-:Y:S02]  /*8ff0*/  FSEL R4, R38, R32, !P0 ;  /* 0x0000002026047208 */ /* 0x000fe40004000000 */
[----:B------:R-:W-:Y:S01]  /*9000*/  FSEL R5, R39, R33, !P0 ;  /* 0x0000002127057208 */ /* 0x000fe20004000000 */
[----:B------:R-:W-:Y:S06]  /*9010*/  RET.REL.NODEC R116 `(_Z9KernelCGAPiPfS_S0_P17curandStateXORWOWii) ;  /* 0xffffff6c74f87950 */ /* 0x000fec0003c3ffff */
        .type           $_Z9KernelCGAPiPfS_S0_P17curandStateXORWOWii$__internal_trig_reduction_slowpathd,@function
        .size           $_Z9KernelCGAPiPfS_S0_P17curandStateXORWOWii$__internal_trig_reduction_slowpathd,(.L_x_124 - $_Z9KernelCGAPiPfS_S0_P17curandStateXORWOWii$__internal_trig_reduction_slowpathd)
$_Z9KernelCGAPiPfS_S0_P17curandStateXORWOWii$__internal_trig_reduction_slowpathd:
[----:B------:R-:W-:Y:S01]  /*9020*/  SHF.R.U32.HI R38, RZ, 0x14, R35 ;  /* 0x00000014ff267819 */ /* 0x000fe20000011623 */
[----:B------:R-:W-:-:S03]  /*9030*/  IMAD.MOV.U32 R4, RZ, RZ, RZ ;  /* 0x000000ffff047224 */ /* 0x000fc600078e00ff */
[----:B------:R-:W-:-:S04]  /*9040*/  LOP3.LUT R3, R38, 0x7ff, RZ, 0xc0, !PT ;  /* 0x000007ff26037812 */ /* 0x000fc800078ec0ff */
[----:B------:R-:W-:-:S13]  /*9050*/  ISETP.NE.AND P0, PT, R3, 0x7ff, PT ;  /* 0x000007ff0300780c */ /* 0x000fda0003f05270 */
[----:B------:R-:W-:Y:S05]  /*9060*/  @!P0 BRA `(.L_x_43) ;  /* 0x0000000800448947 */ /* 0x000fea0003800000 */
[----:B------:R-:W-:Y:S01]  /*9070*/  VIADD R3, R3, 0xfffffc00 ;  /* 0xfffffc0003037836 */ /* 0x000fe20000000000 */
[----:B------:R-:W-:Y:S01]  /*9080*/  BSSY.RECONVERGENT B1, `(.L_x_44) ;  /* 0x000002e000017945 */ /* 0x000fe20003800200 */
[----:B------:R-:W-:-:S03]  /*9090*/  CS2R R32, SRZ ;  /* 0x0000000000207805 */ /* 0x000fc6000001ff00 */
[----:B------:R-:W-:Y:S02]  /*90a0*/  SHF.R.U32.HI R41, RZ, 0x6, R3 ;  /* 0x00000006ff297819 */ /* 0x000fe40000011603 */
[----:B------:R-:W-:Y:S02]  /*90b0*/  ISETP.GE.U32.AND P0, PT, R3, 0x80, PT ;  /* 0x000000800300780c */ /* 0x000fe40003f06070 */
[C---:B------:R-:W-:Y:S02]  /*90c0*/  IADD3 R36, PT, PT, -R41.reuse, 0x13, RZ ;  /* 0x0000001329247810 */ /* 0x040fe40007ffe1ff */
[----:B------:R-:W-:Y:S02]  /*90d0*/  IADD3 R37, PT, PT, -R41, 0xf, RZ ;  /* 0x0000000f29257810 */ /* 0x000fe40007ffe1ff */
[----:B------:R-:W-:-:S04]  /*90e0*/  SEL R36, R36, 0x12, P0 ;  /* 0x0000001224247807 */ /* 0x000fc80000000000 */
[----:B------:R-:W-:-:S13]  /*90f0*/  ISETP.GE.AND P0, PT, R37, R36, PT ;  /* 0x000000242500720c */ /* 0x000fda0003f06270 */
[----:B------:R-:W-:Y:S05]  /*9100*/  @P0 BRA `(.L_x_45) ;  /* 0x0000000000940947 */ /* 0x000fea0003800000 */
[----:B------:R-:W0:Y:S01]  /*9110*/  LDC.64 R4, c[0x0][0x358] ;  /* 0x0000d600ff047b82 */ /* 0x000e220000000a00 */
[C---:B------:R-:W-:Y:S01]  /*9120*/  SHF.L.U64.HI R43, R2.reuse, 0xb, R35 ;  /* 0x0000000b022b7819 */ /* 0x040fe20000010223 */
[----:B------:R-:W-:Y:S01]  /*9130*/  BSSY.RECONVERGENT B2, `(.L_x_46) ;  /* 0x0000021000027945 */ /* 0x000fe20003800200 */
[----:B------:R-:W-:Y:S01]  /*9140*/  IMAD.SHL.U32 R39, R2, 0x800, RZ ;  /* 0x0000080002277824 */ /* 0x000fe200078e00ff */
[----:B------:R-:W-:Y:S01]  /*9150*/  IADD3 R40, PT, PT, RZ, -R41, -R36 ;  /* 0x80000029ff287210 */ /* 0x000fe20007ffe824 */
[----:B------:R-:W-:Y:S01]  /*9160*/  IMAD.MOV.U32 R42, RZ, RZ, RZ ;  /* 0x000000ffff2a7224 */ /* 0x000fe200078e00ff */
[----:B------:R-:W-:Y:S02]  /*9170*/  CS2R R32, SRZ ;  /* 0x0000000000207805 */ /* 0x000fe4000001ff00 */
[----:B------:R-:W-:-:S07]  /*9180*/  LOP3.LUT R43, R43, 0x80000000, RZ, 0xfc, !PT ;  /* 0x800000002b2b7812 */ /* 0x000fce00078efcff */
.L_x_47:
[----:B------:R-:W1:Y:S01]  /*9190*/  LDC.64 R2, c[0x4][0x48] ;  /* 0x01001200ff027b82 */ /* 0x000e620000000a00 */
[----:B0-----:R-:W-:Y:S02]  /*91a0*/  R2UR UR6, R4 ;  /* 0x00000000040672ca */ /* 0x001fe400000e0000 */
[----:B------:R-:W-:Y:S01]  /*91b0*/  R2UR UR7, R5 ;  /* 0x00000000050772ca */ /* 0x000fe200000e0000 */
[----:B-1----:R-:W-:-:S12]  /*91c0*/  IMAD.WIDE R2, R37, 0x8, R2 ;  /* 0x0000000825027825 */ /* 0x002fd800078e0202 */
[----:B------:R-:W2:Y:S01]  /*91d0*/  LDG.E.64.CONSTANT R2, desc[UR6][R2.64] ;  /* 0x0000000602027981 */ /* 0x000ea2000c1e9b00 */
[----:B------:R-:W-:Y:S02]  /*91e0*/  VIADD R40, R40, 0x1 ;  /* 0x0000000128287836 */ /* 0x000fe40000000000 */
[----:B------:R-:W-:Y:S02]  /*91f0*/  VIADD R37, R37, 0x1 ;  /* 0x0000000125257836 */ /* 0x000fe40000000000 */
[----:B--2---:R-:W-:-:S04]  /*9200*/  IMAD.WIDE.U32 R32, P2, R2, R39, R32 ;  /* 0x0000002702207225 */ /* 0x004fc80007840020 */
[----:B------:R-:W-:Y:S02]  /*9210*/  IMAD R117, R2, R43, RZ ;  /* 0x0000002b02757224 */ /* 0x000fe400078e02ff */
[CC--:B------:R-:W-:Y:S02]  /*9220*/  IMAD R118, R3.reuse, R39.reuse, RZ ;  /* 0x0000002703767224 */ /* 0x0c0fe400078e02ff */
[----:B------:R-:W-:Y:S01]  /*9230*/  IMAD.HI.U32 R119, R3, R39, RZ ;  /* 0x0000002703777227 */ /* 0x000fe200078e00ff */
[----:B------:R-:W-:-:S03]  /*9240*/  IADD3 R33, P0, PT, R117, R33, RZ ;  /* 0x0000002175217210 */ /* 0x000fc60007f1e0ff */
[----:B------:R-:W-:Y:S01]  /*9250*/  IMAD R117, R42, 0x8, R1 ;  /* 0x000000082a757824 */ /* 0x000fe200078e0201 */
[----:B------:R-:W-:Y:S01]  /*9260*/  IADD3 R33, P1, PT, R118, R33, RZ ;  /* 0x0000002176217210 */ /* 0x000fe20007f3e0ff */
[----:B------:R-:W-:-:S04]  /*9270*/  IMAD.HI.U32 R118, R2, R43, RZ ;  /* 0x0000002b02767227 */ /* 0x000fc800078e00ff */
[----:B------:R-:W-:Y:S01]  /*9280*/  IMAD.X R2, RZ, RZ, R118, P2 ;  /* 0x000000ffff027224 */ /* 0x000fe200010e0676 */
[----:B------:R0:W-:Y:S01]  /*9290*/  STL.64 [R117], R32 ;  /* 0x0000002075007387 */ /* 0x0001e20000100a00 */
[----:B------:R-:W-:-:S03]  /*92a0*/  IMAD.HI.U32 R118, R3, R43, RZ ;  /* 0x0000002b03767227 */ /* 0x000fc600078e00ff */
[----:B------:R-:W-:Y:S01]  /*92b0*/  IADD3.X R2, P0, PT, R119, R2, RZ, P0, !PT ;  /* 0x0000000277027210 */ /* 0x000fe2000071e4ff */
[----:B------:R-:W-:Y:S02]  /*92c0*/  IMAD R3, R3, R43, RZ ;  /* 0x0000002b03037224 */ /* 0x000fe400078e02ff */
[----:B------:R-:W-:Y:S02]  /*92d0*/  VIADD R42, R42, 0x1 ;  /* 0x000000012a2a7836 */ /* 0x000fe40000000000 */
[----:B------:R-:W-:Y:S01]  /*92e0*/  IMAD.X R118, RZ, RZ, R118, P0 ;  /* 0x000000ffff767224 */ /* 0x000fe200000e0676 */
[----:B------:R-:W-:Y:S02]  /*92f0*/  ISETP.NE.AND P0, PT, R40, -0xf, PT ;  /* 0xfffffff12800780c */ /* 0x000fe40003f05270 */
[----:B------:R-:W-:-:S05]  /*9300*/  IADD3.X R2, P1, PT, R3, R2, RZ, P1, !PT ;  /* 0x0000000203027210 */ /* 0x000fca0000f3e4ff */
[----:B0-----:R-:W-:Y:S02]  /*9310*/  IMAD.X R33, RZ, RZ, R118, P1 ;  /* 0x000000ffff217224 */ /* 0x001fe400008e0676 */
[----:B------:R-:W-:-:S04]  /*9320*/  IMAD.MOV.U32 R32, RZ, RZ, R2 ;  /* 0x000000ffff207224 */ /* 0x000fc800078e0002 */
[----:B------:R-:W-:Y:S05]  /*9330*/  @P0 BRA `(.L_x_47) ;  /* 0xfffffffc00940947 */ /* 0x000fea000383ffff */
[----:B------:R-:W-:Y:S05]  /*9340*/  BSYNC.RECONVERGENT B2 ;  /* 0x0000000000027941 */ /* 0x000fea0003800200 */
.L_x_46:
[----:B------:R-:W-:-:S07]  /*9350*/  IMAD.MOV.U32 R37, RZ, RZ, R36 ;  /* 0x000000ffff257224 */ /* 0x000fce00078e0024 */
.L_x_45:
[----:B------:R-:W-:Y:S05]  /*9360*/  BSYNC.RECONVERGENT B1 ;  /* 0x0000000000017941 */ /* 0x000fea0003800200 */
.L_x_44:
[----:B------:R-:W-:Y:S01]  /*9370*/  LOP3.LUT P0, R43, R38, 0x3f, RZ, 0xc0, !PT ;  /* 0x0000003f262b7812 */ /* 0x000fe2000780c0ff */
[----:B------:R-:W-:-:S04]  /*9380*/  IMAD.IADD R2, R41, 0x1, R37 ;  /* 0x0000000129027824 */ /* 0x000fc800078e0225 */
[----:B------:R-:W-:-:S05]  /*9390*/  IMAD.U32 R119, R2, 0x8, R1 ;  /* 0x0000000802777824 */ /* 0x000fca00078e0001 */
[----:B------:R0:W-:Y:S04]  /*93a0*/  STL.64 [R119+-0x78], R32 ;  /* 0xffff882077007387 */ /* 0x0001e80000100a00 */
[----:B------:R-:W2:Y:S04]  /*93b0*/  @P0 LDL.64 R36, [R1+0x8] ;  /* 0x0000080001240983 */ /* 0x000ea80000100a00 */
[----:B------:R-:W3:Y:S04]  /*93c0*/  LDL.64 R2, [R1+0x10] ;  /* 0x0000100001027983 */ /* 0x000ee80000100a00 */
[----:B------:R-:W0:Y:S01]  /*93d0*/  LDL.64 R4, [R1+0x18] ;  /* 0x0000180001047983 */ /* 0x000e220000100a00 */
[----:B------:R-:W-:Y:S01]  /*93e0*/  BSSY.RECONVERGENT B1, `(.L_x_48) ;  /* 0x0000035000017945 */ /* 0x000fe20003800200 */
[----:B--2---:R-:W-:-:S02]  /*93f0*/  @P0 SHF.R.U64 R41, R36, 0x1, R37 ;  /* 0x0000000124290819 */ /* 0x004fc40000001225 */
[----:B------:R-:W-:Y:S02]  /*9400*/  @P0 SHF.R.U32.HI R117, RZ, 0x1, R37 ;  /* 0x00000001ff750819 */ /* 0x000fe40000011625 */
[----:B------:R-:W-:Y:S02]  /*9410*/  @P0 LOP3.LUT R36, R43, 0x3f, RZ, 0x3c, !PT ;  /* 0x0000003f2b240812 */ /* 0x000fe400078e3cff */
[--C-:B---3--:R-:W-:Y:S02]  /*9420*/  @P0 SHF.R.U32.HI R37, RZ, 0x1, R3.reuse ;  /* 0x00000001ff250819 */ /* 0x108fe40000011603 */
[C---:B------:R-:W-:Y:S02]  /*9430*/  @P0 SHF.R.U64 R38, R2.reuse, 0x1, R3 ;  /* 0x0000000102260819 */ /* 0x040fe40000001203 */
[----:B------:R-:W-:Y:S02]  /*9440*/  @P0 SHF.L.U32 R40, R2, R43, RZ ;  /* 0x0000002b02280219 */ /* 0x000fe400000006ff */
[----:B------:R-:W-:-:S02]  /*9450*/  @P0 SHF.R.U64 R41, R41, R36, R117 ;  /* 0x0000002429290219 */ /* 0x000fc40000001275 */
[-C--:B------:R-:W-:Y:S02]  /*9460*/  @P0 SHF.L.U64.HI R39, R2, R43.reuse, R3 ;  /* 0x0000002b02270219 */ /* 0x080fe40000010203 */
[-C--:B------:R-:W-:Y:S02]  /*9470*/  @P0 SHF.R.U32.HI R42, RZ, R36.reuse, R117 ;  /* 0x00000024ff2a0219 */ /* 0x080fe40000011675 */
[----:B0-----:R-:W-:Y:S02]  /*9480*/  @P0 SHF.L.U32 R32, R4, R43, RZ ;  /* 0x0000002b04200219 */ /* 0x001fe400000006ff */
[----:B------:R-:W-:Y:S02]  /*9490*/  @P0 SHF.R.U64 R33, R38, R36, R37 ;  /* 0x0000002426210219 */ /* 0x000fe40000001225 */
[----:B------:R-:W-:Y:S02]  /*94a0*/  @P0 LOP3.LUT R2, R40, R41, RZ, 0xfc, !PT ;  /* 0x0000002928020212 */ /* 0x000fe400078efcff */
[----:B------:R-:W-:-:S02]  /*94b0*/  @P0 LOP3.LUT R3, R39, R42, RZ, 0xfc, !PT ;  /* 0x0000002a27030212 */ /* 0x000fc400078efcff */
[----:B------:R-:W-:Y:S02]  /*94c0*/  @P0 SHF.L.U64.HI R43, R4, R43, R5 ;  /* 0x0000002b042b0219 */ /* 0x000fe40000010205 */
[----:B------:R-:W-:Y:S01]  /*94d0*/  @P0 LOP3.LUT R4, R32, R33, RZ, 0xfc, !PT ;  /* 0x0000002120040212 */ /* 0x000fe200078efcff */
[C---:B------:R-:W-:Y:S01]  /*94e0*/  IMAD.SHL.U32 R32, R2.reuse, 0x4, RZ ;  /* 0x0000000402207824 */ /* 0x040fe200078e00ff */
[----:B------:R-:W-:Y:S02]  /*94f0*/  @P0 SHF.R.U32.HI R36, RZ, R36, R37 ;  /* 0x00000024ff240219 */ /* 0x000fe40000011625 */
[----:B------:R-:W-:Y:S02]  /*9500*/  SHF.L.U64.HI R2, R2, 0x2, R3 ;  /* 0x0000000202027819 */ /* 0x000fe40000010203 */
[----:B------:R-:W-:Y:S02]  /*9510*/  SHF.L.W.U32.HI R38, R3, 0x2, R4 ;  /* 0x0000000203267819 */ /* 0x000fe40000010e04 */
[----:B------:R-:W-:-:S02]  /*9520*/  @P0 LOP3.LUT R5, R43, R36, RZ, 0xfc, !PT ;  /* 0x000000242b050212 */ /* 0x000fc400078efcff */
[----:B------:R-:W-:Y:S02]  /*9530*/  IADD3 RZ, P0, PT, RZ, -R32, RZ ;  /* 0x80000020ffff7210 */ /* 0x000fe40007f1e0ff */
[----:B------:R-:W-:Y:S02]  /*9540*/  LOP3.LUT R3, RZ, R2, RZ, 0x33, !PT ;  /* 0x00000002ff037212 */ /* 0x000fe400078e33ff */
[----:B------:R-:W-:Y:S02]  /*9550*/  SHF.L.W.U32.HI R4, R4, 0x2, R5 ;  /* 0x0000000204047819 */ /* 0x000fe40000010e05 */
[----:B------:R-:W-:Y:S02]  /*9560*/  LOP3.LUT R33, RZ, R38, RZ, 0x33, !PT ;  /* 0x00000026ff217212 */ /* 0x000fe400078e33ff */
[----:B------:R-:W-:Y:S02]  /*9570*/  IADD3.X R3, P0, PT, RZ, R3, RZ, P0, !PT ;  /* 0x00000003ff037210 */ /* 0x000fe4000071e4ff */
[----:B------:R-:W-:-:S02]  /*9580*/  LOP3.LUT R36, RZ, R4, RZ, 0x33, !PT ;  /* 0x00000004ff247212 */ /* 0x000fc400078e33ff */
[----:B------:R-:W-:Y:S02]  /*9590*/  IADD3.X R33, P1, PT, RZ, R33, RZ, P0, !PT ;  /* 0x00000021ff217210 */ /* 0x000fe4000073e4ff */
[----:B------:R-:W-:-:S03]  /*95a0*/  ISETP.GT.U32.AND P2, PT, R38, -0x1, PT ;  /* 0xffffffff2600780c */ /* 0x000fc60003f44070 */
[----:B------:R-:W-:Y:S01]  /*95b0*/  IMAD.X R37, RZ, RZ, R36, P1 ;  /* 0x000000ffff257224 */ /* 0x000fe200008e0624 */
[----:B------:R-:W-:-:S04]  /*95c0*/  ISETP.GT.AND.EX P0, PT, R4, -0x1, PT, P2 ;  /* 0xffffffff0400780c */ /* 0x000fc80003f04320 */
[----:B------:R-:W-:Y:S02]  /*95d0*/  SEL R37, R4, R37, P0 ;  /* 0x0000002504257207 */ /* 0x000fe40000000000 */
[----:B------:R-:W-:Y:S02]  /*95e0*/  SEL R38, R38, R33, P0 ;  /* 0x0000002126267207 */ /* 0x000fe40000000000 */
[----:B------:R-:W-:-:S04]  /*95f0*/  ISETP.NE.U32.AND P1, PT, R37, RZ, PT ;  /* 0x000000ff2500720c */ /* 0x000fc80003f25070 */
[----:B------:R-:W-:Y:S01]  /*9600*/  SEL R33, R38, R37, !P1 ;  /* 0x0000002526217207 */ /* 0x000fe20004800000 */
[----:B------:R-:W-:-:S05]  /*9610*/  @!P0 IMAD.MOV R32, RZ, RZ, -R32 ;  /* 0x000000ffff208224 */ /* 0x000fca00078e0a20 */
[----:B------:R-:W0:Y:S02]  /*9620*/  FLO.U32 R33, R33 ;  /* 0x0000002100217300 */ /* 0x000e2400000e0000 */
[C---:B0-----:R-:W-:Y:S02]  /*9630*/  IADD3 R39, PT, PT, -R33.reuse, 0x1f, RZ ;  /* 0x0000001f21277810 */ /* 0x041fe40007ffe1ff */
[----:B------:R-:W-:-:S03]  /*9640*/  IADD3 R36, PT, PT, -R33, 0x3f, RZ ;  /* 0x0000003f21247810 */ /* 0x000fc60007ffe1ff */
[----:B------:R-:W-:Y:S01]  /*9650*/  @P1 IMAD.MOV R36, RZ, RZ, R39 ;  /* 0x000000ffff241224 */ /* 0x000fe200078e0227 */
[----:B------:R-:W-:-:S04]  /*9660*/  SEL R39, R2, R3, P0 ;  /* 0x0000000302277207 */ /* 0x000fc80000000000 */
[----:B------:R-:W-:-:S13]  /*9670*/  ISETP.NE.AND P1, PT, R36, RZ, PT ;  /* 0x000000ff2400720c */ /* 0x000fda0003f25270 */
[----:B------:R-:W-:Y:S05]  /*9680*/  @!P1 BRA `(.L_x_49) ;  /* 0x0000000000289947 */ /* 0x000fea0003800000 */
[----:B------:R-:W-:Y:S02]  /*9690*/  LOP3.LUT R3, R36, 0x3f, RZ, 0xc0, !PT ;  /* 0x0000003f24037812 */ /* 0x000fe400078ec0ff */
[--C-:B------:R-:W-:Y:S02]  /*96a0*/  SHF.R.U64 R33, R32, 0x1, R39.reuse ;  /* 0x0000000120217819 */ /* 0x100fe40000001227 */
[----:B------:R-:W-:Y:S02]  /*96b0*/  SHF.R.U32.HI R39, RZ, 0x1, R39 ;  /* 0x00000001ff277819 */ /* 0x000fe40000011627 */
[----:B------:R-:W-:Y:S02]  /*96c0*/  LOP3.LUT R2, R36, 0x3f, RZ, 0xc, !PT ;  /* 0x0000003f24027812 */ /* 0x000fe400078e0cff */
[CC--:B------:R-:W-:Y:S02]  /*96d0*/  SHF.L.U64.HI R37, R38.reuse, R3.reuse, R37 ;  /* 0x0000000326257219 */ /* 0x0c0fe40000010225 */
[----:B------:R-:W-:-:S02]  /*96e0*/  SHF.L.U32 R3, R38, R3, RZ ;  /* 0x0000000326037219 */ /* 0x000fc400000006ff */
[-CC-:B------:R-:W-:Y:S02]  /*96f0*/  SHF.R.U64 R38, R33, R2.reuse, R39.reuse ;  /* 0x0000000221267219 */ /* 0x180fe40000001227 */
[----:B------:R-:W-:Y:S02]  /*9700*/  SHF.R.U32.HI R2, RZ, R2, R39 ;  /* 0x00000002ff027219 */ /* 0x000fe40000011627 */
[----:B------:R-:W-:Y:S02]  /*9710*/  LOP3.LUT R38, R3, R38, RZ, 0xfc, !PT ;  /* 0x0000002603267212 */ /* 0x000fe400078efcff */
[----:B------:R-:W-:-:S07]  /*9720*/  LOP3.LUT R37, R37, R2, RZ, 0xfc, !PT ;  /* 0x0000000225257212 */ /* 0x000fce00078efcff */
.L_x_49:
[----:B------:R-:W-:Y:S05]  /*9730*/  BSYNC.RECONVERGENT B1 ;  /* 0x0000000000017941 */ /* 0x000fea0003800200 */
.L_x_48:
[----:B------:R-:W-:Y:S01]  /*9740*/  IMAD.WIDE.U32 R32, R38, 0x2168c235, RZ ;  /* 0x2168c23526207825 */ /* 0x000fe200078e00ff */
[----:B------:R-:W-:-:S03]  /*9750*/  SHF.R.U32.HI R5, RZ, 0x1e, R5 ;  /* 0x0000001eff057819 */ /* 0x000fc60000011605 */
[----:B------:R-:W-:Y:S01]  /*9760*/  IMAD.MOV.U32 R2, RZ, RZ, R33 ;  /* 0x000000ffff027224 */ /* 0x000fe200078e0021 */
[----:B------:R-:W-:Y:S01]  /*9770*/  IADD3 RZ, P1, PT, R32, R32, RZ ;  /* 0x0000002020ff7210 */ /* 0x000fe20007f3e0ff */
[----:B------:R-:W-:Y:S01]  /*9780*/  IMAD.MOV.U32 R3, RZ, RZ, RZ ;  /* 0x000000ffff037224 */ /* 0x000fe200078e00ff */
[----:B------:R-:W-:Y:S01]  /*9790*/  LEA.HI R4, R4, R5, RZ, 0x1 ;  /* 0x0000000504047211 */ /* 0x000fe200078f08ff */
[----:B------:R-:W-:-:S04]  /*97a0*/  IMAD.HI.U32 R33, R37, -0x36f0255e, RZ ;  /* 0xc90fdaa225217827 */ /* 0x000fc800078e00ff */
[----:B------:R-:W-:-:S04]  /*97b0*/  IMAD.WIDE.U32 R2, R38, -0x36f0255e, R2 ;  /* 0xc90fdaa226027825 */ /* 0x000fc800078e0002 */
[----:B------:R-:W-:-:S04]  /*97c0*/  IMAD.WIDE.U32 R2, P2, R37, 0x2168c235, R2 ;  /* 0x2168c23525027825 */ /* 0x000fc80007840002 */
[----:B------:R-:W-:Y:S01]  /*97d0*/  IMAD R37, R37, -0x36f0255e, RZ ;  /* 0xc90fdaa225257824 */ /* 0x000fe200078e02ff */
[----:B------:R-:W-:Y:S01]  /*97e0*/  IADD3.X RZ, P1, PT, R2, R2, RZ, P1, !PT ;  /* 0x0000000202ff7210 */ /* 0x000fe20000f3e4ff */
[----:B------:R-:W-:-:S03]  /*97f0*/  IMAD.X R32, RZ, RZ, R33, P2 ;  /* 0x000000ffff207224 */ /* 0x000fc600010e0621 */
[----:B------:R-:W-:-:S04]  /*9800*/  IADD3 R3, P2, PT, R37, R3, RZ ;  /* 0x0000000325037210 */ /* 0x000fc80007f5e0ff */
[C---:B------:R-:W-:Y:S01]  /*9810*/  ISETP.GT.U32.AND P3, PT, R3.reuse, RZ, PT ;  /* 0x000000ff0300720c */ /* 0x040fe20003f64070 */
[----:B------:R-:W-:Y:S01]  /*9820*/  IMAD.X R32, RZ, RZ, R32, P2 ;  /* 0x000000ffff207224 */ /* 0x000fe200010e0620 */
[----:B------:R-:W-:-:S04]  /*9830*/  IADD3.X R2, P2, PT, R3, R3, RZ, P1, !PT ;  /* 0x0000000303027210 */ /* 0x000fc80000f5e4ff */
[C---:B------:R-:W-:Y:S01]  /*9840*/  ISETP.GT.AND.EX P1, PT, R32.reuse, RZ, PT, P3 ;  /* 0x000000ff2000720c */ /* 0x040fe20003f24330 */
[----:B------:R-:W-:-:S03]  /*9850*/  IMAD.X R33, R32, 0x1, R32, P2 ;  /* 0x0000000120217824 */ /* 0x000fc600010e0620 */
[----:B------:R-:W-:Y:S02]  /*9860*/  SEL R2, R2, R3, P1 ;  /* 0x0000000302027207 */ /* 0x000fe40000800000 */
[----:B------:R-:W-:Y:S02]  /*9870*/  SEL R3, R33, R32, P1 ;  /* 0x0000002021037207 */ /* 0x000fe40000800000 */
[----:B------:R-:W-:Y:S02]  /*9880*/  IADD3 R2, P2, PT, R2, 0x1, RZ ;  /* 0x0000000102027810 */ /* 0x000fe40007f5e0ff */
[----:B------:R-:W-:Y:S02]  /*9890*/  SEL R33, RZ, 0xffffffff, !P1 ;  /* 0xffffffffff217807 */ /* 0x000fe40004800000 */
[----:B------:R-:W-:Y:S01]  /*98a0*/  LOP3.LUT P1, R35, R35, 0x80000000, RZ, 0xc0, !PT ;  /* 0x8000000023237812 */ /* 0x000fe2000782c0ff */
[----:B------:R-:W-:Y:S02]  /*98b0*/  IMAD.X R3, RZ, RZ, R3, P2 ;  /* 0x000000ffff037224 */ /* 0x000fe400010e0603 */
[----:B------:R-:W-:Y:S01]  /*98c0*/  IMAD.IADD R32, R33, 0x1, -R36 ;  /* 0x0000000121207824 */ /* 0x000fe200078e0a24 */
[----:B------:R-:W-:-:S02]  /*98d0*/  @!P0 LOP3.LUT R35, R35, 0x80000000, RZ, 0x3c, !PT ;  /* 0x8000000023238812 */ /* 0x000fc400078e3cff */
[----:B------:R-:W-:Y:S01]  /*98e0*/  SHF.R.U64 R2, R2, 0xa, R3 ;  /* 0x0000000a02027819 */ /* 0x000fe20000001203 */
[----:B------:R-:W-:-:S03]  /*98f0*/  IMAD.SHL.U32 R32, R32, 0x100000, RZ ;  /* 0x0010000020207824 */ /* 0x000fc600078e00ff */
[----:B------:R-:W-:-:S03]  /*9900*/  IADD3 R2, P2, PT, R2, 0x1, RZ ;  /* 0x0000000102027810 */ /* 0x000fc60007f5e0ff */
[----:B------:R-:W-:Y:S01]  /*9910*/  @P1 IMAD.MOV R4, RZ, RZ, -R4 ;  /* 0x000000ffff041224 */ /* 0x000fe200078e0a04 */
[----:B------:R-:W-:-:S04]  /*9920*/  LEA.HI.X R3, R3, RZ, RZ, 0x16, P2 ;  /* 0x000000ff03037211 */ /* 0x000fc800010fb4ff */
[--C-:B------:R-:W-:Y:S02]  /*9930*/  SHF.R.U64 R2, R2, 0x1, R3.reuse ;  /* 0x0000000102027819 */ /* 0x100fe40000001203 */
[----:B------:R-:W-:Y:S02]  /*9940*/  SHF.R.U32.HI R3, RZ, 0x1, R3 ;  /* 0x00000001ff037819 */ /* 0x000fe40000011603 */
[----:B------:R-:W-:-:S04]  /*9950*/  IADD3 R2, P2, P3, RZ, RZ, R2 ;  /* 0x000000ffff027210 */ /* 0x000fc80007b5e002 */
[----:B------:R-:W-:-:S04]  /*9960*/  IADD3.X R32, PT, PT, R32, 0x3fe00000, R3, P2, P3 ;  /* 0x3fe0000020207810 */ /* 0x000fc800017e6403 */
[----:B------:R-:W-:-:S07]  /*9970*/  LOP3.LUT R35, R32, R35, RZ, 0xfc, !PT ;  /* 0x0000002320237212 */ /* 0x000fce00078efcff */
.L_x_43:
[----:B------:R-:W-:Y:S02]  /*9980*/  IMAD.MOV.U32 R119, RZ, RZ, R35 ;  /* 0x000000ffff777224 */ /* 0x000fe400078e0023 */
[----:B------:R-:W-:Y:S02]  /*9990*/  IMAD.MOV.U32 R35, RZ, RZ, 0x0 ;  /* 0x00000000ff237424 */ /* 0x000fe400078e00ff */
[----:B------:R-:W-:Y:S02]  /*99a0*/  IMAD.MOV.U32 R118, RZ, RZ, R2 ;  /* 0x000000ffff767224 */ /* 0x000fe400078e0002 */
[----:B------:R-:W-:Y:S05]  /*99b0*/  RET.REL.NODEC R34 `(_Z9KernelCGAPiPfS_S0_P17curandStateXORWOWii) ;  /* 0xffffff6422907950 */ /* 0x000fea0003c3ffff */
.L_x_50:
[----:B------:R-:W-:-:S00]  /*99c0*/  BRA `(.L_x_50) ;  /* 0xfffffffc00fc7947 */ /* 0x000fc0000383ffff */
[----:B------:R-:W-:-:S00]  /*99d0*/  NOP ;  /* 0x0000000000007918 */ /* 0x000fc00000000000 */
        /* <DEDUP_REMOVED lines=10> */
.L_x_124:


//--------------------- .text._Z11KernelCGA2DPiPfS_S0_P17curandStateXORWOWii --------------------------
	.section	.text._Z11KernelCGA2DPiPfS_S0_P17curandStateXORWOWii,"ax",@progbits
	.align	128
        .global         _Z11KernelCGA2DPiPfS_S0_P17curandStateXORWOWii
        .type           _Z11KernelCGA2DPiPfS_S0_P17curandStateXORWOWii,@function
        .size           _Z11KernelCGA2DPiPfS_S0_P17curandStateXORWOWii,(.L_x_126 - _Z11KernelCGA2DPiPfS_S0_P17curandStateXORWOWii)
        .other          _Z11KernelCGA2DPiPfS_S0_P17curandStateXORWOWii,@"STO_CUDA_ENTRY STV_DEFAULT"
_Z11KernelCGA2DPiPfS_S0_P17curandStateXORWOWii:
.text._Z11KernelCGA2DPiPfS_S0_P17curandStateXORWOWii:
[----:B------:R-:W0:Y:S01]  /*0000*/  LDC R1, c[0x0][0x37c] ;  /* 0x0000df00ff017b82 */ /* 0x000e220000000800 */
[----:B------:R-:W1:Y:S07]  /*0010*/  S2R R12, SR_TID.X ;  /* 0x00000000000c7919 */ /* 0x000e6e0000002100 */
[----:B------:R-:W1:Y:S01]  /*0020*/  LDC R14, c[0x0][0x3ac] ;  /* 0x0000eb00ff0e7b82 */ /* 0x000e620000000800 */
[----:B------:R-:W2:Y:S01]  /*0030*/  LDCU.64 UR4, c[0x0][0x358] ;  /* 0x00006b00ff0477ac */ /* 0x000ea20008000a00 */
[----:B0-----:R-:W-:Y:S01]  /*0040*/  VIADD R1, R1, 0xffffffd8 ;  /* 0xffffffd801017836 */ /* 0x001fe20000000000 */
[----:B------:R-:W1:Y:S05]  /*0050*/  S2R R13, SR_TID.Y ;  /* 0x00000000000d7919 */ /* 0x000e6a0000002200 */
[----:B------:R-:W0:Y:S01]  /*0060*/  LDC.64 R64, c[0x0][0x3a0] ;  /* 0x0000e800ff407b82 */ /* 0x000e220000000a00 */
[----:B-1----:R-:W-:-:S04]  /*0070*/  IMAD R6, R12, R14, R13 ;  /* 0x0000000e0c067224 */ /* 0x002fc800078e020d */
[----:B0-----:R-:W-:-:S05]  /*0080*/  IMAD.WIDE R64, R6, 0x30, R64 ;  /* 0x0000003006407825 */ /* 0x001fca00078e0240 */
[----:B--2---:R-:W2:Y:S04]  /*0090*/  LDG.E.64 R34, desc[UR4][R64.64] ;  /* 0x0000000440227981 */ /* 0x004ea8000c1e1b00 */
[----:B------:R-:W3:Y:S04]  /*00a0*/  LDG.E.64 R2, desc[UR4][R64.64+0x10] ;  /* 0x0000100440027981 */ /* 0x000ee8000c1e1b00 */
[----:B------:R-:W4:Y:S04]  /*00b0*/  LDG.E.64 R8, desc[UR4][R64.64+0x8] ;  /* 0x0000080440087981 */ /* 0x000f28000c1e1b00 */
[----:B------:R0:W5:Y:S04]  /*00c0*/  LDG.E R67, desc[UR4][R64.64+0x20] ;  /* 0x0000200440437981 */ /* 0x000168000c1e1900 */
[----:B------:R0:W5:Y:S04]  /*00d0*/  LDG.E.64 R54, desc[UR4][R64.64+0x28] ;  /* 0x0000280440367981 */ /* 0x000168000c1e1b00 */
[----:B------:R0:W5:Y:S01]  /*00e0*/  LDG.E.64 R32, desc[UR4][R64.64+0x18] ;  /* 0x0000180440207981 */ /* 0x000162000c1e1b00 */
[----:B------:R-:W-:Y:S01]  /*00f0*/  BSSY.RECONVERGENT B0, `(.L_x_51) ;  /* 0x0000088000007945 */ /* 0x000fe20003800200 */
        /* <DEDUP_REMOVED lines=18> */
[----:B------:R-:W-:-:S06]  /*0220*/  FMUL R7, R7, 10 ;  /* 0x4120000007077820 */ /* 0x000fcc0000400000 */
[----:B------:R-:W1:Y:S02]  /*0230*/  F2I.FLOOR.NTZ R7, R7 ;  /* 0x0000000700077305 */ /* 0x000e640000207100 */
[----:B-1----:R-:W-:-:S13]  /*0240*/  ISETP.NE.AND P0, PT, R7, 0x2, PT ;  /* 0x000000020700780c */ /* 0x002fda0003f05270 */
[----:B0-----:R-:W-:Y:S05]  /*0250*/  @!P0 BRA `(.L_x_52) ;  /* 0x0000000400588947 */ /* 0x001fea0003800000 */
[----:B------:R-:W-:-:S13]  /*0260*/  ISETP.NE.AND P0, PT, R7, 0x1, PT ;  /* 0x000000010700780c */ /* 0x000fda0003f05270 */
[----:B------:R-:W-:Y:S05]  /*0270*/  @!P0 BRA `(.L_x_53) ;  /* 0x0000000000e88947 */ /* 0x000fea0003800000 */
[----:B------:R-:W-:Y:S01]  /*0280*/  ISETP.NE.AND P0, PT, R7, RZ, PT ;  /* 0x000000ff0700720c */ /* 0x000fe20003f05270 */
[----:B------:R-:W-:-:S12]  /*0290*/  IMAD.MOV.U32 R4, RZ, RZ, R6 ;  /* 0x000000ffff047224 */ /* 0x000fd800078e0006 */
[----:B------:R-:W-:Y:S05]  /*02a0*/  @P0 BRA `(.L_x_54) ;  /* 0x0000000000700947 */ /* 0x000fea0003800000 */
[----:B------:R-:W0:Y:S01]  /*02b0*/  LDC R15, c[0x0][0x3a8] ;  /* 0x0000ea00ff0f7b82 */ /* 0x000e220000000800 */
[----:B------:R-:W-:-:S05]  /*02c0*/  VIADD R4, R12, 0xffffffff ;  /* 0xffffffff0c047836 */ /* 0x000fca0000000000 */
[----:B------:R-:W-:Y:S02]  /*02d0*/  IABS R12, R4 ;  /* 0x00000004000c7213 */ /* 0x000fe40000000000 */
[----:B------:R-:W-:Y:S02]  /*02e0*/  ISETP.GE.AND P2, PT, R4, RZ, PT ;  /* 0x000000ff0400720c */ /* 0x000fe40003f46270 */
[----:B0-----:R-:W-:-:S04]  /*02f0*/  IABS R16, R15 ;  /* 0x0000000f00107213 */ /* 0x001fc80000000000 */
[----:B------:R-:W0:Y:S08]  /*0300*/  I2F.RP R7, R16 ;  /* 0x0000001000077306 */ /* 0x000e300000209400 */
[----:B0-----:R-:W0:Y:S02]  /*0310*/  MUFU.RCP R7, R7 ;  /* 0x0000000700077308 */ /* 0x001e240000001000 */
[----:B0-----:R-:W-:-:S06]  /*0320*/  VIADD R10, R7, 0xffffffe ;  /* 0x0ffffffe070a7836 */ /* 0x001fcc0000000000 */
[----:B------:R0:W1:Y:S02]  /*0330*/  F2I.FTZ.U32.TRUNC.NTZ R11, R10 ;  /* 0x0000000a000b7305 */ /* 0x000064000021f000 */
[----:B0-----:R-:W-:Y:S02]  /*0340*/  IMAD.MOV.U32 R10, RZ, RZ, RZ ;  /* 0x000000ffff0a7224 */ /* 0x001fe400078e00ff */
[----:B-1----:R-:W-:-:S04]  /*0350*/  IMAD.MOV R17, RZ, RZ, -R11 ;  /* 0x000000ffff117224 */ /* 0x002fc800078e0a0b */
[----:B------:R-:W-:-:S04]  /*0360*/  IMAD R17, R17, R16, RZ ;  /* 0x0000001011117224 */ /* 0x000fc800078e02ff */
        /* <DEDUP_REMOVED lines=16> */
.L_x_54:
[----:B------:R-:W-:-:S13]  /*0470*/  ISETP.GE.AND P0, PT, R7, 0x3, PT ;  /* 0x000000030700780c */ /* 0x000fda0003f06270 */
[----:B------:R-:W-:Y:S05]  /*0480*/  @!P0 BRA `(.L_x_55) ;  /* 0x0000000400388947 */ /* 0x000fea0003800000 */
[----:B------:R-:W-:Y:S01]  /*0490*/  IABS R16, R14 ;  /* 0x0000000e00107213 */ /* 0x000fe20000000000 */
[----:B------:R-:W-:-:S03]  /*04a0*/  VIADD R4, R13, 0x1 ;  /* 0x000000010d047836 */ /* 0x000fc60000000000 */
        /* <DEDUP_REMOVED lines=23> */
.L_x_53:
[----:B------:R-:W0:Y:S01]  /*0620*/  LDC R17, c[0x0][0x3a8] ;  /* 0x0000ea00ff117b82 */ /* 0x000e220000000800 */
[----:B------:R-:W-:Y:S02]  /*0630*/  VIADD R4, R12, 0x1 ;  /* 0x000000010c047836 */ /* 0x000fe40000000000 */
[----:B------:R-:W-:-:S03]  /*0640*/  IMAD.MOV.U32 R10, RZ, RZ, RZ ;  /* 0x000000ffff0a7224 */ /* 0x000fc600078e00ff */
[----:B------:R-:W-:Y:S02]  /*0650*/  IABS R12, R4 ;  /* 0x00000004000c7213 */ /* 0x000fe40000000000 */
[----:B------:R-:W-:Y:S02]  /*0660*/  ISETP.GE.AND P1, PT, R4, RZ, PT ;  /* 0x000000ff0400720c */ /* 0x000fe40003f26270 */
[----:B0-----:R-:W-:Y:S02]  /*0670*/  IABS R16, R17 ;  /* 0x0000001100107213 */ /* 0x001fe40000000000 */
[----:B------:R-:W-:Y:S02]  /*0680*/  ISETP.NE.AND P2, PT, R17, RZ, PT ;  /* 0x000000ff1100720c */ /* 0x000fe40003f45270 */
[----:B------:R-:W0:Y:S08]  /*0690*/  I2F.RP R7, R16 ;  /* 0x0000001000077306 */ /* 0x000e300000209400 */
[----:B0-----:R-:W0:Y:S02]  /*06a0*/  MUFU.RCP R7, R7 ;  /* 0x0000000700077308 */ /* 0x001e240000001000 */
[----:B0-----:R-:W-:-:S06]  /*06b0*/  VIADD R11, R7, 0xffffffe ;  /* 0x0ffffffe070b7836 */ /* 0x001fcc0000000000 */
[----:B------:R-:W0:Y:S02]  /*06c0*/  F2I.FTZ.U32.TRUNC.NTZ R11, R11 ;  /* 0x0000000b000b7305 */ /* 0x000e24000021f000 */
[----:B0-----:R-:W-:-:S04]  /*06d0*/  IMAD.MOV R15, RZ, RZ, -R11 ;  /* 0x000000ffff0f7224 */ /* 0x001fc800078e0a0b */
[----:B------:R-:W-:-:S04]  /*06e0*/  IMAD R15, R15, R16, RZ ;  /* 0x000000100f0f7224 */ /* 0x000fc800078e02ff */
        /* <DEDUP_REMOVED lines=13> */
.L_x_52:
        /* <DEDUP_REMOVED lines=27> */
.L_x_55:
[----:B------:R-:W-:Y:S05]  /*0970*/  BSYNC.RECONVERGENT B0 ;  /* 0x0000000000007941 */ /* 0x000fea0003800200 */
.L_x_51:
[----:B------:R-:W-:Y:S01]  /*0980*/  SHF.R.U32.HI R7, RZ, 0x2, R8 ;  /* 0x00000002ff077819 */ /* 0x000fe20000011608 */
[----:B------:R-:W0:Y:S01]  /*0990*/  LDC.64 R36, c[0x0][0x380] ;  /* 0x0000e000ff247b82 */ /* 0x000e220000000a00 */
[----:B------:R-:W-:Y:S02]  /*09a0*/  SHF.R.U32.HI R12, RZ, 0x2, R9 ;  /* 0x00000002ff0c7819 */ /* 0x000fe40000011609 */
[----:B------:R-:W-:Y:S01]  /*09b0*/  LOP3.LUT R7, R7, R8, RZ, 0x3c, !PT ;  /* 0x0000000807077212 */ /* 0x000fe200078e3cff */
[----:B------:R-:W-:Y:S01]  /*09c0*/  IMAD.SHL.U32 R8, R5, 0x10, RZ ;  /* 0x0000001005087824 */ /* 0x000fe200078e00ff */
[----:B------:R-:W-:Y:S02]  /*09d0*/  LOP3.LUT R9, R12, R9, RZ, 0x3c, !PT ;  /* 0x000000090c097212 */ /* 0x000fe400078e3cff */
[----:B------:R-:W-:Y:S01]  /*09e0*/  SHF.R.U32.HI R11, RZ, 0x2, R2 ;  /* 0x00000002ff0b7819 */ /* 0x000fe20000011602 */
[----:B------:R-:W-:Y:S01]  /*09f0*/  IMAD.SHL.U32 R10, R7, 0x2, RZ ;  /* 0x00000002070a7824 */ /* 0x000fe200078e00ff */
[----:B------:R-:W-:-:S02]  /*0a00*/  SHF.R.U32.HI R12, RZ, 0x2, R5 ;  /* 0x00000002ff0c7819 */ /* 0x000fc40000011605 */
[----:B------:R-:W-:Y:S02]  /*0a10*/  LOP3.LUT R11, R11, R2, RZ, 0x3c, !PT ;  /* 0x000000020b0b7212 */ /* 0x000fe400078e3cff */
[----:B------:R-:W-:Y:S01]  /*0a20*/  LOP3.LUT R8, R5, R8, R10, 0x96, !PT ;  /* 0x0000000805087212 */ /* 0x000fe200078e960a */
[----:B------:R-:W-:Y:S01]  /*0a30*/  IMAD.SHL.U32 R10, R9, 0x2, RZ ;  /* 0x00000002090a7824 */ /* 0x000fe200078e00ff */
[----:B------:R-:W-:Y:S02]  /*0a40*/  LOP3.LUT R12, R12, R5, RZ, 0x3c, !PT ;  /* 0x000000050c0c7212 */ /* 0x000fe400078e3cff */
[----:B------:R-:W-:-:S03]  /*0a50*/  LOP3.LUT R7, R8, R7, RZ, 0x3c, !PT ;  /* 0x0000000708077212 */ /* 0x000fc600078e3cff */
[----:B------:R-:W-:Y:S02]  /*0a60*/  IMAD.SHL.U32 R5, R12, 0x2, RZ ;  /* 0x000000020c057824 */ /* 0x000fe400078e00ff */
[----:B------:R-:W-:-:S05]  /*0a70*/  IMAD.SHL.U32 R8, R7, 0x10, RZ ;  /* 0x0000001007087824 */ /* 0x000fca00078e00ff */
[----:B------:R-:W-:Y:S02]  /*0a80*/  LOP3.LUT R8, R7, R8, R10, 0x96, !PT ;  /* 0x0000000807087212 */ /* 0x000fe400078e960a */
[----:B------:R-:W-:Y:S02]  /*0a90*/  SHF.R.U32.HI R10, RZ, 0x2, R3 ;  /* 0x00000002ff0a7819 */ /* 0x000fe40000011603 */
[----:B------:R-:W-:Y:S01]  /*0aa0*/  LOP3.LUT R9, R8, R9, RZ, 0x3c, !PT ;  /* 0x0000000908097212 */ /* 0x000fe200078e3cff */
[----:B------:R-:W-:Y:S01]  /*0ab0*/  IMAD.SHL.U32 R8, R11, 0x2, RZ ;  /* 0x000000020b087824 */ /* 0x000fe200078e00ff */
[----:B------:R-:W-:-:S03]  /*0ac0*/  LOP3.LUT R10, R10, R3, RZ, 0x3c, !PT ;  /* 0x000000030a0a7212 */ /* 0x000fc600078e3cff */
[----:B------:R-:W-:-:S05]  /*0ad0*/  IMAD.SHL.U32 R2, R9, 0x10, RZ ;  /* 0x0000001009027824 */ /* 0x000fca00078e00ff */
[----:B------:R-:W-:Y:S01]  /*0ae0*/  LOP3.LUT R2, R9, R2, R8, 0x96, !PT ;  /* 0x0000000209027212 */ /* 0x000fe200078e9608 */
[----:B------:R-:W-:-:S03]  /*0af0*/  IMAD.SHL.U32 R8, R10, 0x2, RZ ;  /* 0x000000020a087824 */ /* 0x000fc600078e00ff */
[----:B------:R-:W-:-:S05]  /*0b00*/  LOP3.LUT R3, R2, R11, RZ, 0x3c, !PT ;  /* 0x0000000b02037212 */ /* 0x000fca00078e3cff */
[----:B------:R-:W-:-:S05]  /*0b10*/  IMAD.SHL.U32 R2, R3, 0x10, RZ ;  /* 0x0000001003027824 */ /* 0x000fca00078e00ff */
[----:B------:R-:W-:Y:S02]  /*0b20*/  LOP3.LUT R13, R3, R2, R8, 0x96, !PT ;  /* 0x00000002030d7212 */ /* 0x000fe400078e9608 */
[----:B------:R-:W-:Y:S02]  /*0b30*/  SHF.R.U32.HI R8, RZ, 0x2, R7 ;  /* 0x00000002ff087819 */ /* 0x000fe40000011607 */
[----:B------:R-:W-:Y:S02]  /*0b40*/  LOP3.LUT R13, R13, R10, RZ, 0x3c, !PT ;  /* 0x0000000a0d0d7212 */ /* 0x000fe400078e3cff */
[----:B------:R-:W-:Y:S02]  /*0b50*/  LOP3.LUT R8, R8, R7, RZ, 0x3c, !PT ;  /* 0x0000000708087212 */ /* 0x000fe400078e3cff */
[----:B------:R-:W-:Y:S01]  /*0b60*/  SHF.R.U32.HI R10, RZ, 0x2, R9 ;  /* 0x00000002ff0a7819 */ /* 0x000fe20000011609 */
[----:B------:R-:W-:-:S03]  /*0b70*/  IMAD.SHL.U32 R2, R13, 0x10, RZ ;  /* 0x000000100d027824 */ /* 0x000fc600078e00ff */
[----:B------:R-:W-:Y:S02]  /*0b80*/  LOP3.LUT R10, R10, R9, RZ, 0x3c, !PT ;  /* 0x000000090a0a7212 */ /* 0x000fe400078e3cff */
[----:B------:R-:W-:-:S04]  /*0b90*/  LOP3.LUT R5, R13, R2, R5, 0x96, !PT ;  /* 0x000000020d057212 */ /* 0x000fc800078e9605 */
[----:B------:R-:W-:Y:S01]  /*0ba0*/  LOP3.LUT R11, R5, R12, RZ, 0x3c, !PT ;  /* 0x0000000c050b7212 */ /* 0x000fe200078e3cff */
[----:B------:R-:W-:-:S04]  /*0bb0*/  IMAD.SHL.U32 R5, R8, 0x2, RZ ;  /* 0x0000000208057824 */ /* 0x000fc800078e00ff */
[----:B------:R-:W-:-:S05]  /*0bc0*/  IMAD.SHL.U32 R2, R11, 0x10, RZ ;  /* 0x000000100b027824 */ /* 0x000fca00078e00ff */
[----:B------:R-:W-:-:S04]  /*0bd0*/  LOP3.LUT R5, R11, R2, R5, 0x96, !PT ;  /* 0x000000020b057212 */ /* 0x000fc800078e9605 */
[----:B------:R-:W-:Y:S01]  /*0be0*/  LOP3.LUT R77, R5, R8, RZ, 0x3c, !PT ;  /* 0x00000008054d7212 */ /* 0x000fe200078e3cff */
[----:B------:R-:W-:Y:S01]  /*0bf0*/  IMAD.SHL.U32 R5, R10, 0x2, RZ ;  /* 0x000000020a057824 */ /* 0x000fe200078e00ff */
[----:B------:R-:W-:-:S03]  /*0c00*/  SHF.R.U32.HI R8, RZ, 0x2, R3 ;  /* 0x00000002ff087819 */ /* 0x000fc60000011603 */
[----:B------:R-:W-:Y:S01]  /*0c10*/  IMAD.SHL.U32 R2, R77, 0x10, RZ ;  /* 0x000000104d027824 */ /* 0x000fe200078e00ff */
[----:B------:R-:W-:-:S04]  /*0c20*/  LOP3.LUT R8, R8, R3, RZ, 0x3c, !PT ;  /* 0x0000000308087212 */ /* 0x000fc800078e3cff */
        /* <DEDUP_REMOVED lines=12> */
[----:B------:R-:W-:Y:S01]  /*0cf0*/  LOP3.LUT R69, R39, R2, R5, 0x96, !PT ;  /* 0x0000000227457212 */ /* 0x000fe200078e9605 */
[----:B------:R-:W-:-:S03]  /*0d00*/  IMAD.SHL.U32 R5, R4, 0x20, RZ ;  /* 0x0000002004057824 */ /* 0x000fc600078e00ff */
[----:B------:R-:W-:Y:S01]  /*0d10*/  LOP3.LUT R69, R69, R10, RZ, 0x3c, !PT ;  /* 0x0000000a45457212 */ /* 0x000fe200078e3cff */
[----:B------:R-:W-:Y:S01]  /*0d20*/  IMAD.SHL.U32 R10, R8, 0x2, RZ ;  /* 0x00000002080a7824 */ /* 0x000fe200078e00ff */
[----:B------:R-:W-:Y:S01]  /*0d30*/  SHF.R.U32.HI R12, RZ, 0x2, R77 ;  /* 0x00000002ff0c7819 */ /* 0x000fe2000001164d */
[----:B0-----:R-:W-:-:S04]  /*0d40*/  IMAD.WIDE R4, R5, 0x4, R36 ;  /* 0x0000000405047825 */ /* 0x001fc800078e0224 */
[C---:B------:R-:W-:Y:S01]  /*0d50*/  IMAD.SHL.U32 R2, R69.reuse, 0x10, RZ ;  /* 0x0000001045027824 */ /* 0x040fe200078e00ff */
[----:B------:R-:W-:Y:S01]  /*0d60*/  LOP3.LUT R12, R12, R77, RZ, 0x3c, !PT ;  /* 0x0000004d0c0c7212 */ /* 0x000fe200078e3cff */
[----:B------:R-:W2:Y:S03]  /*0d70*/  LDG.E R49, desc[UR4][R4.64] ;  /* 0x0000000404317981 */ /* 0x000ea6000c1e1900 */
[----:B------:R-:W-:Y:S01]  /*0d80*/  LOP3.LUT R97, R69, R2, R10, 0x96, !PT ;  /* 0x0000000245617212 */ /* 0x000fe200078e960a */
[----:B------:R-:W3:Y:S01]  /*0d90*/  LDG.E R48, desc[UR4][R4.64+0x4] ;  /* 0x0000040404307981 */ /* 0x000ee2000c1e1900 */
[----:B------:R-:W-:Y:S02]  /*0da0*/  SHF.R.U32.HI R10, RZ, 0x2, R71 ;  /* 0x00000002ff0a7819 */ /* 0x000fe40000011647 */
[----:B------:R-:W-:Y:S01]  /*0db0*/  LOP3.LUT R97, R97, R8, RZ, 0x3c, !PT ;  /* 0x0000000861617212 */ /* 0x000fe200078e3cff */
[----:B------:R-:W-:Y:S01]  /*0dc0*/  IMAD.SHL.U32 R8, R12, 0x2, RZ ;  /* 0x000000020c087824 */ /* 0x000fe200078e00ff */
[----:B------:R-:W4:Y:S03]  /*0dd0*/  LDG.E R47, desc[UR4][R4.64+0x8] ;  /* 0x00000804042f7981 */ /* 0x000f26000c1e1900 */
[C---:B------:R-:W-:Y:S01]  /*0de0*/  IMAD.SHL.U32 R2, R97.reuse, 0x10, RZ ;  /* 0x0000001061027824 */ /* 0x040fe200078e00ff */
[----:B------:R-:W-:Y:S01]  /*0df0*/  LOP3.LUT R10, R10, R71, RZ, 0x3c, !PT ;  /* 0x000000470a0a7212 */ /* 0x000fe200078e3cff */
[----:B------:R-:W4:Y:S03]  /*0e00*/  LDG.E R46, desc[UR4][R4.64+0xc] ;  /* 0x00000c04042e7981 */ /* 0x000f26000c1e1900 */
[----:B------:R-:W-:Y:S01]  /*0e10*/  LOP3.LUT R51, R97, R2, R8, 0x96, !PT ;  /* 0x0000000261337212 */ /* 0x000fe200078e9608 */
[----:B------:R-:W4:Y:S03]  /*0e20*/  LDG.E R45, desc[UR4][R4.64+0x10] ;  /* 0x00001004042d7981 */ /* 0x000f26000c1e1900 */
[----:B------:R-:W-:Y:S01]  /*0e30*/  LOP3.LUT R51, R51, R12, RZ, 0x3c, !PT ;  /* 0x0000000c33337212 */ /* 0x000fe200078e3cff */
[----:B------:R-:W-:Y:S01]  /*0e40*/  IMAD.SHL.U32 R8, R10, 0x2, RZ ;  /* 0x000000020a087824 */ /* 0x000fe200078e00ff */
[----:B------:R-:W4:Y:S03]  /*0e50*/  LDG.E R44, desc[UR4][R4.64+0x14] ;  /* 0x00001404042c7981 */ /* 0x000f26000c1e1900 */
[C---:B------:R-:W-:Y:S01]  /*0e60*/  IMAD.SHL.U32 R2, R51.reuse, 0x10, RZ ;  /* 0x0000001033027824 */ /* 0x040fe200078e00ff */
[----:B------:R-:W-:Y:S01]  /*0e70*/  SHF.R.U32.HI R12, RZ, 0x2, R39 ;  /* 0x00000002ff0c7819 */ /* 0x000fe20000011627 */
[----:B------:R-:W4:Y:S03]  /*0e80*/  LDG.E R31, desc[UR4][R4.64+0x18] ;  /* 0x00001804041f7981 */ /* 0x000f26000c1e1900 */
[----:B------:R-:W-:Y:S01]  /*0e90*/  LOP3.LUT R53, R51, R2, R8, 0x96, !PT ;  /* 0x0000000233357212 */ /* 0x000fe200078e9608 */
[----:B------:R-:W4:Y:S01]  /*0ea0*/  LDG.E R30, desc[UR4][R4.64+0x1c] ;  /* 0x00001c04041e7981 */ /* 0x000f22000c1e1900 */
[----:B------:R-:W-:-:S02]  /*0eb0*/  LOP3.LUT R12, R12, R39, RZ, 0x3c, !PT ;  /* 0x000000270c0c7212 */ /* 0x000fc400078e3cff */
[----:B------:R-:W-:Y:S01]  /*0ec0*/  LOP3.LUT R53, R53, R10, RZ, 0x3c, !PT ;  /* 0x0000000a35357212 */ /* 0x000fe200078e3cff */
[----:B------:R-:W4:Y:S02]  /*0ed0*/  LDG.E R29, desc[UR4][R4.64+0x20] ;  /* 0x00002004041d7981 */ /* 0x000f24000c1e1900 */
[----:B------:R-:W-:Y:S02]  /*0ee0*/  IMAD.SHL.U32 R8, R12, 0x2, RZ ;  /* 0x000000020c087824 */ /* 0x000fe400078e00ff */
        /* <DEDUP_REMOVED lines=10> */
[----:B------:R-:W4:Y:S04]  /*0f90*/  LDG.E R25, desc[UR4][R4.64+0x30] ;  /* 0x0000300404197981 */ /* 0x000f28000c1e1900 */
[----:B------:R-:W-:Y:S01]  /*0fa0*/  LOP3.LUT R89, R91, R2, R8, 0x96, !PT ;  /* 0x000000025b597212 */ /* 0x000fe200078e9608 */
[----:B------:R-:W4:Y:S01]  /*0fb0*/  LDG.E R24, desc[UR4][R4.64+0x34] ;  /* 0x0000340404187981 */ /* 0x000f22000c1e1900 */
[----:B------:R-:W-:-:S02]  /*0fc0*/  SHF.R.U32.HI R2, RZ, 0x2, R97 ;  /* 0x00000002ff027819 */ /* 0x000fc40000011661 */
[----:B------:R-:W-:Y:S01]  /*0fd0*/  LOP3.LUT R89, R89, R10, RZ, 0x3c, !PT ;  /* 0x0000000a59597212 */ /* 0x000fe200078e3cff */
[----:B------:R-:W4:Y:S01]  /*0fe0*/  LDG.E R23, desc[UR4][R4.64+0x38] ;  /* 0x0000380404177981 */ /* 0x000f22000c1e1900 */
[----:B------:R-:W-:-:S03]  /*0ff0*/  LOP3.LUT R2, R2, R97, RZ, 0x3c, !PT ;  /* 0x0000006102027212 */ /* 0x000fc600078e3cff */
[C---:B------:R-:W-:Y:S01]  /*1000*/  IMAD.SHL.U32 R8, R89.reuse, 0x10, RZ ;  /* 0x0000001059087824 */ /* 0x040fe200078e00ff */
[----:B------:R-:W4:Y:S01]  /*1010*/  LDG.E R22, desc[UR4][R4.64+0x3c] ;  /* 0x00003c0404167981 */ /* 0x000f22000c1e1900 */
        /* <DEDUP_REMOVED lines=115> */
[----:B------:R-:W-:Y:S01]  /*1750*/  LOP3.LUT R83, R63, R6, R8, 0x96, !PT ;  /* 0x000000063f537212 */ /* 0x000fe200078e9608 */
[----:B------:R-:W4:Y:S01]  /*1760*/  LDG.E R58, desc[UR4][R36.64+0x28] ;  /* 0x00002804243a7981 */ /* 0x000f22000c1e1900 */
[----:B------:R-:W0:Y:S01]  /*1770*/  F2F.F64.F32 R6, R7 ;  /* 0x0000000700067310 */ /* 0x000e220000201800 */
[----:B------:R-:W-:-:S02]  /*1780*/  IADD3 R8, PT, PT, R34, 0x161f14, R3 ;  /* 0x00161f1422087810 */ /* 0x000fc40007ffe003 */
[----:B------:R-:W-:Y:S01]  /*1790*/  LOP3.LUT R83, R83, R2, RZ, 0x3c, !PT ;  /* 0x0000000253537212 */ /* 0x000fe200078e3cff */
[----:B------:R-:W4:Y:S01]  /*17a0*/  LDG.E R60, desc[UR4][R36.64+0x30] ;  /* 0x00003004243c7981 */ /* 0x000f22000c1e1900 */
[----:B------:R-:W-:Y:S01]  /*17b0*/  LOP3.LUT R10, R10, R95, RZ, 0x3c, !PT ;  /* 0x0000005f0a0a7212 */ /* 0x000fe200078e3cff */
[----:B------:R-:W-:Y:S01]  /*17c0*/  FFMA R2, R9, R0, 1.1641532182693481445e-10 ;  /* 0x2f00000009027423 */ /* 0x000fe20000000000 */
[----:B------:R-:W-:Y:S01]  /*17d0*/  I2FP.F32.U32 R9, R8 ;  /* 0x0000000800097245 */ /* 0x000fe20000201000 */
[----:B------:R-:W-:Y:S01]  /*17e0*/  IMAD.SHL.U32 R8, R83, 0x10, RZ ;  /* 0x0000001053087824 */ /* 0x000fe200078e00ff */
[----:B------:R-:W-:Y:S01]  /*17f0*/  IADD3 R13, PT, PT, R34, 0x1ba6d9, R13 ;  /* 0x001ba6d9220d7810 */ /* 0x000fe20007ffe00d */
[----:B------:R-:W-:Y:S01]  /*1800*/  IMAD.SHL.U32 R12, R10, 0x2, RZ ;  /* 0x000000020a0c7824 */ /* 0x000fe200078e00ff */
[----:B------:R-:W-:Y:S01]  /*1810*/  IADD3 R11, PT, PT, R34, 0x212e9e, R11 ;  /* 0x00212e9e220b7810 */ /* 0x000fe20007ffe00b */
[----:B------:R-:W4:Y:S01]  /*1820*/  LDG.E R62, desc[UR4][R36.64+0x38] ;  /* 0x00003804243e7981 */ /* 0x000f22000c1e1900 */
[----:B0-----:R-:W-:-:S02]  /*1830*/  DSETP.GEU.AND P6, PT, R6, UR6, PT ;  /* 0x0000000606007e2a */ /* 0x001fc4000bfce000 */
[----:B------:R-:W-:Y:S01]  /*1840*/  LOP3.LUT R81, R83, R8, R12, 0x96, !PT ;  /* 0x0000000853517212 */ /* 0x000fe200078e960c */
[----:B------:R-:W5:Y:S01]  /*1850*/  LDG.E R78, desc[UR4][R36.64] ;  /* 0x00000004244e7981 */ /* 0x000f62000c1e1900 */
[----:B------:R-:W-:Y:S02]  /*1860*/  SHF.R.U32.HI R6, RZ, 0x2, R61 ;  /* 0x00000002ff067819 */ /* 0x000fe4000001163d */
[----:B------:R-:W-:Y:S02]  /*1870*/  LOP3.LUT R81, R81, R10, RZ, 0x3c, !PT ;  /* 0x0000000a51517212 */ /* 0x000fe400078e3cff */
[----:B------:R-:W-:Y:S02]  /*1880*/  LOP3.LUT R6, R6, R61, RZ, 0x3c, !PT ;  /* 0x0000003d06067212 */ /* 0x000fe400078e3cff */
[----:B------:R-:W-:Y:S01]  /*1890*/  I2FP.F32.U32 R13, R13 ;  /* 0x0000000d000d7245 */ /* 0x000fe20000201000 */
[----:B------:R-:W-:Y:S02]  /*18a0*/  IMAD.SHL.U32 R12, R81, 0x10, RZ ;  /* 0x00000010510c7824 */ /* 0x000fe400078e00ff */
[----:B------:R-:W-:-:S02]  /*18b0*/  IMAD.SHL.U32 R40, R6, 0x2, RZ ;  /* 0x0000000206287824 */ /* 0x000fc400078e00ff */
[-C--:B------:R-:W-:Y:S01]  /*18c0*/  FFMA R9, R9, R0.reuse, 1.1641532182693481445e-10 ;  /* 0x2f00000009097423 */ /* 0x080fe20000000000 */
[----:B------:R-:W-:Y:S02]  /*18d0*/  FFMA R10, R13, R0, 1.1641532182693481445e-10 ;  /* 0x2f0000000d0a7423 */ /* 0x000fe40000000000 */
[----:B------:R-:W4:Y:S01]  /*18e0*/  LDG.E R13, desc[UR4][R36.64+0x60] ;  /* 0x00006004240d7981 */ /* 0x000f22000c1e1900 */
[----:B------:R-:W-:Y:S02]  /*18f0*/  LOP3.LUT R99, R81, R12, R40, 0x96, !PT ;  /* 0x0000000c51637212 */ /* 0x000fe400078e9628 */
[----:B------:R-:W-:Y:S01]  /*1900*/  SHF.R.U32.HI R12, RZ, 0x2, R85 ;  /* 0x00000002ff0c7819 */ /* 0x000fe20000011655 */
[----:B------:R-:W0:Y:S03]  /*1910*/  F2F.F64.F32 R8, R9 ;  /* 0x0000000900087310 */ /* 0x000e260000201800 */
[----:B------:R-:W-:-:S02]  /*1920*/  LOP3.LUT R40, R12, R85, RZ, 0x3c, !PT ;  /* 0x000000550c287212 */ /* 0x000fc400078e3cff */
[----:B------:R-:W4:Y:S01]  /*1930*/  LDG.E R12, desc[UR4][R36.64+0x64] ;  /* 0x00006404240c7981 */ /* 0x000f22000c1e1900 */
[C---:B------:R-:W-:Y:S02]  /*1940*/  IADD3 R71, PT, PT, R34.reuse, 0x2c3e28, R71 ;  /* 0x002c3e2822477810 */ /* 0x040fe40007ffe047 */
[----:B------:R-:W1:Y:S01]  /*1950*/  F2F.F64.F32 R2, R2 ;  /* 0x0000000200027310 */ /* 0x000e620000201800 */
[----:B------:R-:W-:Y:S02]  /*1960*/  I2FP.F32.U32 R7, R11 ;  /* 0x0000000b00077245 */ /* 0x000fe40000201000 */
[----:B------:R-:W-:Y:S02]  /*1970*/  I2FP.F32.U32 R71, R71 ;  /* 0x0000004700477245 */ /* 0x000fe40000201000 */
[----:B------:R-:W-:-:S03]  /*1980*/  IADD3 R77, PT, PT, R34, 0x26b663, R77 ;  /* 0x0026b663224d7810 */ /* 0x000fc60007ffe04d */
[----:B------:R-:W2:Y:S01]  /*1990*/  F2F.F64.F32 R10, R10 ;  /* 0x0000000a000a7310 */ /* 0x000ea20000201800 */
[----:B0-----:R-:W-:Y:S01]  /*19a0*/  DSETP.GEU.AND P0, PT, R8, UR6, PT ;  /* 0x0000000608007e2a */ /* 0x001fe2000bf0e000 */
[-C--:B------:R-:W-:Y:S01]  /*19b0*/  FFMA R38, R7, R0.reuse, 1.1641532182693481445e-10 ;  /* 0x2f00000007267423 */ /* 0x080fe20000000000 */
[----:B------:R-:W-:Y:S01]  /*19c0*/  FFMA R8, R71, R0, 1.1641532182693481445e-10 ;  /* 0x2f00000047087423 */ /* 0x000fe20000000000 */
[----:B------:R-:W-:Y:S02]  /*19d0*/  I2FP.F32.U32 R7, R77 ;  /* 0x0000004d00077245 */ /* 0x000fe40000201000 */
[----:B------:R-:W-:Y:S01]  /*19e0*/  LOP3.LUT R77, R99, R6, RZ, 0x3c, !PT ;  /* 0x00000006634d7212 */ /* 0x000fe200078e3cff */
[----:B-1----:R-:W-:Y:S01]  /*19f0*/  DSETP.GEU.AND P4, PT, R2, UR6, PT ;  /* 0x0000000602007e2a */ /* 0x002fe2000bf8e000 */
[----:B------:R0:W1:Y:S01]  /*1a00*/  F2F.F64.F32 R2, R38 ;  /* 0x0000002600027310 */ /* 0x0000620000201800 */
[----:B------:R-:W-:Y:S02]  /*1a10*/  IMAD.SHL.U32 R50, R40, 0x2, RZ ;  /* 0x0000000228327824 */ /* 0x000fe400078e00ff */
[----:B------:R-:W-:-:S05]  /*1a20*/  IMAD.SHL.U32 R42, R77, 0x10, RZ ;  /* 0x000000104d2a7824 */ /* 0x000fca00078e00ff */
[----:B------:R-:W3:Y:S01]  /*1a30*/  F2F.F64.F32 R8, R8 ;  /* 0x0000000800087310 */ /* 0x000ee20000201800 */
[----:B--2---:R-:W-:Y:S01]  /*1a40*/  DSETP.GEU.AND P1, PT, R10, UR6, PT ;  /* 0x000000060a007e2a */ /* 0x004fe2000bf2e000 */
[----:B0-----:R-:W-:Y:S01]  /*1a50*/  SHF.R.U32.HI R38, RZ, 0x2, R63 ;  /* 0x00000002ff267819 */ /* 0x001fe2000001163f */
[----:B------:R-:W2:Y:S01]  /*1a60*/  LDG.E R11, desc[UR4][R36.64+0x68] ;  /* 0x00006804240b7981 */ /* 0x000ea2000c1e1900 */
[----:B------:R-:W-:Y:S01]  /*1a70*/  LOP3.LUT R71, R77, R42, R50, 0x96, !PT ;  /* 0x0000002a4d477212 */ /* 0x000fe200078e9632 */
[----:B------:R-:W-:Y:S01]  /*1a80*/  FFMA R7, R7, R0, 1.1641532182693481445e-10 ;  /* 0x2f00000007077423 */ /* 0x000fe20000000000 */
[----:B------:R-:W-:Y:S01]  /*1a90*/  ISETP.NE.AND P5, PT, R49, 0x1, PT ;  /* 0x000000013100780c */ /* 0x000fe20003fa5270 */
[----:B------:R-:W2:Y:S01]  /*1aa0*/  LDG.E R10, desc[UR4][R36.64+0x6c] ;  /* 0x00006c04240a7981 */ /* 0x000ea2000c1e1900 */
[----:B------:R-:W-:Y:S02]  /*1ab0*/  LOP3.LUT R38, R38, R63, RZ, 0x3c, !PT ;  /* 0x0000003f26267212 */ /* 0x000fe400078e3cff */
[----:B------:R-:W-:Y:S01]  /*1ac0*/  LOP3.LUT R71, R71, R40, RZ, 0x3c, !PT ;  /* 0x0000002847477212 */ /* 0x000fe200078e3cff */
[----:B------:R-:W0:Y:S01]  /*1ad0*/  F2F.F64.F32 R6, R7 ;  /* 0x0000000700067310 */ /* 0x000e220000201800 */
[----:B-1----:R-:W-:Y:S01]  /*1ae0*/  DSETP.GEU.AND P2, PT, R2, UR6, PT ;  /* 0x0000000602007e2a */ /* 0x002fe2000bf4e000 */
[----:B------:R-:W-:Y:S01]  /*1af0*/  IADD3 R39, PT, PT, R34, 0x31c5ed, R39 ;  /* 0x0031c5ed22277810 */ /* 0x000fe20007ffe027 */
[----:B------:R-:W-:Y:S01]  /*1b00*/  IMAD.SHL.U32 R3, R38, 0x2, RZ ;  /* 0x0000000226037824 */ /* 0x000fe200078e00ff */
[----:B------:R-:W-:Y:S01]  /*1b10*/  @!P6 SEL R49, RZ, 0x1, !P5 ;  /* 0x00000001ff31e807 */ /* 0x000fe20006800000 */
[----:B------:R-:W-:Y:S01]  /*1b20*/  IMAD.SHL.U32 R2, R71, 0x10, RZ ;  /* 0x0000001047027824 */ /* 0x000fe200078e00ff */
[----:B---3--:R-:W-:Y:S01]  /*1b30*/  DSETP.GEU.AND P5, PT, R8, UR6, PT ;  /* 0x0000000608007e2a */ /* 0x008fe2000bfae000 */
[----:B------:R-:W3:Y:S01]  /*1b40*/  LDG.E R9, desc[UR4][R36.64+0x70] ;  /* 0x0000700424097981 */ /* 0x000ee2000c1e1900 */
[----:B------:R-:W-:-:S02]  /*1b50*/  I2FP.F32.U32 R39, R39 ;  /* 0x0000002700277245 */ /* 0x000fc40000201000 */
[----:B------:R-:W-:Y:S02]  /*1b60*/  LOP3.LUT R3, R71, R2, R3, 0x96, !PT ;  /* 0x0000000247037212 */ /* 0x000fe400078e9603 */
[C---:B------:R-:W-:Y:S01]  /*1b70*/  IADD3 R2, PT, PT, R34.reuse, 0x374db2, R69 ;  /* 0x00374db222027810 */ /* 0x040fe20007ffe045 */
[----:B------:R-:W-:Y:S01]  /*1b80*/  FFMA R39, R39, R0, 1.1641532182693481445e-10 ;  /* 0x2f00000027277423 */ /* 0x000fe20000000000 */
[----:B------:R-:W-:Y:S02]  /*1b90*/  LOP3.LUT R69, R3, R38, RZ, 0x3c, !PT ;  /* 0x0000002603457212 */ /* 0x000fe400078e3cff */
[----:B------:R-:W-:Y:S01]  /*1ba0*/  I2FP.F32.U32 R3, R2 ;  /* 0x0000000200037245 */ /* 0x000fe20000201000 */
[----:B0-----:R-:W-:Y:S01]  /*1bb0*/  DSETP.GEU.AND P3, PT, R6, UR6, PT ;  /* 0x0000000606007e2a */ /* 0x001fe2000bf6e000 */
        /* <DEDUP_REMOVED lines=14> */
[----:B------:R-:W1:Y:S01]  /*1ca0*/  F2F.F64.F32 R2, R2 ;  /* 0x0000000200027310 */ /* 0x000e620000201800 */
        /* <DEDUP_REMOVED lines=17> */
[----:B------:R-:W-:Y:S02]  /*1dc0*/  I2FP.F32.U32 R53, R53 ;  /* 0x0000003500357245 */ /* 0x000fe40000201000 */
[----:B------:R-:W-:Y:S01]  /*1dd0*/  @!P1 SEL R46, RZ, 0x1, !P6 ;  /* 0x00000001ff2e9807 */ /* 0x000fe20007000000 */
[----:B------:R-:W-:Y:S01]  /*1de0*/  DSETP.GEU.AND P1, PT, R2, UR6, PT ;  /* 0x0000000602007e2a */ /* 0x000fe2000bf2e000 */
[----:B------:R-:W-:Y:S01]  /*1df0*/  LOP3.LUT R7, R51, R6, R7, 0x96, !PT ;  /* 0x0000000633077212 */ /* 0x000fe200078e9607 */
[-C--:B------:R-:W-:Y:S01]  /*1e00*/  FFMA R2, R91, R0.reuse, 1.1641532182693481445e-10 ;  /* 0x2f0000005b027423 */ /* 0x080fe20000000000 */
[----:B------:R-:W-:Y:S01]  /*1e10*/  FFMA R6, R53, R0, 1.1641532182693481445e-10 ;  /* 0x2f00000035067423 */ /* 0x000fe20000000000 */
[----:B------:R-:W-:Y:S02]  /*1e20*/  ISETP.NE.AND P6, PT, R45, 0x1, PT ;  /* 0x000000012d00780c */ /* 0x000fe40003fc5270 */
[----:B------:R-:W-:Y:S02]  /*1e30*/  LOP3.LUT R53, R7, R40, RZ, 0x3c, !PT ;  /* 0x0000002807357212 */ /* 0x000fe400078e3cff */
[----:B------:R-:W-:Y:S01]  /*1e40*/  SHF.R.U32.HI R40, RZ, 0x2, R77 ;  /* 0x00000002ff287819 */ /* 0x000fe2000001164d */
[----:B------:R-:W4:Y:S01]  /*1e50*/  LDG.E R7, desc[UR4][R36.64+0x78] ;  /* 0x0000780424077981 */ /* 0x000f22000c1e1900 */
[----:B------:R-:W-:Y:S01]  /*1e60*/  @!P2 SEL R45, RZ, 0x1, !P6 ;  /* 0x00000001ff2da807 */ /* 0x000fe20007000000 */
[----:B------:R-:W1:Y:S01]  /*1e70*/  F2F.F64.F32 R2, R2 ;  /* 0x0000000200027310 */ /* 0x000e620000201800 */
[----:B0-----:R-:W-:Y:S01]  /*1e80*/  DSETP.GEU.AND P2, PT, R38, UR6, PT ;  /* 0x0000000626007e2a */ /* 0x001fe2000bf4e000 */
[----:B------:R-:W-:-:S02]  /*1e90*/  LOP3.LUT R50, R40, R77, RZ, 0x3c, !PT ;  /* 0x0000004d28327212 */ /* 0x000fc400078e3cff */
[----:B------:R-:W-:-:S04]  /*1ea0*/  IADD3 R73, PT, PT, R34, 0x587c50, R73 ;  /* 0x00587c5022497810 */ /* 0x000fc80007ffe049 */
        /* <DEDUP_REMOVED lines=12> */
[----:B------:R-:W4:Y:S01]  /*1f70*/  LDG.E R6, desc[UR4][R36.64+0x7c] ;  /* 0x00007c0424067981 */ /* 0x000f22000c1e1900 */
[----:B------:R-:W-:Y:S01]  /*1f80*/  FFMA R89, R89, R0, 1.1641532182693481445e-10 ;  /* 0x2f00000059597423 */ /* 0x000fe20000000000 */
[----:B------:R-:W-:Y:S01]  /*1f90*/  @!P5 SEL R31, RZ, 0x1, !P6 ;  /* 0x00000001ff1fd807 */ /* 0x000fe20007000000 */
[----:B-1----:R-:W-:Y:S01]  /*1fa0*/  DSETP.GEU.AND P5, PT, R2, UR6, PT ;  /* 0x0000000602007e2a */ /* 0x002fe2000bfae000 */
[----:B------:R-:W-:Y:S01]  /*1fb0*/  I2FP.F32.U32 R3, R42 ;  /* 0x0000002a00037245 */ /* 0x000fe20000201000 */
[----:B------:R-:W-:Y:S01]  /*1fc0*/  DSETP.GEU.AND P3, PT, R38, UR6, PT ;  /* 0x0000000626007e2a */ /* 0x000fe2000bf6e000 */
[----:B------:R-:W0:Y:S01]  /*1fd0*/  F2F.F64.F32 R40, R40 ;  /* 0x0000002800287310 */ /* 0x000e220000201800 */
[----:B------:R-:W-:-:S02]  /*1fe0*/  SHF.R.U32.HI R2, RZ, 0x2, R71 ;  /* 0x00000002ff027819 */ /* 0x000fc40000011647 */
[----:B------:R-:W-:-:S05]  /*1ff0*/  FFMA R3, R3, R0, 1.1641532182693481445e-10 ;  /* 0x2f00000003037423 */ /* 0x000fca0000000000 */
[----:B------:R1:W1:Y:S01]  /*2000*/  F2F.F64.F32 R38, R89 ;  /* 0x0000005900267310 */ /* 0x0002620000201800 */
[----:B------:R-:W-:Y:S02]  /*2010*/  ISETP.NE.AND P6, PT, R30, 0x1, PT ;  /* 0x000000011e00780c */ /* 0x000fe40003fc5270 */
[----:B------:R-:W-:Y:S02]  /*2020*/  LOP3.LUT R73, R91, R50, RZ, 0x3c, !PT ;  /* 0x000000325b497212 */ /* 0x000fe400078e3cff */
[----:B------:R-:W-:Y:S01]  /*2030*/  LOP3.LUT R42, R2, R71, RZ, 0x3c, !PT ;  /* 0x00000047022a7212 */ /* 0x000fe200078e3cff */
[----:B------:R-:W4:Y:S01]  /*2040*/  LDG.E R91, desc[UR4][R36.64+0x8] ;  /* 0x00000804245b7981 */ /* 0x000f22000c1e1900 */
[----:B------:R-:W-:Y:S01]  /*2050*/  @!P4 SEL R30, RZ, 0x1, !P6 ;  /* 0x00000001ff1ec807 */ /* 0x000fe20007000000 */
[----:B------:R-:W1:Y:S01]  /*2060*/  F2F.F64.F32 R2, R3 ;  /* 0x0000000300027310 */ /* 0x000e620000201800 */
[----:B------:R-:W-:Y:S01]  /*2070*/  ISETP.NE.AND P6, PT, R29, 0x1, PT ;  /* 0x000000011d00780c */ /* 0x000fe20003fc5270 */
[----:B------:R-:W-:Y:S01]  /*2080*/  IMAD.SHL.U32 R52, R42, 0x2, RZ ;  /* 0x000000022a347824 */ /* 0x000fe200078e00ff */
[----:B------:R-:W-:Y:S01]  /*2090*/  IADD3 R43, PT, PT, R34, 0x69139f, R43 ;  /* 0x0069139f222b7810 */ /* 0x000fe20007ffe02b */
[----:B------:R-:W-:Y:S01]  /*20a0*/  IMAD.SHL.U32 R50, R73, 0x10, RZ ;  /* 0x0000001049327824 */ /* 0x000fe200078e00ff */
[----:B------:R-:W-:Y:S01]  /*20b0*/  @!P0 SEL R29, RZ, 0x1, !P6 ;  /* 0x00000001ff1d8807 */ /* 0x000fe20007000000 */
[----:B0-----:R-:W-:Y:S01]  /*20c0*/  DSETP.GEU.AND P0, PT, R40, UR6, PT ;  /* 0x0000000628007e2a */ /* 0x001fe2000bf0e000 */
[----:B-1----:R-:W4:Y:S01]  /*20d0*/  LDG.E R89, desc[UR4][R36.64+0x10] ;  /* 0x0000100424597981 */ /* 0x002f22000c1e1900 */
[----:B------:R-:W-:Y:S01]  /*20e0*/  DSETP.GEU.AND P4, PT, R38, UR6, PT ;  /* 0x0000000626007e2a */ /* 0x000fe2000bf8e000 */
[----:B------:R-:W-:-:S02]  /*20f0*/  SHF.R.U32.HI R40, RZ, 0x2, R69 ;  /* 0x00000002ff287819 */ /* 0x000fc40000011645 */
[----:B------:R-:W-:Y:S02]  /*2100*/  LOP3.LUT R39, R73, R50, R52, 0x96, !PT ;  /* 0x0000003249277212 */ /* 0x000fe400078e9634 */
[----:B------:R-:W-:Y:S02]  /*2110*/  IADD3 R38, PT, PT, R34, 0x638bda, R75 ;  /* 0x00638bda22267810 */ /* 0x000fe40007ffe04b */
[----:B------:R-:W-:Y:S02]  /*2120*/  ISETP.NE.AND P6, PT, R28, 0x1, PT ;  /* 0x000000011c00780c */ /* 0x000fe40003fc5270 */
[----:B------:R-:W-:Y:S02]  /*2130*/  LOP3.LUT R75, R39, R42, RZ, 0x3c, !PT ;  /* 0x0000002a274b7212 */ /* 0x000fe400078e3cff */
[----:B------:R-:W-:Y:S02]  /*2140*/  LOP3.LUT R40, R40, R69, RZ, 0x3c, !PT ;  /* 0x0000004528287212 */ /* 0x000fe400078e3cff */
[----:B------:R-:W-:-:S02]  /*2150*/  I2FP.F32.U32 R39, R38 ;  /* 0x0000002600277245 */ /* 0x000fc40000201000 */
[----:B------:R-:W-:Y:S01]  /*2160*/  @!P1 SEL R28, RZ, 0x1, !P6 ;  /* 0x00000001ff1c9807 */ /* 0x000fe20007000000 */
[----:B------:R-:W-:Y:S01]  /*2170*/  DSETP.GEU.AND P1, PT, R2, UR6, PT ;  /* 0x0000000602007e2a */ /* 0x000fe2000bf2e000 */
[----:B------:R-:W-:Y:S02]  /*2180*/  IMAD.SHL.U32 R38, R75, 0x10, RZ ;  /* 0x000000104b267824 */ /* 0x000fe400078e00ff */
[----:B------:R-:W-:Y:S02]  /*2190*/  IMAD.SHL.U32 R3, R40, 0x2, RZ ;  /* 0x0000000228037824 */ /* 0x000fe400078e00ff */
[----:B------:R-:W-:Y:S01]  /*21a0*/  FFMA R2, R39, R0, 1.1641532182693481445e-10 ;  /* 0x2f00000027027423 */ /* 0x000fe20000000000 */
[----:B------:R-:W-:Y:S02]  /*21b0*/  I2FP.F32.U32 R39, R43 ;  /* 0x0000002b00277245 */ /* 0x000fe40000201000 */
[----:B------:R-:W-:Y:S02]  /*21c0*/  LOP3.LUT R41, R75, R38, R3, 0x96, !PT ;  /* 0x000000264b297212 */ /* 0x000fe400078e9603 */
[----:B------:R-:W-:Y:S01]  /*21d0*/  SHF.R.U32.HI R38, RZ, 0x2, R51 ;  /* 0x00000002ff267819 */ /* 0x000fe20000011633 */
[----:B------:R-:W0:Y:S01]  /*21e0*/  F2F.F64.F32 R2, R2 ;  /* 0x0000000200027310 */ /* 0x000e220000201800 */
[----:B------:R-:W-:-:S02]  /*21f0*/  LOP3.LUT R43, R41, R40, RZ, 0x3c, !PT ;  /* 0x00000028292b7212 */ /* 0x000fc400078e3cff */
[----:B------:R-:W-:Y:S02]  /*2200*/  LOP3.LUT R41, R38, R51, RZ, 0x3c, !PT ;  /* 0x0000003326297212 */ /* 0x000fe400078e3cff */
[C---:B------:R-:W-:Y:S01]  /*2210*/  IADD3 R87, PT, PT, R34.reuse, 0x6e9b64, R87 ;  /* 0x006e9b6422577810 */ /* 0x040fe20007ffe057 */
[----:B------:R-:W-:Y:S02]  /*2220*/  IMAD.SHL.U32 R40, R43, 0x10, RZ ;  /* 0x000000102b287824 */ /* 0x000fe400078e00ff */
[----:B------:R-:W-:Y:S01]  /*2230*/  IMAD.SHL.U32 R42, R41, 0x2, RZ ;  /* 0x00000002292a7824 */ /* 0x000fe200078e00ff */
[----:B------:R-:W-:Y:S02]  /*2240*/  I2FP.F32.U32 R87, R87 ;  /* 0x0000005700577245 */ /* 0x000fe40000201000 */
[----:B------:R-:W-:Y:S02]  /*2250*/  ISETP.NE.AND P6, PT, R27, 0x1, PT ;  /* 0x000000011b00780c */ /* 0x000fe40003fc5270 */
[----:B------:R-:W-:Y:S01]  /*2260*/  LOP3.LUT R42, R43, R40, R42, 0x96, !PT ;  /* 0x000000282b2a7212 */ /* 0x000fe200078e962a */
[-C--:B------:R-:W-:Y:S01]  /*2270*/  FFMA R40, R87, R0.reuse, 1.1641532182693481445e-10 ;  /* 0x2f00000057287423 */ /* 0x080fe20000000000 */
[----:B------:R-:W-:Y:S01]  /*2280*/  @!P2 SEL R27, RZ, 0x1, !P6 ;  /* 0x00000001ff1ba807 */ /* 0x000fe20007000000 */
[----:B------:R-:W4:Y:S01]  /*2290*/  LDG.E R87, desc[UR4][R36.64+0x18] ;  /* 0x0000180424577981 */ /* 0x000f22000c1e1900 */
[----:B0-----:R-:W-:Y:S01]  /*22a0*/  DSETP.GEU.AND P2, PT, R2, UR6, PT ;  /* 0x0000000602007e2a */ /* 0x001fe2000bf4e000 */
[----:B------:R-:W-:Y:S01]  /*22b0*/  FFMA R39, R39, R0, 1.1641532182693481445e-10 ;  /* 0x2f00000027277423 */ /* 0x000fe20000000000 */
[----:B------:R-:W-:-:S02]  /*22c0*/  IADD3 R2, PT, PT, R34, 0x742329, R35 ;  /* 0x0074232922027810 */ /* 0x000fc40007ffe023 */
[----:B------:R-:W-:Y:S02]  /*22d0*/  LOP3.LUT R35, R42, R41, RZ, 0x3c, !PT ;  /* 0x000000292a237212 */ /* 0x000fe400078e3cff */
[----:B------:R-:W0:Y:S01]  /*22e0*/  F2F.F64.F32 R40, R40 ;  /* 0x0000002800287310 */ /* 0x000e220000201800 */
[----:B------:R-:W-:Y:S02]  /*22f0*/  I2FP.F32.U32 R3, R2 ;  /* 0x0000000200037245 */ /* 0x000fe40000201000 */
[----:B------:R-:W-:Y:S02]  /*2300*/  ISETP.NE.AND P6, PT, R26, 0x1, PT ;  /* 0x000000011a00780c */ /* 0x000fe40003fc5270 */
[----:B------:R-:W-:-:S03]  /*2310*/  SHF.R.U32.HI R2, RZ, 0x2, R53 ;  /* 0x00000002ff027819 */ /* 0x000fc60000011635 */
[----:B------:R-:W1:Y:S01]  /*2320*/  F2F.F64.F32 R38, R39 ;  /* 0x0000002700267310 */ /* 0x000e620000201800 */
[-C--:B------:R-:W-:Y:S01]  /*2330*/  FFMA R3, R3, R0.reuse, 1.1641532182693481445e-10 ;  /* 0x2f00000003037423 */ /* 0x080fe20000000000 */
[----:B------:R-:W-:Y:S02]  /*2340*/  IADD3 R93, PT, PT, R34, 0x79aaee, R93 ;  /* 0x0079aaee225d7810 */ /* 0x000fe40007ffe05d */
[----:B------:R-:W-:Y:S02]  /*2350*/  @!P3 SEL R26, RZ, 0x1, !P6 ;  /* 0x00000001ff1ab807 */ /* 0x000fe40007000000 */
[----:B------:R-:W-:Y:S02]  /*2360*/  ISETP.NE.AND P6, PT, R25, 0x1, PT ;  /* 0x000000011900780c */ /* 0x000fe40003fc5270 */
[----:B------:R-:W-:Y:S02]  /*2370*/  LOP3.LUT R42, R2, R53, RZ, 0x3c, !PT ;  /* 0x00000035022a7212 */ /* 0x000fe400078e3cff */
[----:B------:R-:W-:Y:S01]  /*2380*/  I2FP.F32.U32 R93, R93 ;  /* 0x0000005d005d7245 */ /* 0x000fe20000201000 */
[----:B------:R-:W1:Y:S01]  /*2390*/  F2F.F64.F32 R2, R3 ;  /* 0x0000000300027310 */ /* 0x000e620000201800 */
[----:B------:R-:W-:Y:S01]  /*23a0*/  @!P5 SEL R25, RZ, 0x1, !P6 ;  /* 0x00000001ff19d807 */ /* 0x000fe20007000000 */
[----:B0-----:R-:W-:Y:S01]  /*23b0*/  DSETP.GEU.AND P5, PT, R40, UR6, PT ;  /* 0x0000000628007e2a */ /* 0x001fe2000bfae000 */
[----:B------:R-:W-:Y:S01]  /*23c0*/  IADD3 R79, PT, PT, R34, 0x7f32b3, R79 ;  /* 0x007f32b3224f7810 */ /* 0x000fe20007ffe04f */
[----:B------:R-:W-:Y:S01]  /*23d0*/  FFMA R40, R93, R0, 1.1641532182693481445e-10 ;  /* 0x2f0000005d287423 */ /* 0x000fe20000000000 */
[----:B------:R-:W-:Y:S01]  /*23e0*/  IMAD.SHL.U32 R52, R42, 0x2, RZ ;  /* 0x000000022a347824 */ /* 0x000fe200078e00ff */
[----:B-1----:R-:W-:Y:S01]  /*23f0*/  DSETP.GEU.AND P3, PT, R38, UR6, PT ;  /* 0x0000000626007e2a */ /* 0x002fe2000bf6e000 */
[----:B------:R-:W-:Y:S01]  /*2400*/  IMAD.SHL.U32 R50, R35, 0x10, RZ ;  /* 0x0000001023327824 */ /* 0x000fe200078e00ff */
[----:B------:R-:W-:-:S02]  /*2410*/  I2FP.F32.U32 R39, R79 ;  /* 0x0000004f00277245 */ /* 0x000fc40000201000 */
[----:B------:R-:W-:Y:S01]  /*2420*/  ISETP.NE.AND P6, PT, R24, 0x1, PT ;  /* 0x000000011800780c */ /* 0x000fe20003fc5270 */
[----:B------:R-:W0:Y:S01]  /*2430*/  F2F.F64.F32 R40, R40 ;  /* 0x0000002800287310 */ /* 0x000e220000201800 */
[----:B------:R-:W-:Y:S01]  /*2440*/  LOP3.LUT R97, R35, R50, R52, 0x96, !PT ;  /* 0x0000003223617212 */ /* 0x000fe200078e9634 */
[----:B------:R-:W-:Y:S01]  /*2450*/  FFMA R39, R39, R0, 1.1641532182693481445e-10 ;  /* 0x2f00000027277423 */ /* 0x000fe20000000000 */
[----:B------:R-:W-:Y:S02]  /*2460*/  SHF.R.U32.HI R38, RZ, 0x2, R73 ;  /* 0x00000002ff267819 */ /* 0x000fe40000011649 */
[----:B------:R-:W-:Y:S02]  /*2470*/  IADD3 R57, PT, PT, R34, 0x84ba78, R57 ;  /* 0x0084ba7822397810 */ /* 0x000fe40007ffe039 */
[----:B------:R-:W-:Y:S01]  /*2480*/  @!P4 SEL R24, RZ, 0x1, !P6 ;  /* 0x00000001ff18c807 */ /* 0x000fe20007000000 */
[----:B------:R-:W-:Y:S01]  /*2490*/  DSETP.GEU.AND P4, PT, R2, UR6, PT ;  /* 0x0000000602007e2a */ /* 0x000fe2000bf8e000 */
[----:B------:R-:W-:-:S02]  /*24a0*/  LOP3.LUT R79, R97, R42, RZ, 0x3c, !PT ;  /* 0x0000002a614f7212 */ /* 0x000fc400078e3cff */
[----:B------:R-:W-:Y:S02]  /*24b0*/  LOP3.LUT R93, R38, R73, RZ, 0x3c, !PT ;  /* 0x00000049265d7212 */ /* 0x000fe400078e3cff */
[----:B------:R-:W-:Y:S01]  /*24c0*/  I2FP.F32.U32 R3, R57 ;  /* 0x0000003900037245 */ /* 0x000fe20000201000 */
[----:B------:R-:W1:Y:S01]  /*24d0*/  F2F.F64.F32 R38, R39 ;  /* 0x0000002700267310 */ /* 0x000e620000201800 */
[----:B------:R-:W4:Y:S01]  /*24e0*/  LDG.E R57, desc[UR4][R36.64+0x24] ;  /* 0x0000240424397981 */ /* 0x000f22000c1e1900 */
[----:B------:R-:W-:Y:S01]  /*24f0*/  ISETP.NE.AND P6, PT, R23, 0x1, PT ;  /* 0x000000011700780c */ /* 0x000fe20003fc5270 */
[----:B------:R-:W-:Y:S02]  /*2500*/  IMAD.SHL.U32 R42, R93, 0x2, RZ ;  /* 0x000000025d2a7824 */ /* 0x000fe400078e00ff */
[----:B------:R-:W-:Y:S02]  /*2510*/  IMAD.SHL.U32 R2, R79, 0x10, RZ ;  /* 0x000000104f027824 */ /* 0x000fe400078e00ff */
[----:B------:R-:W-:Y:S01]  /*2520*/  FFMA R3, R3, R0, 1.1641532182693481445e-10 ;  /* 0x2f00000003037423 */ /* 0x000fe20000000000 */
[----:B------:R-:W-:Y:S01]  /*2530*/  @!P0 SEL R23, RZ, 0x1, !P6 ;  /* 0x00000001ff178807 */ /* 0x000fe20007000000 */
[----:B0-----:R-:W-:Y:S01]  /*2540*/  DSETP.GEU.AND P0, PT, R40, UR6, PT ;  /* 0x0000000628007e2a */ /* 0x001fe2000bf0e000 */
[----:B------:R-:W-:-:S02]  /*2550*/  IADD3 R59, PT, PT, R34, 0x8a423d, R59 ;  /* 0x008a423d223b7810 */ /* 0x000fc40007ffe03b */
[----:B------:R-:W-:Y:S02]  /*2560*/  LOP3.LUT R42, R79, R2, R42, 0x96, !PT ;  /* 0x000000024f2a7212 */ /* 0x000fe400078e962a */
[----:B------:R-:W-:Y:S01]  /*2570*/  SHF.R.U32.HI R40, RZ, 0x2, R75 ;  /* 0x00000002ff287819 */ /* 0x000fe2000001164b */
[----:B------:R-:W0:Y:S01]  /*2580*/  F2F.F64.F32 R2, R3 ;  /* 0x0000000300027310 */ /* 0x000e220000201800 */
[----:B------:R-:W-:Y:S02]  /*2590*/  ISETP.NE.AND P6, PT, R22, 0x1, PT ;  /* 0x000000011600780c */ /* 0x000fe40003fc5270 */
[----:B------:R-:W-:Y:S02]  /*25a0*/  I2FP.F32.U32 R41, R59 ;  /* 0x0000003b00297245 */ /* 0x000fe40000201000 */
[----:B------:R-:W-:Y:S01]  /*25b0*/  LOP3.LUT R93, R42, R93, RZ, 0x3c, !PT ;  /* 0x0000005d2a5d7212 */ /* 0x000fe200078e3cff */
[----:B------:R-:W4:Y:S01]  /*25c0*/  LDG.E R59, desc[UR4][R36.64+0x2c] ;  /* 0x00002c04243b7981 */ /* 0x000f22000c1e1900 */
[----:B------:R-:W-:-:S02]  /*25d0*/  LOP3.LUT R42, R40, R75, RZ, 0x3c, !PT ;  /* 0x0000004b282a7212 */ /* 0x000fc400078e3cff */
[----:B------:R-:W-:Y:S01]  /*25e0*/  @!P1 SEL R22, RZ, 0x1, !P6 ;  /* 0x00000001ff169807 */ /* 0x000fe20007000000 */
[----:B-1----:R-:W-:Y:S01]  /*25f0*/  DSETP.GEU.AND P1, PT, R38, UR6, PT ;  /* 0x0000000626007e2a */ /* 0x002fe2000bf2e000 */
[----:B------:R-:W-:Y:S01]  /*2600*/  IADD3 R95, PT, PT, R34, 0x8fca02, R95 ;  /* 0x008fca02225f7810 */ /* 0x000fe20007ffe05f */
[----:B------:R-:W-:Y:S01]  /*2610*/  FFMA R38, R41, R0, 1.1641532182693481445e-10 ;  /* 0x2f00000029267423 */ /* 0x000fe20000000000 */
[----:B------:R-:W-:Y:S02]  /*2620*/  IMAD.SHL.U32 R41, R42, 0x2, RZ ;  /* 0x000000022a297824 */ /* 0x000fe400078e00ff */
[----:B------:R-:W-:Y:S01]  /*2630*/  IMAD.SHL.U32 R40, R93, 0x10, RZ ;  /* 0x000000105d287824 */ /* 0x000fe200078e00ff */
[----:B------:R-:W-:Y:S02]  /*2640*/  I2FP.F32.U32 R95, R95 ;  /* 0x0000005f005f7245 */ /* 0x000fe40000201000 */
[----:B------:R-:W-:Y:S02]  /*2650*/  ISETP.NE.AND P6, PT, R21, 0x1, PT ;  /* 0x000000011500780c */ /* 0x000fe40003fc5270 */
[----:B------:R-:W-:Y:S01]  /*2660*/  LOP3.LUT R41, R93, R40, R41, 0x96, !PT ;  /* 0x000000285d297212 */ /* 0x000fe200078e9629 */
[----:B------:R-:W-:Y:S01]  /*2670*/  FFMA R40, R95, R0, 1.1641532182693481445e-10 ;  /* 0x2f0000005f287423 */ /* 0x000fe20000000000 */
[----:B------:R-:W-:-:S02]  /*2680*/  IADD3 R61, PT, PT, R34, 0x9551c7, R61 ;  /* 0x009551c7223d7810 */ /* 0x000fc40007ffe03d */
[----:B------:R-:W-:Y:S01]  /*2690*/  @!P2 SEL R21, RZ, 0x1, !P6 ;  /* 0x00000001ff15a807 */ /* 0x000fe20007000000 */
[----:B0-----:R-:W-:Y:S01]  /*26a0*/  DSETP.GEU.AND P2, PT, R2, UR6, PT ;  /* 0x0000000602007e2a */ /* 0x001fe2000bf4e000 */
[----:B------:R-:W-:Y:S02]  /*26b0*/  I2FP.F32.U32 R3, R61 ;  /* 0x0000003d00037245 */ /* 0x000fe40000201000 */
[----:B------:R-:W-:Y:S01]  /*26c0*/  LOP3.LUT R95, R41, R42, RZ, 0x3c, !PT ;  /* 0x0000002a295f7212 */ /* 0x000fe200078e3cff */
[----:B------:R-:W4:Y:S01]  /*26d0*/  LDG.E R61, desc[UR4][R36.64+0x34] ;  /* 0x00003404243d7981 */ /* 0x000f22000c1e1900 */
[----:B------:R-:W0:Y:S01]  /*26e0*/  F2F.F64.F32 R40, R40 ;  /* 0x0000002800287310 */ /* 0x000e220000201800 */
[----:B------:R-:W-:Y:S01]  /*26f0*/  SHF.R.U32.HI R2, RZ, 0x2, R43 ;  /* 0x00000002ff027819 */ /* 0x000fe2000001162b */
[----:B------:R-:W-:Y:S01]  /*2700*/  FFMA R3, R3, R0, 1.1641532182693481445e-10 ;  /* 0x2f00000003037423 */ /* 0x000fe20000000000 */
[----:B------:R-:W-:Y:S02]  /*2710*/  ISETP.NE.AND P6, PT, R20, 0x1, PT ;  /* 0x000000011400780c */ /* 0x000fe40003fc5270 */
[----:B------:R-:W-:-:S02]  /*2720*/  IADD3 R85, PT, PT, R34, 0x9ad98c, R85 ;  /* 0x009ad98c22557810 */ /* 0x000fc40007ffe055 */
[----:B------:R-:W-:Y:S01]  /*2730*/  LOP3.LUT R97, R2, R43, RZ, 0x3c, !PT ;  /* 0x0000002b02617212 */ /* 0x000fe200078e3cff */
[----:B------:R-:W1:Y:S01]  /*2740*/  F2F.F64.F32 R38, R38 ;  /* 0x0000002600267310 */ /* 0x000e620000201800 */
[----:B------:R-:W-:Y:S02]  /*2750*/  @!P3 SEL R20, RZ, 0x1, !P6 ;  /* 0x00000001ff14b807 */ /* 0x000fe40007000000 */
[----:B------:R-:W-:Y:S02]  /*2760*/  ISETP.NE.AND P6, PT, R19, 0x1, PT ;  /* 0x000000011300780c */ /* 0x000fe40003fc5270 */
[----:B------:R-:W-:-:S03]  /*2770*/  I2FP.F32.U32 R85, R85 ;  /* 0x0000005500557245 */ /* 0x000fc60000201000 */
[----:B------:R-:W2:Y:S01]  /*2780*/  F2F.F64.F32 R2, R3 ;  /* 0x0000000300027310 */ /* 0x000ea20000201800 */
[----:B------:R-:W-:Y:S01]  /*2790*/  @!P5 SEL R19, RZ, 0x1, !P6 ;  /* 0x00000001ff13d807 */ /* 0x000fe20007000000 */
[----:B0-----:R-:W-:Y:S01]  /*27a0*/  DSETP.GEU.AND P5, PT, R40, UR6, PT ;  /* 0x0000000628007e2a */ /* 0x001fe2000bfae000 */
[----:B------:R-:W-:Y:S01]  /*27b0*/  IADD3 R63, PT, PT, R34, 0xa06151, R63 ;  /* 0x00a06151223f7810 */ /* 0x000fe20007ffe03f */
[-C--:B------:R-:W-:Y:S01]  /*27c0*/  FFMA R40, R85, R0.reuse, 1.1641532182693481445e-10 ;  /* 0x2f00000055287423 */ /* 0x080fe20000000000 */
[----:B------:R-:W-:Y:S01]  /*27d0*/  ISETP.NE.AND P6, PT, R18, 0x1, PT ;  /* 0x000000011200780c */ /* 0x000fe20003fc5270 */
[----:B------:R-:W-:Y:S01]  /*27e0*/  IMAD.SHL.U32 R50, R97, 0x2, RZ ;  /* 0x0000000261327824 */ /* 0x000fe200078e00ff */
[----:B------:R-:W-:Y:S01]  /*27f0*/  I2FP.F32.U32 R63, R63 ;  /* 0x0000003f003f7245 */ /* 0x000fe20000201000 */
[----:B------:R-:W-:Y:S01]  /*2800*/  IMAD.SHL.U32 R42, R95, 0x10, RZ ;  /* 0x000000105f2a7824 */ /* 0x000fe200078e00ff */
[----:B------:R-:W-:Y:S01]  /*2810*/  @!P4 SEL R18, RZ, 0x1, !P6 ;  /* 0x00000001ff12c807 */ /* 0x000fe20007000000 */
[----:B------:R-:W0:Y:S01]  /*2820*/  F2F.F64.F32 R40, R40 ;  /* 0x0000002800287310 */ /* 0x000e220000201800 */
[----:B-1----:R-:W-:Y:S01]  /*2830*/  DSETP.GEU.AND P3, PT, R38, UR6, PT ;  /* 0x0000000626007e2a */ /* 0x002fe2000bf6e000 */
[----:B------:R-:W-:Y:S01]  /*2840*/  IADD3 R83, PT, PT, R34, 0xa5e916, R83 ;  /* 0x00a5e91622537810 */ /* 0x000fe20007ffe053 */
[----:B------:R-:W-:Y:S01]  /*2850*/  FFMA R38, R63, R0, 1.1641532182693481445e-10 ;  /* 0x2f0000003f267423 */ /* 0x000fe20000000000 */
[----:B------:R-:W-:Y:S01]  /*2860*/  LOP3.LUT R42, R95, R42, R50, 0x96, !PT ;  /* 0x0000002a5f2a7212 */ /* 0x000fe200078e9632 */
[----:B--2---:R-:W-:Y:S01]  /*2870*/  DSETP.GEU.AND P4, PT, R2, UR6, PT ;  /* 0x0000000602007e2a */ /* 0x004fe2000bf8e000 */
[----:B------:R-:W2:Y:S01]  /*2880*/  LDG.E R63, desc[UR4][R36.64+0x3c] ;  /* 0x00003c04243f7981 */ /* 0x000ea2000c1e1900 */
[----:B------:R-:W-:-:S02]  /*2890*/  SHF.R.U32.HI R2, RZ, 0x2, R35 ;  /* 0x00000002ff027819 */ /* 0x000fc40000011623 */
[----:B------:R-:W-:Y:S01]  /*28a0*/  LOP3.LUT R97, R42, R97, RZ, 0x3c, !PT ;  /* 0x000000612a617212 */ /* 0x000fe200078e3cff */
[----:B------:R-:W1:Y:S01]  /*28b0*/  F2F.F64.F32 R38, R38 ;  /* 0x0000002600267310 */ /* 0x000e620000201800 */
[----:B------:R-:W-:Y:S01]  /*28c0*/  LOP3.LUT R99, R2, R35, RZ, 0x3c, !PT ;  /* 0x0000002302637212 */ /* 0x000fe200078e3cff */
[----:B------:R-:W2:Y:S01]  /*28d0*/  LDG.E R85, desc[UR4][R4.64+0x44] ;  /* 0x0000440404557981 */ /* 0x000ea2000c1e1900 */
[----:B------:R-:W-:Y:S01]  /*28e0*/  ISETP.NE.AND P6, PT, R17, 0x1, PT ;  /* 0x000000011100780c */ /* 0x000fe20003fc5270 */
[----:B------:R-:W-:Y:S01]  /*28f0*/  IMAD.SHL.U32 R2, R97, 0x10, RZ ;  /* 0x0000001061027824 */ /* 0x000fe200078e00ff */
[----:B------:R-:W-:Y:S01]  /*2900*/  I2FP.F32.U32 R83, R83 ;  /* 0x0000005300537245 */ /* 0x000fe20000201000 */
[----:B------:R-:W-:Y:S01]  /*2910*/  IMAD.SHL.U32 R3, R99, 0x2, RZ ;  /* 0x0000000263037824 */ /* 0x000fe200078e00ff */
[----:B------:R-:W-:Y:S01]  /*2920*/  @!P0 SEL R17, RZ, 0x1, !P6 ;  /* 0x00000001ff118807 */ /* 0x000fe20007000000 */
[----:B0-----:R-:W-:Y:S01]  /*2930*/  DSETP.GEU.AND P0, PT, R40, UR6, PT ;  /* 0x0000000628007e2a */ /* 0x001fe2000bf0e000 */
[----:B------:R-:W-:Y:S01]  /*2940*/  IADD3 R81, PT, PT, R34, 0xab70db, R81 ;  /* 0x00ab70db22517810 */ /* 0x000fe20007ffe051 */
[----:B------:R-:W2:Y:S01]  /*2950*/  LDG.E R50, desc[UR4][R4.64+0x60] ;  /* 0x0000600404327981 */ /* 0x000ea2000c1e1900 */
[----:B------:R-:W-:Y:S01]  /*2960*/  LOP3.LUT R40, R97, R2, R3, 0x96, !PT ;  /* 0x0000000261287212 */ /* 0x000fe200078e9603 */
[----:B------:R-:W-:Y:S01]  /*2970*/  FFMA R2, R83, R0, 1.1641532182693481445e-10 ;  /* 0x2f00000053027423 */ /* 0x000fe20000000000 */
[----:B------:R-:W-:Y:S01]  /*2980*/  ISETP.NE.AND P6, PT, R16, 0x1, PT ;  /* 0x000000011000780c */ /* 0x000fe20003fc5270 */
[----:B------:R-:W2:Y:S01]  /*2990*/  LDG.E R83, desc[UR4][R4.64+0x4c] ;  /* 0x00004c0404537981 */ /* 0x000ea2000c1e1900 */
[----:B------:R-:W-:-:S02]  /*29a0*/  I2FP.F32.U32 R81, R81 ;  /* 0x0000005100517245 */ /* 0x000fc40000201000 */
[----:B------:R-:W-:Y:S01]  /*29b0*/  @!P1 SEL R16, RZ, 0x1, !P6 ;  /* 0x00000001ff109807 */ /* 0x000fe20007000000 */
[----:B------:R-:W0:Y:S01]  /*29c0*/  F2F.F64.F32 R2, R2 ;  /* 0x0000000200027310 */ /* 0x000e220000201800 */
[----:B-1----:R-:W-:Y:S01]  /*29d0*/  DSETP.GEU.AND P1, PT, R38, UR6, PT ;  /* 0x0000000626007e2a */ /* 0x002fe2000bf2e000 */
[----:B------:R-:W-:Y:S01]  /*29e0*/  LOP3.LUT R99, R40, R99, RZ, 0x3c, !PT ;  /* 0x0000006328637212 */ /* 0x000fe200078e3cff */
[----:B------:R-:W-:Y:S01]  /*29f0*/  FFMA R40, R81, R0, 1.1641532182693481445e-10 ;  /* 0x2f00000051287423 */ /* 0x000fe20000000000 */
[----:B------:R-:W-:Y:S01]  /*2a00*/  SHF.R.U32.HI R38, RZ, 0x2, R79 ;  /* 0x00000002ff267819 */ /* 0x000fe2000001164f */
[----:B------:R-:W2:Y:S03]  /*2a10*/  LDG.E R81, desc[UR4][R4.64+0x54] ;  /* 0x0000540404517981 */ /* 0x000ea6000c1e1900 */
[----:B------:R-:W-:Y:S01]  /*2a20*/  LOP3.LUT R101, R38, R79, RZ, 0x3c, !PT ;  /* 0x0000004f26657212 */ /* 0x000fe200078e3cff */
[----:B------:R-:W1:Y:S01]  /*2a30*/  F2F.F64.F32 R40, R40 ;  /* 0x0000002800287310 */ /* 0x000e620000201800 */
[----:B------:R-:W-:Y:S01]  /*2a40*/  IADD3 R77, PT, PT, R34, 0xb0f8a0, R77 ;  /* 0x00b0f8a0224d7810 */ /* 0x000fe20007ffe04d */
[----:B------:R-:W-:Y:S01]  /*2a50*/  IMAD.SHL.U32 R38, R99, 0x10, RZ ;  /* 0x0000001063267824 */ /* 0x000fe200078e00ff */
[----:B------:R-:W-:Y:S01]  /*2a60*/  ISETP.NE.AND P6, PT, R15, 0x1, PT ;  /* 0x000000010f00780c */ /* 0x000fe20003fc5270 */
[----:B------:R-:W-:Y:S01]  /*2a70*/  IMAD.SHL.U32 R39, R101, 0x2, RZ ;  /* 0x0000000265277824 */ /* 0x000fe200078e00ff */
[----:B------:R-:W-:-:S02]  /*2a80*/  I2FP.F32.U32 R77, R77 ;  /* 0x0000004d004d7245 */ /* 0x000fc40000201000 */
[----:B------:R-:W-:Y:S01]  /*2a90*/  @!P2 SEL R15, RZ, 0x1, !P6 ;  /* 0x00000001ff0fa807 */ /* 0x000fe20007000000 */
[----:B0-----:R-:W-:Y:S01]  /*2aa0*/  DSETP.GEU.AND P2, PT, R2, UR6, PT ;  /* 0x0000000602007e2a */ /* 0x001fe2000bf4e000 */
[----:B------:R-:W-:Y:S02]  /*2ab0*/  IADD3 R71, PT, PT, R34, 0xb68065, R71 ;  /* 0x00b6806522477810 */ /* 0x000fe40007ffe047 */
[----:B------:R-:W-:Y:S02]  /*2ac0*/  LOP3.LUT R2, R99, R38, R39, 0x96, !PT ;  /* 0x0000002663027212 */ /* 0x000fe400078e9627 */
[----:B------:R-:W-:Y:S01]  /*2ad0*/  SHF.R.U32.HI R42, RZ, 0x2, R93 ;  /* 0x00000002ff2a7819 */ /* 0x000fe2000001165d */
[----:B------:R-:W-:Y:S01]  /*2ae0*/  FFMA R38, R77, R0, 1.1641532182693481445e-10 ;  /* 0x2f0000004d267423 */ /* 0x000fe20000000000 */
[----:B------:R-:W-:Y:S01]  /*2af0*/  I2FP.F32.U32 R71, R71 ;  /* 0x0000004700477245 */ /* 0x000fe20000201000 */
[----:B------:R-:W5:Y:S01]  /*2b00*/  LDG.E R77, desc[UR4][R4.64+0x40] ;  /* 0x00004004044d7981 */ /* 0x000f62000c1e1900 */
[----:B------:R-:W-:-:S02]  /*2b10*/  ISETP.NE.AND P6, PT, R14, 0x1, PT ;  /* 0x000000010e00780c */ /* 0x000fc40003fc5270 */
[----:B------:R-:W-:Y:S02]  /*2b20*/  LOP3.LUT R101, R2, R101, RZ, 0x3c, !PT ;  /* 0x0000006502657212 */ /* 0x000fe400078e3cff */
[----:B------:R-:W-:Y:S01]  /*2b30*/  LOP3.LUT R42, R42, R93, RZ, 0x3c, !PT ;  /* 0x0000005d2a2a7212 */ /* 0x000fe200078e3cff */
[----:B------:R-:W-:Y:S01]  /*2b40*/  FFMA R2, R71, R0, 1.1641532182693481445e-10 ;  /* 0x2f00000047027423 */ /* 0x000fe20000000000 */
[----:B------:R-:W-:Y:S01]  /*2b50*/  @!P3 SEL R14, RZ, 0x1, !P6 ;  /* 0x00000001ff0eb807 */ /* 0x000fe20007000000 */
[----:B------:R-:W0:Y:S01]  /*2b60*/  F2F.F64.F32 R38, R38 ;  /* 0x0000002600267310 */ /* 0x000e220000201800 */
[----:B-1----:R-:W-:Y:S01]  /*2b70*/  DSETP.GEU.AND P3, PT, R40, UR6, PT ;  /* 0x0000000628007e2a */ /* 0x002fe2000bf6e000 */
[----:B------:R-:W-:Y:S01]  /*2b80*/  IADD3 R51, PT, PT, R34, 0xc18fef, R51 ;  /* 0x00c18fef22337810 */ /* 0x000fe20007ffe033 */
[----:B------:R-:W-:Y:S01]  /*2b90*/  IMAD.SHL.U32 R41, R42, 0x2, RZ ;  /* 0x000000022a297824 */ /* 0x000fe200078e00ff */
[C---:B------:R-:W-:Y:S01]  /*2ba0*/  IADD3 R53, PT, PT, R34.reuse, 0xc717b4, R53 ;  /* 0x00c717b422357810 */ /* 0x040fe20007ffe035 */
[C---:B------:R-:W-:Y:S01]  /*2bb0*/  IMAD.SHL.U32 R40, R101.reuse, 0x10, RZ ;  /* 0x0000001065287824 */ /* 0x040fe200078e00ff */
[----:B------:R-:W-:Y:S01]  /*2bc0*/  IADD3 R73, PT, PT, R34, 0xcc9f79, R73 ;  /* 0x00cc9f7922497810 */ /* 0x000fe20007ffe049 */
[----:B------:R-:W2:Y:S01]  /*2bd0*/  LDG.E R71, desc[UR4][R4.64+0x68] ;  /* 0x0000680404477981 */ /* 0x000ea2000c1e1900 */
[----:B------:R-:W1:Y:S02]  /*2be0*/  F2F.F64.F32 R2, R2 ;  /* 0x0000000200027310 */ /* 0x000e640000201800 */
[----:B------:R-:W-:-:S02]  /*2bf0*/  LOP3.LUT R41, R101, R40, R41, 0x96, !PT ;  /* 0x0000002865297212 */ /* 0x000fc400078e9629 */
[----:B------:R-:W-:Y:S02]  /*2c00*/  SHF.R.U32.HI R40, RZ, 0x2, R95 ;  /* 0x00000002ff287819 */ /* 0x000fe4000001165f */
[----:B------:R-:W-:Y:S02]  /*2c10*/  ISETP.NE.AND P6, PT, R13, 0x1, PT ;  /* 0x000000010d00780c */ /* 0x000fe40003fc5270 */
[----:B------:R-:W-:Y:S02]  /*2c20*/  LOP3.LUT R103, R41, R42, RZ, 0x3c, !PT ;  /* 0x0000002a29677212 */ /* 0x000fe400078e3cff */
[----:B------:R-:W-:Y:S02]  /*2c30*/  LOP3.LUT R105, R40, R95, RZ, 0x3c, !PT ;  /* 0x0000005f28697212 */ /* 0x000fe400078e3cff */
[----:B------:R-:W-:Y:S01]  /*2c40*/  @!P5 SEL R13, RZ, 0x1, !P6 ;  /* 0x00000001ff0dd807 */ /* 0x000fe20007000000 */
[----:B0-----:R-:W-:Y:S01]  /*2c50*/  DSETP.GEU.AND P5, PT, R38, UR6, PT ;  /* 0x0000000626007e2a */ /* 0x001fe2000bfae000 */
[----:B------:R-:W-:Y:S01]  /*2c60*/  ISETP.NE.AND P6, PT, R12, 0x1, PT ;  /* 0x000000010c00780c */ /* 0x000fe20003fc5270 */
[----:B------:R-:W-:-:S02]  /*2c70*/  IMAD.SHL.U32 R39, R105, 0x2, RZ ;  /* 0x0000000269277824 */ /* 0x000fc400078e00ff */
[C---:B------:R-:W-:Y:S01]  /*2c80*/  IMAD.SHL.U32 R38, R103.reuse, 0x10, RZ ;  /* 0x0000001067267824 */ /* 0x040fe200078e00ff */
[----:B------:R-:W-:Y:S01]  /*2c90*/  @!P4 SEL R12, RZ, 0x1, !P6 ;  /* 0x00000001ff0cc807 */ /* 0x000fe20007000000 */
[----:B-1----:R-:W-:Y:S01]  /*2ca0*/  DSETP.GEU.AND P4, PT, R2, UR6, PT ;  /* 0x0000000602007e2a */ /* 0x002fe2000bf8e000 */
[----:B------:R-:W-:Y:S02]  /*2cb0*/  I2FP.F32.U32 R51, R51 ;  /* 0x0000003300337245 */ /* 0x000fe40000201000 */
[----:B------:R-:W-:Y:S02]  /*2cc0*/  LOP3.LUT R38, R103, R38, R39, 0x96, !PT ;  /* 0x0000002667267212 */ /* 0x000fe400078e9627 */
[----:B------:R-:W-:Y:S02]  /*2cd0*/  SHF.R.U32.HI R2, RZ, 0x2, R97 ;  /* 0x00000002ff027819 */ /* 0x000fe40000011661 */
[----:B------:R-:W-:Y:S02]  /*2ce0*/  LOP3.LUT R105, R38, R105, RZ, 0x3c, !PT ;  /* 0x0000006926697212 */ /* 0x000fe400078e3cff */
[----:B------:R-:W-:Y:S01]  /*2cf0*/  LOP3.LUT R42, R2, R97, RZ, 0x3c, !PT ;  /* 0x00000061022a7212 */ /* 0x000fe200078e3cff */
[-C--:B------:R-:W-:Y:S01]  /*2d00*/  FFMA R40, R51, R0.reuse, 1.1641532182693481445e-10 ;  /* 0x2f00000033287423 */ /* 0x080fe20000000000 */
[----:B------:R-:W-:Y:S01]  /*2d10*/  I2FP.F32.U32 R53, R53 ;  /* 0x0000003500357245 */ /* 0x000fe20000201000 */
[----:B------:R-:W2:Y:S01]  /*2d20*/  LDG.E R51, desc[UR4][R4.64+0x5c] ;  /* 0x00005c0404337981 */ /* 0x000ea2000c1e1900 */
[----:B------:R-:W-:Y:S01]  /*2d30*/  IMAD.SHL.U32 R2, R105, 0x10, RZ ;  /* 0x0000001069027824 */ /* 0x000fe200078e00ff */
[----:B------:R-:W-:Y:S01]  /*2d40*/  I2FP.F32.U32 R73, R73 ;  /* 0x0000004900497245 */ /* 0x000fe20000201000 */
[----:B------:R-:W-:Y:S01]  /*2d50*/  IMAD.SHL.U32 R3, R42, 0x2, RZ ;  /* 0x000000022a037824 */ /* 0x000fe200078e00ff */
[----:B------:R-:W0:Y:S01]  /*2d60*/  F2F.F64.F32 R40, R40 ;  /* 0x0000002800287310 */ /* 0x000e220000201800 */
[----:B------:R-:W-:-:S03]  /*2d70*/  FFMA R38, R53, R0, 1.1641532182693481445e-10 ;  /* 0x2f00000035267423 */ /* 0x000fc60000000000 */
[----:B------:R-:W-:Y:S01]  /*2d80*/  LOP3.LUT R53, R105, R2, R3, 0x96, !PT ;  /* 0x0000000269357212 */ /* 0x000fe200078e9603 */
[----:B------:R-:W-:Y:S01]  /*2d90*/  FFMA R2, R73, R0, 1.1641532182693481445e-10 ;  /* 0x2f00000049027423 */ /* 0x000fe20000000000 */
[----:B------:R-:W-:Y:S01]  /*2da0*/  ISETP.NE.AND P6, PT, R11, 0x1, PT ;  /* 0x000000010b00780c */ /* 0x000fe20003fc5270 */
[----:B------:R-:W2:Y:S01]  /*2db0*/  LDG.E R73, desc[UR4][R4.64+0x70] ;  /* 0x0000700404497981 */ /* 0x000ea2000c1e1900 */
[----:B------:R-:W1:Y:S01]  /*2dc0*/  F2F.F64.F32 R38, R38 ;  /* 0x0000002600267310 */ /* 0x000e620000201800 */
[----:B------:R-:W-:Y:S02]  /*2dd0*/  SHF.R.U32.HI R52, RZ, 0x2, R99 ;  /* 0x00000002ff347819 */ /* 0x000fe40000011663 */
[----:B------:R-:W-:-:S05]  /*2de0*/  @!P0 SEL R11, RZ, 0x1, !P6 ;  /* 0x00000001ff0b8807 */ /* 0x000fca0007000000 */
[----:B------:R-:W1:Y:S01]  /*2df0*/  F2F.F64.F32 R2, R2 ;  /* 0x0000000200027310 */ /* 0x000e620000201800 */
[----:B------:R-:W-:Y:S01]  /*2e00*/  ISETP.NE.AND P6, PT, R10, 0x1, PT ;  /* 0x000000010a00780c */ /* 0x000fe20003fc5270 */
[----:B0-----:R-:W-:Y:S01]  /*2e10*/  DSETP.GEU.AND P0, PT, R40, UR6, PT ;  /* 0x0000000628007e2a */ /* 0x001fe2000bf0e000 */
[----:B------:R-:W-:Y:S02]  /*2e20*/  LOP3.LUT R52, R52, R99, RZ, 0x3c, !PT ;  /* 0x0000006334347212 */ /* 0x000fe400078e3cff */
[----:B------:R-:W-:Y:S02]  /*2e30*/  LOP3.LUT R41, R53, R42, RZ, 0x3c, !PT ;  /* 0x0000002a35297212 */ /* 0x000fe400078e3cff */
[----:B------:R-:W-:Y:S02]  /*2e40*/  @!P1 SEL R10, RZ, 0x1, !P6 ;  /* 0x00000001ff0a9807 */ /* 0x000fe40007000000 */
[----:B---3--:R-:W-:Y:S01]  /*2e50*/  ISETP.NE.AND P6, PT, R9, 0x1, PT ;  /* 0x000000010900780c */ /* 0x008fe20003fc5270 */
[----:B------:R-:W-:-:S02]  /*2e60*/  IMAD.SHL.U32 R42, R52, 0x2, RZ ;  /* 0x00000002342a7824 */ /* 0x000fc400078e00ff */
[C---:B------:R-:W-:Y:S01]  /*2e70*/  IMAD.SHL.U32 R40, R41.reuse, 0x10, RZ ;  /* 0x0000001029287824 */ /* 0x040fe200078e00ff */
[----:B------:R-:W-:Y:S01]  /*2e80*/  @!P2 SEL R9, RZ, 0x1, !P6 ;  /* 0x00000001ff09a807 */ /* 0x000fe20007000000 */
[----:B-1----:R-:W-:Y:S02]  /*2e90*/  DSETP.GEU.AND P1, PT, R38, UR6, PT ;  /* 0x0000000626007e2a */ /* 0x002fe4000bf2e000 */
[----:B------:R-:W-:Y:S01]  /*2ea0*/  DSETP.GEU.AND P2, PT, R2, UR6, PT ;  /* 0x0000000602007e2a */ /* 0x000fe2000bf4e000 */
[----:B------:R-:W-:Y:S02]  /*2eb0*/  LOP3.LUT R53, R41, R40, R42, 0x96, !PT ;  /* 0x0000002829357212 */ /* 0x000fe400078e962a */
[----:B------:R-:W-:Y:S02]  /*2ec0*/  IADD3 R2, PT, PT, R34, 0xd2273e, R75 ;  /* 0x00d2273e22027810 */ /* 0x000fe40007ffe04b */
[----:B------:R-:W-:Y:S01]  /*2ed0*/  SHF.R.U32.HI R38, RZ, 0x2, R101 ;  /* 0x00000002ff267819 */ /* 0x000fe20000011665 */
[----:B------:R0:W3:Y:S01]  /*2ee0*/  LDG.E R75, desc[UR4][R4.64+0x78] ;  /* 0x00007804044b7981 */ /* 0x0000e2000c1e1900 */
[----:B------:R-:W-:-:S02]  /*2ef0*/  LOP3.LUT R53, R53, R52, RZ, 0x3c, !PT ;  /* 0x0000003435357212 */ /* 0x000fc400078e3cff */
        /* <DEDUP_REMOVED lines=24> */
[----:B------:R-:W-:Y:S02]  /*3080*/  ISETP.NE.AND P6, PT, R7, 0x1, PT ;  /* 0x000000010700780c */ /* 0x000fe40003fc5270 */
        /* <DEDUP_REMOVED lines=36> */
[C---:B------:R-:W-:Y:S02]  /*32d0*/  IADD3 R99, PT, PT, R34.reuse, 0xf8dda1, R99 ;  /* 0x00f8dda122637810 */ /* 0x040fe40007ffe063 */
        /* <DEDUP_REMOVED lines=25> */
[----:B------:R-:W4:Y:S01]  /*3470*/  F2F.F64.F32 R2, R2 ;  /* 0x0000000200027310 */ /* 0x000f220000201800 */
        /* <DEDUP_REMOVED lines=15> */
[----:B----4-:R-:W-:Y:S01]  /*3570*/  DSETP.GEU.AND P4, PT, R2, UR6, PT ;  /* 0x0000000602007e2a */ /* 0x010fe2000bf8e000 */
        /* <DEDUP_REMOVED lines=67> */
[----:B------:R-:W-:Y:S01]  /*39b0*/  IMAD.SHL.U32 R40, R79, 0x10, RZ ;  /* 0x000000104f287824 */ /* 0x000fe200078e00ff */
[----:B------:R-:W-:Y:S01]  /*39c0*/  @!P4 SEL R60, RZ, 0x1, !P6 ;  /* 0x00000001ff3cc807 */ /* 0x000fe20007000000 */
[----:B------:R-:W-:Y:S01]  /*39d0*/  IMAD.SHL.U32 R35, R42, 0x2, RZ ;  /* 0x000000022a237824 */ /* 0x000fe200078e00ff */
[----:B------:R-:W-:Y:S01]  /*39e0*/  ISETP.NE.AND P6, PT, R61, 0x1, PT ;  /* 0x000000013d00780c */ /* 0x000fe20003fc5270 */
[----:B------:R-:W4:Y:S01]  /*39f0*/  F2F.F64.F32 R2, R2 ;  /* 0x0000000200027310 */ /* 0x000f220000201800 */
        /* <DEDUP_REMOVED lines=11> */
[----:B----4-:R-:W-:Y:S02]  /*3ab0*/  DSETP.GEU.AND P1, PT, R2, UR6, PT ;  /* 0x0000000602007e2a */ /* 0x010fe4000bf2e000 */
[----:B------:R-:W-:Y:S01]  /*3ac0*/  FFMA R2, R39, R0, 1.1641532182693481445e-10 ;  /* 0x2f00000027027423 */ /* 0x000fe20000000000 */
[----:B------:R-:W-:Y:S02]  /*3ad0*/  SHF.R.U32.HI R38, RZ, 0x2, R41 ;  /* 0x00000002ff267819 */ /* 0x000fe40000011629 */
[----:B--2---:R-:W-:Y:S02]  /*3ae0*/  ISETP.NE.AND P6, PT, R63, 0x1, PT ;  /* 0x000000013f00780c */ /* 0x004fe40003fc5270 */
        /* <DEDUP_REMOVED lines=60> */
[C---:B------:R-:W-:Y:S02]  /*3eb0*/  IADD3 R39, PT, PT, R34.reuse, 0x161f140, R2 ;  /* 0x0161f14022277810 */ /* 0x040fe40007ffe002 */
        /* <DEDUP_REMOVED lines=10> */
[----:B------:R-:W2:Y:S01]  /*3f60*/  F2F.F64.F32 R38, R38 ;  /* 0x0000002600267310 */ /* 0x000ea20000201800 */
        /* <DEDUP_REMOVED lines=10> */
[----:B--2---:R-:W-:-:S02]  /*4010*/  DSETP.GEU.AND P3, PT, R38, UR6, PT ;  /* 0x0000000626007e2a */ /* 0x004fc4000bf6e000 */
[----:B------:R-:W-:-:S05]  /*4020*/  @!P5 SEL R50, RZ, 0x1, !P6 ;  /* 0x00000001ff32d807 */ /* 0x000fca0007000000 */
[----:B------:R-:W1:Y:S01]  /*4030*/  F2F.F64.F32 R38, R41 ;  /* 0x0000002900267310 */ /* 0x000e620000201800 */
[----:B------:R-:W-:Y:S02]  /*4040*/  ISETP.NE.AND P6, PT, R70, 0x1, PT ;  /* 0x000000014600780c */ /* 0x000fe40003fc5270 */
        /* <DEDUP_REMOVED lines=18> */
[----:B0-----:R0:W4:Y:S01]  /*4170*/  F2F.F64.F32 R54, R40 ;  /* 0x0000002800367310 */ /* 0x0011220000201800 */
[----:B--2---:R-:W-:Y:S01]  /*4180*/  IMAD.X R67, RZ, RZ, R37, P4 ;  /* 0x000000ffff437224 */ /* 0x004fe200020e0625 */
[----:B------:R-:W-:Y:S02]  /*4190*/  ISETP.NE.AND P4, PT, R73, 0x1, PT ;  /* 0x000000014900780c */ /* 0x000fe40003f85270 */
[----:B------:R-:W-:Y:S02]  /*41a0*/  ISETP.NE.AND P6, PT, R74, 0x1, PT ;  /* 0x000000014a00780c */ /* 0x000fe40003fc5270 */
[----:B------:R-:W-:Y:S02]  /*41b0*/  @!P2 SEL R73, RZ, 0x1, !P4 ;  /* 0x00000001ff49a807 */ /* 0x000fe40006000000 */
[----:B---3--:R-:W-:Y:S02]  /*41c0*/  ISETP.NE.AND P1, PT, R75, 0x1, PT ;  /* 0x000000014b00780c */ /* 0x008fe40003f25270 */
        /* <DEDUP_REMOVED lines=9> */
[----:B012-4-:R-:W-:-:S07]  /*4260*/  IMAD.MOV.U32 R2, RZ, RZ, RZ ;  /* 0x000000ffff027224 */ /* 0x017fce00078e00ff */
.L_x_61:
[----:B0-----:R-:W-:-:S05]  /*4270*/  VIADD R3, R0, 0x4 ;  /* 0x0000000400037836 */ /* 0x001fca0000000000 */
[----:B------:R-:W-:-:S13]  /*4280*/  ISETP.GE.U32.AND P0, PT, R3, R0, PT ;  /* 0x000000000300720c */ /* 0x000fda0003f06070 */
[----:B-1----:R-:W-:Y:S05]  /*4290*/  @P0 BRA `(.L_x_56) ;  /* 0x0000000000340947 */ /* 0x002fea0003800000 */
[----:B------:R-:W-:Y:S01]  /*42a0*/  VIADD R117, R0, 0x3 ;  /* 0x0000000300757836 */ /* 0x000fe20000000000 */
[----:B------:R-:W-:-:S05]  /*42b0*/  MOV R118, 0x42f0 ;  /* 0x000042f000767802 */ /* 0x000fca0000000f00 */
[----:B------:R-:W0:Y:S02]  /*42c0*/  I2F.F64 R116, R117 ;  /* 0x0000007500747312 */ /* 0x000e240000201c00 */
[----:B0-----:R-:W-:-:S07]  /*42d0*/  IMAD.MOV.U32 R93, RZ, RZ, R117 ;  /* 0x000000ffff5d7224 */ /* 0x001fce00078e0075 */
[----:B------:R-:W-:Y:S05]  /*42e0*/  CALL.REL.NOINC `($_Z11KernelCGA2DPiPfS_S0_P17curandStateXORWOWii$__internal_accurate_pow) ;  /* 0x0000003c00e47944 */ /* 0x000fea0003c00000 */
        /* <DEDUP_REMOVED lines=8> */
.L_x_56:
[----:B------:R-:W-:Y:S01]  /*4370*/  UIADD3 UR7, UPT, UPT, UR6, -0xb, URZ ;  /* 0xfffffff506077890 */ /* 0x000fe2000fffe0ff */
[----:B------:R-:W-:-:S08]  /*4380*/  MOV R118, 0x43c0 ;  /* 0x000043c000767802 */ /* 0x000fd00000000f00 */
[----:B------:R-:W0:Y:S02]  /*4390*/  I2F.F64 R116, UR7 ;  /* 0x0000000700747d12 */ /* 0x000e240008201c00 */
[----:B0-----:R-:W-:-:S07]  /*43a0*/  IMAD.MOV.U32 R93, RZ, RZ, R117 ;  /* 0x000000ffff5d7224 */ /* 0x001fce00078e0075 */
[----:B------:R-:W-:Y:S05]  /*43b0*/  CALL.REL.NOINC `($_Z11KernelCGA2DPiPfS_S0_P17curandStateXORWOWii$__internal_accurate_pow) ;  /* 0x0000003c00b07944 */ /* 0x000fea0003c00000 */
[----:B------:R-:W2:Y:S01]  /*43c0*/  LDG.E R34, desc[UR4][R66.64+-0x4] ;  /* 0xfffffc0442227981 */ /* 0x000ea2000c1e1900 */
[----:B------:R-:W-:Y:S01]  /*43d0*/  F2F.F64.F32 R32, R2 ;  /* 0x0000000200207310 */ /* 0x000fe20000201800 */
[----:B------:R-:W-:-:S04]  /*43e0*/  ISETP.NE.AND P0, PT, R3, 0x4, PT ;  /* 0x000000040300780c */ /* 0x000fc80003f05270 */
[----:B------:R-:W-:Y:S02]  /*43f0*/  FSEL R4, R4, RZ, P0 ;  /* 0x000000ff04047208 */ /* 0x000fe40000000000 */
[----:B------:R-:W-:Y:S01]  /*4400*/  FSEL R5, R5, 1.875, P0 ;  /* 0x3ff0000005057808 */ /* 0x000fe20000000000 */
[----:B--2---:R-:W0:Y:S05]  /*4410*/  I2F.F64 R34, R34 ;  /* 0x0000002200227312 */ /* 0x004e2a0000201c00 */
[----:B0-----:R-:W-:-:S11]  /*4420*/  DFMA R4, R34, R4, R32 ;  /* 0x000000042204722b */ /* 0x001fd60000000020 */
.L_x_57:
[----:B------:R-:W-:Y:S01]  /*4430*/  ISETP.NE.AND P0, PT, R0, 0xb, PT ;  /* 0x0000000b0000780c */ /* 0x000fe20003f05270 */
[----:B------:R0:W1:-:S12]  /*4440*/  F2F.F32.F64 R64, R4 ;  /* 0x0000000400407310 */ /* 0x0000580000301000 */
[----:B0-----:R-:W-:Y:S05]  /*4450*/  @!P0 BRA `(.L_x_58) ;  /* 0x0000000000788947 */ /* 0x001fea0003800000 */
[----:B------:R-:W-:-:S13]  /*4460*/  ISETP.GE.U32.AND P0, PT, R3, 0x3, PT ;  /* 0x000000030300780c */ /* 0x000fda0003f06070 */
[----:B------:R-:W-:Y:S05]  /*4470*/  @!P0 BRA `(.L_x_59) ;  /* 0x0000000000348947 */ /* 0x000fea0003800000 */
[----:B------:R-:W-:Y:S01]  /*4480*/  UIADD3 UR7, UPT, UPT, UR6, -0xc, URZ ;  /* 0xfffffff406077890 */ /* 0x000fe2000fffe0ff */
[----:B------:R-:W-:-:S08]  /*4490*/  MOV R118, 0x44d0 ;  /* 0x000044d000767802 */ /* 0x000fd00000000f00 */
[----:B------:R-:W0:Y:S02]  /*44a0*/  I2F.F64 R116, UR7 ;  /* 0x0000000700747d12 */ /* 0x000e240008201c00 */
[----:B0-----:R-:W-:-:S07]  /*44b0*/  IMAD.MOV.U32 R93, RZ, RZ, R117 ;  /* 0x000000ffff5d7224 */ /* 0x001fce00078e0075 */
[----:B-1----:R-:W-:Y:S05]  /*44c0*/  CALL.REL.NOINC `($_Z11KernelCGA2DPiPfS_S0_P17curandStateXORWOWii$__internal_accurate_pow) ;  /* 0x0000003c006c7944 */ /* 0x002fea0003c00000 */
        /* <DEDUP_REMOVED lines=8> */
.L_x_59:
[----:B------:R-:W-:Y:S01]  /*4550*/  IMAD.MOV.U32 R116, RZ, RZ, R68 ;  /* 0x000000ffff747224 */ /* 0x000fe200078e0044 */
[----:B------:R-:W-:Y:S01]  /*4560*/  MOV R118, 0x4590 ;  /* 0x0000459000767802 */ /* 0x000fe20000000f00 */
[----:B------:R-:W-:-:S07]  /*4570*/  IMAD.MOV.U32 R93, RZ, RZ, R69 ;  /* 0x000000ffff5d7224 */ /* 0x000fce00078e0045 */
[----:B-1----:R-:W-:Y:S05]  /*4580*/  CALL.REL.NOINC `($_Z11KernelCGA2DPiPfS_S0_P17curandStateXORWOWii$__internal_accurate_pow) ;  /* 0x0000003c003c7944 */ /* 0x002fea0003c00000 */
[----:B------:R-:W2:Y:S01]  /*4590*/  LDG.E R32, desc[UR4][R66.64] ;  /* 0x0000000442207981 */ /* 0x000ea2000c1e1900 */
[----:B------:R-:W-:Y:S08]  /*45a0*/  F2F.F64.F32 R64, R64 ;  /* 0x0000004000407310 */ /* 0x000ff00000201800 */
[----:B--2---:R-:W0:Y:S02]  /*45b0*/  I2F.F64 R2, R32 ;  /* 0x0000002000027312 */ /* 0x004e240000201c00 */
[----:B0-----:R-:W-:-:S11]  /*45c0*/  DFMA R2, R4, R2, R64 ;  /* 0x000000020402722b */ /* 0x001fd60000000040 */
.L_x_60:
[----:B------:R0:W1:Y:S01]  /*45d0*/  F2F.F32.F64 R2, R2 ;  /* 0x0000000200027310 */ /* 0x0000620000301000 */
[----:B------:R-:W-:Y:S01]  /*45e0*/  IADD3 R66, P0, PT, R66, 0x8, RZ ;  /* 0x0000000842427810 */ /* 0x000fe20007f1e0ff */
[----:B------:R-:W-:Y:S01]  /*45f0*/  DADD R68, R68, 2 ;  /* 0x4000000044447429 */ /* 0x000fe20000000000 */
[----:B------:R-:W-:Y:S01]  /*4600*/  VIADD R0, R0, 0x2 ;  /* 0x0000000200007836 */ /* 0x000fe20000000000 */
[----:B------:R-:W-:Y:S02]  /*4610*/  UIADD3 UR6, UPT, UPT, UR6, -0x2, URZ ;  /* 0xfffffffe06067890 */ /* 0x000fe4000fffe0ff */
[----:B------:R-:W-:Y:S01]  /*4620*/  IMAD.X R67, RZ, RZ, R67, P0 ;  /* 0x000000ffff437224 */ /* 0x000fe200000e0643 */
[----:B------:R-:W-:Y:S09]  /*4630*/  BRA `(.L_x_61) ;  /* 0xfffffffc000c7947 */ /* 0x000ff2000383ffff */
.L_x_58:
[----:B------:R-:W0:Y:S01]  /*4640*/  S2R R0, SR_TID.X ;  /* 0x0000000000007919 */ /* 0x000e220000002100 */
[----:B------:R-:W0:Y:S01]  /*4650*/  LDCU UR6, c[0x0][0x3ac] ;  /* 0x00007580ff0677ac */ /* 0x000e220008000800 */
[----:B------:R-:W2:Y:S01]  /*4660*/  LDC.64 R2, c[0x0][0x380] ;  /* 0x0000e000ff027b82 */ /* 0x000ea20000000a00 */
[----:B------:R-:W0:Y:S01]  /*4670*/  S2R R5, SR_TID.Y ;  /* 0x0000000000057919 */ /* 0x000e220000002200 */
[----:B------:R-:W-:Y:S02]  /*4680*/  IMAD.MOV.U32 R67, RZ, RZ, RZ ;  /* 0x000000ffff437224 */ /* 0x000fe400078e00ff */
[----:B------:R-:W-:Y:S02]  /*4690*/  IMAD.MOV.U32 R65, RZ, RZ, -0x3 ;  /* 0xfffffffdff417424 */ /* 0x000fe400078e00ff */
[----:B------:R-:W-:Y:S02]  /*46a0*/  IMAD.MOV.U32 R68, RZ, RZ, 0x0 ;  /* 0x00000000ff447424 */ /* 0x000fe400078e00ff */
[----:B------:R-:W-:-:S02]  /*46b0*/  IMAD.MOV.U32 R69, RZ, RZ, 0x3ff00000 ;  /* 0x3ff00000ff457424 */ /* 0x000fc400078e00ff */
[----:B0-----:R-:W-:-:S04]  /*46c0*/  IMAD R0, R0, UR6, R5 ;  /* 0x0000000600007c24 */ /* 0x001fc8000f8e0205 */
[----:B------:R-:W-:-:S04]  /*46d0*/  IMAD.SHL.U32 R5, R0, 0x20, RZ ;  /* 0x0000002000057824 */ /* 0x000fc800078e00ff */
[----:B--2---:R-:W-:-:S05]  /*46e0*/  IMAD.WIDE R2, R5, 0x4, R2 ;  /* 0x0000000405027825 */ /* 0x004fca00078e0202 */
[----:B------:R0:W5:Y:S01]  /*46f0*/  LDG.E R0, desc[UR4][R2.64] ;  /* 0x0000000402007981 */ /* 0x000162000c1e1900 */
[----:B------:R-:W-:Y:S01]  /*4700*/  UMOV UR6, 0xe ;  /* 0x0000000e00067882 */ /* 0x000fe20000000000 */
[----:B0-----:R-:W-:-:S05]  /*4710*/  IADD3 R2, P0, PT, R2, 0x48, RZ ;  /* 0x0000004802027810 */ /* 0x001fca0007f1e0ff */
[----:B------:R-:W-:-:S08]  /*4720*/  IMAD.X R3, RZ, RZ, R3, P0 ;  /* 0x000000ffff037224 */ /* 0x000fd000000e0603 */
.L_x_67:
[----:B------:R-:W-:-:S05]  /*4730*/  VIADD R66, R65, 0x4 ;  /* 0x0000000441427836 */ /* 0x000fca0000000000 */
[----:B------:R-:W-:-:S13]  /*4740*/  ISETP.GE.U32.AND P0, PT, R66, R65, PT ;  /* 0x000000414200720c */ /* 0x000fda0003f06070 */
[----:B0-2---:R-:W-:Y:S05]  /*4750*/  @P0 BRA `(.L_x_62) ;  /* 0x0000000000340947 */ /* 0x005fea0003800000 */
[----:B------:R-:W-:Y:S01]  /*4760*/  VIADD R117, R65, 0x3 ;  /* 0x0000000341757836 */ /* 0x000fe20000000000 */
[----:B------:R-:W-:-:S05]  /*4770*/  MOV R118, 0x47b0 ;  /* 0x000047b000767802 */ /* 0x000fca0000000f00 */
[----:B------:R-:W0:Y:S02]  /*4780*/  I2F.F64 R116, R117 ;  /* 0x0000007500747312 */ /* 0x000e240000201c00 */
[----:B0-----:R-:W-:-:S07]  /*4790*/  IMAD.MOV.U32 R93, RZ, RZ, R117 ;  /* 0x000000ffff5d7224 */ /* 0x001fce00078e0075 */
[----:B-1---5:R-:W-:Y:S05]  /*47a0*/  CALL.REL.NOINC `($_Z11KernelCGA2DPiPfS_S0_P17curandStateXORWOWii$__internal_accurate_pow) ;  /* 0x0000003800b47944 */ /* 0x022fea0003c00000 */
        /* <DEDUP_REMOVED lines=8> */
.L_x_62:
[----:B------:R-:W-:Y:S01]  /*4830*/  UIADD3 UR7, UPT, UPT, UR6, -0xb, URZ ;  /* 0xfffffff506077890 */ /* 0x000fe2000fffe0ff */
[----:B------:R-:W-:-:S08]  /*4840*/  MOV R118, 0x4880 ;  /* 0x0000488000767802 */ /* 0x000fd00000000f00 */
[----:B------:R-:W0:Y:S02]  /*4850*/  I2F.F64 R116, UR7 ;  /* 0x0000000700747d12 */ /* 0x000e240008201c00 */
[----:B0-----:R-:W-:-:S07]  /*4860*/  IMAD.MOV.U32 R93, RZ, RZ, R117 ;  /* 0x000000ffff5d7224 */ /* 0x001fce00078e0075 */
[----:B-1---5:R-:W-:Y:S05]  /*4870*/  CALL.REL.NOINC `($_Z11KernelCGA2DPiPfS_S0_P17curandStateXORWOWii$__internal_accurate_pow) ;  /* 0x0000003800807944 */ /* 0x022fea0003c00000 */
[----:B------:R-:W2:Y:S01]  /*4880*/  LDG.E R34, desc[UR4][R2.64+-0x4] ;  /* 0xfffffc0402227981 */ /* 0x000ea2000c1e1900 */
[----:B------:R-:W-:Y:S01]  /*4890*/  F2F.F64.F32 R32, R67 ;  /* 0x0000004300207310 */ /* 0x000fe20000201800 */
[----:B------:R-:W-:-:S04]  /*48a0*/  ISETP.NE.AND P0, PT, R66, 0x4, PT ;  /* 0x000000044200780c */ /* 0x000fc80003f05270 */
[----:B------:R-:W-:Y:S02]  /*48b0*/  FSEL R4, R4, RZ, P0 ;  /* 0x000000ff04047208 */ /* 0x000fe40000000000 */
[----:B------:R-:W-:Y:S01]  /*48c0*/  FSEL R5, R5, 1.875, P0 ;  /* 0x3ff0000005057808 */ /* 0x000fe20000000000 */
[----:B--2---:R-:W0:Y:S05]  /*48d0*/  I2F.F64 R34, R34 ;  /* 0x0000002200227312 */ /* 0x004e2a0000201c00 */
[----:B0-----:R-:W-:-:S11]  /*48e0*/  DFMA R4, R34, R4, R32 ;  /* 0x000000042204722b */ /* 0x001fd60000000020 */
.L_x_63:
        /* <DEDUP_REMOVED lines=18> */
.L_x_65:
        /* <DEDUP_REMOVED lines=8> */
.L_x_66:
[----:B------:R0:W2:Y:S01]  /*4a90*/  F2F.F32.F64 R67, R4 ;  /* 0x0000000400437310 */ /* 0x0000a20000301000 */
[----:B------:R-:W-:Y:S01]  /*4aa0*/  IADD3 R2, P0, PT, R2, 0x8, RZ ;  /* 0x0000000802027810 */ /* 0x000fe20007f1e0ff */
[----:B------:R-:W-:Y:S01]  /*4ab0*/  DADD R68, R68, 2 ;  /* 0x4000000044447429 */ /* 0x000fe20000000000 */
[----:B------:R-:W-:Y:S01]  /*4ac0*/  VIADD R65, R65, 0x2 ;  /* 0x0000000241417836 */ /* 0x000fe20000000000 */
[----:B------:R-:W-:Y:S02]  /*4ad0*/  UIADD3 UR6, UPT, UPT, UR6, -0x2, URZ ;  /* 0xfffffffe06067890 */ /* 0x000fe4000fffe0ff */
[----:B------:R-:W-:Y:S01]  /*4ae0*/  IMAD.X R3, RZ, RZ, R3, P0 ;  /* 0x000000ffff037224 */ /* 0x000fe200000e0603 */
[----:B------:R-:W-:Y:S09]  /*4af0*/  BRA `(.L_x_67) ;  /* 0xfffffffc000c7947 */ /* 0x000ff2000383ffff */
.L_x_64:
[----:B------:R-:W0:Y:S01]  /*4b00*/  S2R R2, SR_TID.X ;  /* 0x0000000000027919 */ /* 0x000e220000002100 */
[----:B------:R-:W0:Y:S01]  /*4b10*/  LDCU UR6, c[0x0][0x3ac] ;  /* 0x00007580ff0677ac */ /* 0x000e220008000800 */
[----:B------:R-:W2:Y:S01]  /*4b20*/  LDC.64 R4, c[0x0][0x380] ;  /* 0x0000e000ff047b82 */ /* 0x000ea20000000a00 */
[----:B------:R-:W0:Y:S02]  /*4b30*/  S2R R3, SR_TID.Y ;  /* 0x0000000000037919 */ /* 0x000e240000002200 */
[----:B0-----:R-:W-:-:S04]  /*4b40*/  IMAD R2, R2, UR6, R3 ;  /* 0x0000000602027c24 */ /* 0x001fc8000f8e0203 */
[----:B------:R-:W-:-:S04]  /*4b50*/  IMAD.SHL.U32 R3, R2, 0x20, RZ ;  /* 0x0000002002037824 */ /* 0x000fc800078e00ff */
[----:B--2---:R-:W-:-:S06]  /*4b60*/  IMAD.WIDE R4, R3, 0x4, R4 ;  /* 0x0000000403047825 */ /* 0x004fcc00078e0204 */
        /* <DEDUP_REMOVED lines=34> */
[----:B------:R-:W-:Y:S05]  /*4d90*/  CALL.REL.NOINC `($_Z11KernelCGA2DPiPfS_S0_P17curandStateXORWOWii$__internal_trig_reduction_slowpathd) ;  /* 0x0000003c00ac7944 */ /* 0x000fea0003c00000 */
[----:B------:R-:W-:-:S07]  /*4da0*/  IMAD.MOV.U32 R32, RZ, RZ, R4 ;  /* 0x000000ffff207224 */ /* 0x000fce00078e0004 */
.L_x_71:
[----:B------:R-:W-:Y:S05]  /*4db0*/  BSYNC.RECONVERGENT B3 ;  /* 0x0000000000037941 */ /* 0x000fea0003800200 */
.L_x_70:
[----:B------:R-:W-:-:S07]  /*4dc0*/  VIADD R79, R32, 0x1 ;  /* 0x00000001204f7836 */ /* 0x000fce0000000000 */
.L_x_69:
[----:B------:R-:W-:Y:S05]  /*4dd0*/  BSYNC.RECONVERGENT B2 ;  /* 0x0000000000027941 */ /* 0x000fea0003800200 */
.L_x_68:
        /* <DEDUP_REMOVED lines=21> */
[----:B------:R-:W0:Y:S07]  /*4f30*/  F2F.F64.F32 R34, R67 ;  /* 0x0000004300227310 */ /* 0x000e2e0000201800 */
[----:B---3--:R-:W-:Y:S01]  /*4f40*/  DFMA R4, R64, R4, R36 ;  /* 0x000000044004722b */ /* 0x008fe20000000024 */
[----:B------:R-:W-:-:S07]  /*4f50*/  FMUL R36, R67, R67 ;  /* 0x0000004343247220 */ /* 0x000fce0000400000 */
[----:B------:R-:W-:Y:S02]  /*4f60*/  DFMA R4, R64, R4, R38 ;  /* 0x000000044004722b */ /* 0x000fe40000000026 */
[----:B0-----:R-:W-:-:S06]  /*4f70*/  DMUL R34, R34, UR6 ;  /* 0x0000000622227c28 */ /* 0x001fcc0008000000 */
[----:B----4-:R-:W-:Y:S02]  /*4f80*/  DFMA R4, R64, R4, R40 ;  /* 0x000000044004722b */ /* 0x010fe40000000028 */
[----:B------:R-:W-:-:S06]  /*4f90*/  DSETP.NEU.AND P1, PT, |R34|, +INF , PT ;  /* 0x7ff000002200742a */ /* 0x000fcc0003f2d200 */
[----:B------:R-:W-:-:S08]  /*4fa0*/  DFMA R42, R64, R4, R42 ;  /* 0x00000004402a722b */ /* 0x000fd0000000002a */
[----:B------:R-:W-:Y:S02]  /*4fb0*/  DFMA R2, R42, R2, R2 ;  /* 0x000000022a02722b */ /* 0x000fe40000000002 */
[----:B------:R-:W-:Y:S01]  /*4fc0*/  DFMA R42, R64, R42, 1 ;  /* 0x3ff00000402a742b */ /* 0x000fe2000000002a */
[----:B------:R-:W0:Y:S01]  /*4fd0*/  F2F.F64.F32 R64, R36 ;  /* 0x0000002400407310 */ /* 0x000e220000201800 */
[----:B------:R-:W-:-:S08]  /*4fe0*/  @!P1 DMUL R68, RZ, R34 ;  /* 0x00000022ff449228 */ /* 0x000fd00000000000 */
[----:B------:R-:W-:Y:S02]  /*4ff0*/  FSEL R2, R42, R2, !P0 ;  /* 0x000000022a027208 */ /* 0x000fe40004000000 */
[----:B------:R-:W-:Y:S02]  /*5000*/  FSEL R3, R43, R3, !P0 ;  /* 0x000000032b037208 */ /* 0x000fe40004000000 */
        /* <DEDUP_REMOVED lines=28> */
[----:B------:R-:W-:Y:S02]  /*51d0*/  IMAD.MOV.U32 R68, RZ, RZ, R2 ;  /* 0x000000ffff447224 */ /* 0x000fe400078e0002 */
[----:B------:R-:W-:-:S07]  /*51e0*/  IMAD.MOV.U32 R69, RZ, RZ, R3 ;  /* 0x000000ffff457224 */ /* 0x000fce00078e0003 */
.L_x_75:
[----:B------:R-:W-:Y:S05]  /*51f0*/  BSYNC.RECONVERGENT B3 ;  /* 0x0000000000037941 */ /* 0x000fea0003800200 */
.L_x_74:
[----:B------:R-:W-:-:S07]  /*5200*/  VIADD R79, R4, 0x1 ;  /* 0x00000001044f7836 */ /* 0x000fce0000000000 */
.L_x_73:
[----:B------:R-:W-:Y:S05]  /*5210*/  BSYNC.RECONVERGENT B2 ;  /* 0x0000000000027941 */ /* 0x000fea0003800200 */
.L_x_72:
        /* <DEDUP_REMOVED lines=11> */
[----:B------:R-:W-:Y:S01]  /*52d0*/  IMAD.MOV.U32 R116, RZ, RZ, RZ ;  /* 0x000000ffff747224 */ /* 0x000fe200078e00ff */
[----:B------:R-:W-:Y:S01]  /*52e0*/  ISETP.NE.U32.AND P0, PT, R2, 0x1, PT ;  /* 0x000000010200780c */ /* 0x000fe20003f05070 */
[----:B------:R-:W-:Y:S01]  /*52f0*/  IMAD.MOV.U32 R2, RZ, RZ, 0x20fd8164 ;  /* 0x20fd8164ff027424 */ /* 0x000fe200078e00ff */
[----:B------:R-:W-:Y:S01]  /*5300*/  MOV R118, 0x5470 ;  /* 0x0000547000767802 */ /* 0x000fe20000000f00 */
[----:B------:R-:W-:Y:S01]  /*5310*/  IMAD.MOV.U32 R93, RZ, RZ, 0x3ff00000 ;  /* 0x3ff00000ff5d7424 */ /* 0x000fe200078e00ff */
[----:B------:R-:W-:-:S02]  /*5320*/  FSEL R3, -R3, 0.11223486810922622681, !P0 ;  /* 0x3de5db6503037808 */ /* 0x000fc40004000100 */
        /* <DEDUP_REMOVED lines=10> */
[----:B------:R-:W-:Y:S02]  /*53d0*/  FSEL R2, R2, R68, !P0 ;  /* 0x0000004402027208 */ /* 0x000fe40004000000 */
        /* <DEDUP_REMOVED lines=8> */
[----:B012---:R-:W-:Y:S05]  /*5460*/  CALL.REL.NOINC `($_Z11KernelCGA2DPiPfS_S0_P17curandStateXORWOWii$__internal_accurate_pow) ;  /* 0x0000002c00847944 */ /* 0x007fea0003c00000 */
        /* <DEDUP_REMOVED lines=9> */
[----:B0-----:R-:W-:Y:S05]  /*5500*/  CALL.REL.NOINC `($_Z11KernelCGA2DPiPfS_S0_P17curandStateXORWOWii$__internal_accurate_pow) ;  /* 0x0000002c005c7944 */ /* 0x001fea0003c00000 */
        /* <DEDUP_REMOVED lines=114> */
[----:B------:R-:W-:Y:S01]  /*5c30*/  I2FP.F32.S32 R42, R20 ;  /* 0x00000014002a7245 */ /* 0x000fe20000201400 */
[----:B------:R-:W-:Y:S01]  /*5c40*/  I2F.F64 R32, R19 ;  /* 0x0000001300207312 */ /* 0x000fe20000201c00 */
[----:B------:R-:W-:Y:S01]  /*5c50*/  IMAD.MOV.U32 R113, RZ, RZ, R5 ;  /* 0x000000ffff717224 */ /* 0x000fe200078e0005 */
[----:B------:R-:W-:Y:S01]  /*5c60*/  ISETP.NE.AND P0, PT, R49, 0x1, PT ;  /* 0x000000013100780c */ /* 0x000fe20003f05270 */
[----:B------:R-:W-:Y:S01]  /*5c70*/  UMOV UR6, 0x51eb851f ;  /* 0x51eb851f00067882 */ /* 0x000fe20000000000 */
[----:B------:R-:W-:Y:S01]  /*5c80*/  UMOV UR7, 0x40191eb8 ;  /* 0x40191eb800077882 */ /* 0x000fe20000000000 */
[----:B------:R-:W-:Y:S03]  /*5c90*/  BSSY.RECONVERGENT B2, `(.L_x_76) ;  /* 0x000005c000027945 */ /* 0x000fe60003800200 */
        /* <DEDUP_REMOVED lines=86> */
[----:B-1----:R-:W-:Y:S05]  /*6200*/  CALL.REL.NOINC `($_Z11KernelCGA2DPiPfS_S0_P17curandStateXORWOWii$__internal_trig_reduction_slowpathd) ;  /* 0x0000002800907944 */ /* 0x002fea0003c00000 */
[----:B------:R-:W-:Y:S02]  /*6210*/  IMAD.MOV.U32 R114, RZ, RZ, R2 ;  /* 0x000000ffff727224 */ /* 0x000fe400078e0002 */
[----:B------:R-:W-:-:S07]  /*6220*/  IMAD.MOV.U32 R115, RZ, RZ, R3 ;  /* 0x000000ffff737224 */ /* 0x000fce00078e0003 */
.L_x_79:
[----:B------:R-:W-:Y:S05]  /*6230*/  BSYNC.RECONVERGENT B3 ;  /* 0x0000000000037941 */ /* 0x000fea0003800200 */
.L_x_78:
[----:B------:R-:W-:-:S07]  /*6240*/  VIADD R117, R4, 0x1 ;  /* 0x0000000104757836 */ /* 0x000fce0000000000 */
.L_x_77:
[----:B------:R-:W-:Y:S05]  /*6250*/  BSYNC.RECONVERGENT B2 ;  /* 0x0000000000027941 */ /* 0x000fea0003800200 */
.L_x_76:
        /* <DEDUP_REMOVED lines=15> */
[----:B-1----:R-:W-:Y:S01]  /*6350*/  FSEL R93, -R93, R93, !P0 ;  /* 0x0000005d5d5d7208 */ /* 0x002fe20004000100 */
[----:B------:R-:W-:Y:S01]  /*6360*/  UMOV UR7, 0x40191eb8 ;  /* 0x40191eb800077882 */ /* 0x000fe20000000000 */
[----:B------:R-:W-:Y:S01]  /*6370*/  FSEL R3, -R3, 0.11223486810922622681, !P1 ;  /* 0x3de5db6503037808 */ /* 0x000fe20004800100 */
[----:B------:R-:W-:Y:S01]  /*6380*/  BSSY.RECONVERGENT B2, `(.L_x_80) ;  /* 0x0000032000027945 */ /* 0x000fe20003800200 */
[----:B------:R-:W-:-:S02]  /*6390*/  FSEL R2, R2, -8.06006814911005101289e+34, !P1 ;  /* 0xf9785eba02027808 */ /* 0x000fc40004800000 */
[----:B------:R-:W-:-:S04]  /*63a0*/  LOP3.LUT P0, RZ, R117, 0x2, RZ, 0xc0, !PT ;  /* 0x0000000275ff7812 */ /* 0x000fc8000780c0ff */
        /* <DEDUP_REMOVED lines=8> */
[----:B----4-:R-:W-:-:S08]  /*6430*/  DFMA R2, R4, R2, R40 ;  /* 0x000000020402722b */ /* 0x010fd00000000028 */
[----:B------:R-:W-:-:S08]  /*6440*/  DFMA R2, R4, R2, R42 ;  /* 0x000000020402722b */ /* 0x000fd0000000002a */
[----:B------:R-:W-:Y:S02]  /*6450*/  DFMA R114, R2, R114, R114 ;  /* 0x000000720272722b */ /* 0x000fe40000000072 */
[----:B------:R-:W-:-:S10]  /*6460*/  DFMA R2, R4, R2, 1 ;  /* 0x3ff000000402742b */ /* 0x000fd40000000002 */
[----:B------:R-:W-:Y:S02]  /*6470*/  FSEL R2, R2, R114, !P1 ;  /* 0x0000007202027208 */ /* 0x000fe40004800000 */
[----:B------:R-:W-:Y:S01]  /*6480*/  FSEL R3, R3, R115, !P1 ;  /* 0x0000007303037208 */ /* 0x000fe20004800000 */
[----:B------:R-:W-:Y:S01]  /*6490*/  DSETP.NEU.AND P1, PT, |R34|, +INF , PT ;  /* 0x7ff000002200742a */ /* 0x000fe20003f2d200 */
[----:B------:R-:W0:Y:S04]  /*64a0*/  F2F.F64.F32 R114, R36 ;  /* 0x0000002400727310 */ /* 0x000e280000201800 */
[----:B------:R-:W-:-:S09]  /*64b0*/  DADD R4, RZ, -R2 ;  /* 0x00000000ff047229 */ /* 0x000fd20000000802 */
[----:B------:R-:W-:Y:S01]  /*64c0*/  @!P1 IMAD.MOV.U32 R93, RZ, RZ, 0x1 ;  /* 0x00000001ff5d9424 */ /* 0x000fe200078e00ff */
[----:B------:R-:W-:Y:S02]  /*64d0*/  FSEL R2, R2, R4, !P0 ;  /* 0x0000000402027208 */ /* 0x000fe40004000000 */
[----:B------:R-:W-:-:S06]  /*64e0*/  FSEL R3, R3, R5, !P0 ;  /* 0x0000000503037208 */ /* 0x000fcc0004000000 */
[----:B------:R-:W-:Y:S02]  /*64f0*/  DADD R32, R32, -R2 ;  /* 0x0000000020207229 */ /* 0x000fe40000000802 */
[----:B------:R-:W-:-:S06]  /*6500*/  @!P1 DMUL R2, RZ, R34 ;  /* 0x00000022ff029228 */ /* 0x000fcc0000000000 */
        /* <DEDUP_REMOVED lines=23> */
.L_x_83:
[----:B------:R-:W-:Y:S05]  /*6680*/  BSYNC.RECONVERGENT B3 ;  /* 0x0000000000037941 */ /* 0x000fea0003800200 */
.L_x_82:
[----:B------:R-:W-:-:S07]  /*6690*/  VIADD R93, R32, 0x1 ;  /* 0x00000001205d7836 */ /* 0x000fce0000000000 */
.L_x_81:
[----:B------:R-:W-:Y:S05]  /*66a0*/  BSYNC.RECONVERGENT B2 ;  /* 0x0000000000027941 */ /* 0x000fea0003800200 */
.L_x_80:
        /* <DEDUP_REMOVED lines=8> */
[----:B------:R-:W1:Y:S08]  /*6730*/  F2F.F32.F64 R42, R38 ;  /* 0x00000026002a7310 */ /* 0x000e700000301000 */
[----:B------:R-:W2:Y:S08]  /*6740*/  F2F.F64.F32 R4, R85 ;  /* 0x0000005500047310 */ /* 0x000eb00000201800 */
[----:B-1----:R-:W1:Y:S01]  /*6750*/  F2F.F64.F32 R32, R42 ;  /* 0x0000002a00207310 */ /* 0x002e620000201800 */
[----:B--2---:R-:W-:-:S07]  /*6760*/  DFMA R4, R110, R36, R4 ;  /* 0x000000246e04722b */ /* 0x004fce0000000004 */
[----:B------:R-:W-:Y:S01]  /*6770*/  I2F.F64 R36, R89 ;  /* 0x0000005900247312 */ /* 0x000fe20000201c00 */
[----:B-1----:R-:W-:-:S07]  /*6780*/  DFMA R40, R108, R34, R32 ;  /* 0x000000226c28722b */ /* 0x002fce0000000020 */
[----:B------:R-:W-:Y:S08]  /*6790*/  F2F.F32.F64 R91, R4 ;  /* 0x00000004005b7310 */ /* 0x000ff00000301000 */
[----:B------:R-:W1:Y:S08]  /*67a0*/  F2F.F32.F64 R40, R40 ;  /* 0x0000002800287310 */ /* 0x000e700000301000 */
[----:B------:R-:W-:Y:S08]  /*67b0*/  I2F.F64 R32, R83 ;  /* 0x0000005300207312 */ /* 0x000ff00000201c00 */
[----:B-1----:R-:W1:Y:S08]  /*67c0*/  F2F.F64.F32 R38, R40 ;  /* 0x0000002800267310 */ /* 0x002e700000201800 */
[----:B------:R-:W2:Y:S01]  /*67d0*/  F2F.F64.F32 R34, R91 ;  /* 0x0000005b00227310 */ /* 0x000ea20000201800 */
[----:B-1----:R-:W-:-:S07]  /*67e0*/  DADD R42, R38, R36 ;  /* 0x00000000262a7229 */ /* 0x002fce0000000024 */
[----:B------:R-:W-:Y:S01]  /*67f0*/  I2F.F64 R4, R82 ;  /* 0x0000005200047312 */ /* 0x000fe20000201c00 */
[----:B--2---:R-:W-:-:S07]  /*6800*/  DFMA R32, R108, R32, R34 ;  /* 0x000000206c20722b */ /* 0x004fce0000000022 */
[----:B------:R-:W1:Y:S08]  /*6810*/  F2F.F32.F64 R42, R42 ;  /* 0x0000002a002a7310 */ /* 0x000e700000301000 */
[----:B------:R-:W2:Y:S08]  /*6820*/  F2F.F32.F64 R84, R32 ;  /* 0x0000002000547310 */ /* 0x000eb00000301000 */
[----:B------:R-:W-:Y:S08]  /*6830*/  I2F.F64 R34, R88 ;  /* 0x0000005800227312 */ /* 0x000ff00000201c00 */
[----:B-1----:R-:W1:Y:S08]  /*6840*/  F2F.F64.F32 R38, R42 ;  /* 0x0000002a00267310 */ /* 0x002e700000201800 */
[----:B--2---:R-:W2:Y:S01]  /*6850*/  F2F.F64.F32 R36, R84 ;  /* 0x0000005400247310 */ /* 0x004ea20000201800 */
[----:B-1----:R-:W-:-:S07]  /*6860*/  DFMA R40, R106, R34, R38 ;  /* 0x000000226a28722b */ /* 0x002fce0000000026 */
[----:B------:R-:W-:Y:S01]  /*6870*/  I2F.F64 R32, R81 ;  /* 0x0000005100207312 */ /* 0x000fe20000201c00 */
[----:B--2---:R-:W-:-:S07]  /*6880*/  DADD R4, R36, R4 ;  /* 0x0000000024047229 */ /* 0x004fce0000000004 */
[----:B------:R-:W1:Y:S08]  /*6890*/  F2F.F32.F64 R38, R40 ;  /* 0x0000002800267310 */ /* 0x000e700000301000 */
[----:B------:R2:W3:Y:S08]  /*68a0*/  F2F.F32.F64 R85, R4 ;  /* 0x0000000400557310 */ /* 0x0004f00000301000 */
[----:B------:R-:W-:Y:S01]  /*68b0*/  I2F.F64 R36, R87 ;  /* 0x0000005700247312 */ /* 0x000fe20000201c00 */
[----:B--2---:R-:W-:-:S05]  /*68c0*/  IMAD.SHL.U32 R4, R93, 0x40, RZ ;  /* 0x000000405d047824 */ /* 0x004fca00078e00ff */
[----:B------:R-:W-:Y:S02]  /*68d0*/  LOP3.LUT R4, R4, 0x40, RZ, 0xc0, !PT ;  /* 0x0000004004047812 */ /* 0x000fe400078ec0ff */
[----:B-1----:R-:W1:Y:S02]  /*68e0*/  F2F.F64.F32 R38, R38 ;  /* 0x0000002600267310 */ /* 0x002e640000201800 */
[----:B0-----:R-:W-:-:S06]  /*68f0*/  IADD3 R4, P0, PT, R4, UR6, RZ ;  /* 0x0000000604047c10 */ /* 0x001fcc000ff1e0ff */
[----:B---3--:R-:W0:Y:S01]  /*6900*/  F2F.F64.F32 R34, R85 ;  /* 0x0000005500227310 */ /* 0x008e220000201800 */
[----:B------:R-:W-:Y:S01]  /*6910*/  IMAD.X R5, RZ, RZ, UR7, P0 ;  /* 0x00000007ff057e24 */ /* 0x000fe200080e06ff */
[----:B-1----:R-:W-:-:S06]  /*6920*/  DFMA R82, R104, R36, R38 ;  /* 0x000000246852722b */ /* 0x002fcc0000000026 */
[----:B------:R-:W-:Y:S01]  /*6930*/  I2F.F64 R86, R86 ;  /* 0x0000005600567312 */ /* 0x000fe20000201c00 */
[----:B------:R-:W2:Y:S01]  /*6940*/  LDG.E.128.CONSTANT R36, desc[UR4][R4.64+0x10] ;  /* 0x0000100404247981 */ /* 0x000ea2000c1e9d00 */
[----:B0-----:R-:W-:-:S06]  /*6950*/  DFMA R106, R106, R32, R34 ;  /* 0x000000206a6a722b */ /* 0x001fcc0000000022 */
[----:B------:R-:W0:Y:S01]  /*6960*/  F2F.F32.F64 R90, R82 ;  /* 0x00000052005a7310 */ /* 0x000e220000301000 */
[----:B------:R-:W3:Y:S07]  /*6970*/  LDG.E.128.CONSTANT R32, desc[UR4][R4.64] ;  /* 0x0000000404207981 */ /* 0x000eee000c1e9d00 */
[----:B------:R-:W-:Y:S08]  /*6980*/  I2F.F64 R80, R80 ;  /* 0x0000005000507312 */ /* 0x000ff00000201c00 */
        /* <DEDUP_REMOVED lines=44> */
[----:B0-----:R-:W-:-:S07]  /*6c50*/  DFMA R56, R64, R56, R58 ;  /* 0x000000384038722b */ /* 0x001fce000000003a */
[----:B------:R-:W0:Y:S01]  /*6c60*/  F2F.F32.F64 R82, R56 ;  /* 0x0000003800527310 */ /* 0x000e220000301000 */
[----:B-1----:R-:W-:-:S10]  /*6c70*/  DFMA R80, R94, R4, R80 ;  /* 0x000000045e50722b */ /* 0x002fd40000000050 */
[----:B------:R-:W1:Y:S08]  /*6c80*/  F2F.F32.F64 R80, R80 ;  /* 0x0000005000507310 */ /* 0x000e700000301000 */
[----:B------:R-:W-:Y:S08]  /*6c90*/  I2F.F64 R4, R61 ;  /* 0x0000003d00047312 */ /* 0x000ff00000201c00 */
[----:B0-----:R-:W0:Y:S08]  /*6ca0*/  F2F.F64.F32 R50, R82 ;  /* 0x0000005200327310 */ /* 0x001e300000201800 */
[----:B------:R-:W-:Y:S08]  /*6cb0*/  I2F.F64 R70, R73 ;  /* 0x0000004900467312 */ /* 0x000ff00000201c00 */
[----:B-1----:R-:W1:Y:S01]  /*6cc0*/  F2F.F64.F32 R58, R80 ;  /* 0x00000050003a7310 */ /* 0x002e620000201800 */
[----:B0-----:R-:W-:-:S07]  /*6cd0*/  DFMA R4, R66, R4, R50 ;  /* 0x000000044204722b */ /* 0x001fce0000000032 */
[----:B------:R-:W0:Y:S01]  /*6ce0*/  F2F.F32.F64 R51, R4 ;  /* 0x0000000400337310 */ /* 0x000e220000301000 */
[----:B-1----:R-:W-:-:S07]  /*6cf0*/  DFMA R70, R64, R70, R58 ;  /* 0x000000464046722b */ /* 0x002fce000000003a */
[----:B------:R-:W-:Y:S08]  /*6d00*/  I2F.F64 R58, R62 ;  /* 0x0000003e003a7312 */ /* 0x000ff00000201c00 */
[----:B------:R-:W1:Y:S08]  /*6d10*/  F2F.F32.F64 R70, R70 ;  /* 0x0000004600467310 */ /* 0x000e700000301000 */
[----:B0-----:R-:W0:Y:S08]  /*6d20*/  F2F.F64.F32 R50, R51 ;  /* 0x0000003300327310 */ /* 0x001e300000201800 */
[----:B------:R-:W-:Y:S08]  /*6d30*/  I2F.F64 R64, R74 ;  /* 0x0000004a00407312 */ /* 0x000ff00000201c00 */
[----:B-1----:R-:W1:Y:S01]  /*6d40*/  F2F.F64.F32 R56, R70 ;  /* 0x0000004600387310 */ /* 0x002e620000201800 */
[----:B0-----:R-:W-:Y:S01]  /*6d50*/  DFMA R58, R68, R58, R50 ;  /* 0x0000003a443a722b */ /* 0x001fe20000000032 */
[----:B------:R-:W-:Y:S01]  /*6d60*/  LOP3.LUT R50, R93, 0x1, RZ, 0xc0, !PT ;  /* 0x000000015d327812 */ /* 0x000fe200078ec0ff */
[----:B------:R-:W-:-:S03]  /*6d70*/  IMAD.MOV.U32 R60, RZ, RZ, 0x20fd8164 ;  /* 0x20fd8164ff3c7424 */ /* 0x000fc600078e00ff */
[----:B------:R-:W-:Y:S01]  /*6d80*/  ISETP.NE.U32.AND P1, PT, R50, 0x1, PT ;  /* 0x000000013200780c */ /* 0x000fe20003f25070 */
[----:B------:R-:W-:Y:S01]  /*6d90*/  IMAD.MOV.U32 R50, RZ, RZ, 0x3da8ff83 ;  /* 0x3da8ff83ff327424 */ /* 0x000fe200078e00ff */
[----:B------:R-:W-:Y:S02]  /*6da0*/  DMUL R4, R2, R2 ;  /* 0x0000000202047228 */ /* 0x000fe40000000000 */
[----:B------:R-:W-:Y:S02]  /*6db0*/  FSEL R60, R60, -8.06006814911005101289e+34, !P1 ;  /* 0xf9785eba3c3c7808 */ /* 0x000fe40004800000 */
[----:B------:R-:W-:Y:S01]  /*6dc0*/  FSEL R61, -R50, 0.11223486810922622681, !P1 ;  /* 0x3de5db65323d7808 */ /* 0x000fe20004800100 */
[----:B-1----:R-:W-:Y:S01]  /*6dd0*/  DFMA R56, R66, R64, R56 ;  /* 0x000000404238722b */ /* 0x002fe20000000038 */
[----:B------:R-:W0:Y:S08]  /*6de0*/  F2F.F32.F64 R58, R58 ;  /* 0x0000003a003a7310 */ /* 0x000e300000301000 */
[----:B------:R3:W1:Y:S02]  /*6df0*/  F2F.F32.F64 R64, R56 ;  /* 0x0000003800407310 */ /* 0x0006640000301000 */
[----:B---3--:R-:W-:-:S06]  /*6e00*/  DFMA R56, R4, R60, R32 ;  /* 0x0000003c0438722b */ /* 0x008fcc0000000020 */
[----:B------:R-:W-:Y:S02]  /*6e10*/  I2F.F64 R50, R63 ;  /* 0x0000003f00327312 */ /* 0x000fe40000201c00 */
[----:B------:R-:W-:-:S06]  /*6e20*/  DFMA R34, R4, R56, R34 ;  /* 0x000000380422722b */ /* 0x000fcc0000000022 */
[----:B0-----:R-:W0:Y:S02]  /*6e30*/  F2F.F64.F32 R56, R58 ;  /* 0x0000003a00387310 */ /* 0x001e240000201800 */
[----:B--2---:R-:W-:-:S06]  /*6e40*/  DFMA R34, R4, R34, R36 ;  /* 0x000000220422722b */ /* 0x004fcc0000000024 */
[----:B------:R-:W-:Y:S08]  /*6e50*/  I2F.F64 R32, R75 ;  /* 0x0000004b00207312 */ /* 0x000ff00000201c00 */
[----:B-1----:R-:W1:Y:S01]  /*6e60*/  F2F.F64.F32 R36, R64 ;  /* 0x0000004000247310 */ /* 0x002e620000201800 */
[----:B------:R-:W-:Y:S02]  /*6e70*/  DFMA R34, R4, R34, R38 ;  /* 0x000000220422722b */ /* 0x000fe40000000026 */
[----:B0-----:R-:W-:Y:S01]  /*6e80*/  DFMA R50, R112, R50, R56 ;  /* 0x000000327032722b */ /* 0x001fe20000000038 */
[----:B------:R-:W-:-:S05]  /*6e90*/  ISETP.NE.AND P0, PT, R78, 0x1, PT ;  /* 0x000000014e00780c */ /* 0x000fca0003f05270 */
[----:B----4-:R-:W-:Y:S02]  /*6ea0*/  DFMA R34, R4, R34, R40 ;  /* 0x000000220422722b */ /* 0x010fe40000000028 */
[----:B-1----:R-:W-:Y:S02]  /*6eb0*/  DFMA R32, R68, R32, R36 ;  /* 0x000000204420722b */ /* 0x002fe40000000024 */
[----:B------:R-:W0:Y:S04]  /*6ec0*/  F2F.F32.F64 R50, R50 ;  /* 0x0000003200327310 */ /* 0x000e280000301000 */
[----:B------:R-:W-:Y:S01]  /*6ed0*/  DFMA R34, R4, R34, R42 ;  /* 0x000000220422722b */ /* 0x000fe2000000002a */
[----:B------:R-:W-:Y:S01]  /*6ee0*/  UMOV UR6, 0x9999999a ;  /* 0x9999999a00067882 */ /* 0x000fe20000000000 */
[----:B------:R-:W-:-:S02]  /*6ef0*/  UMOV UR7, 0x3fa99999 ;  /* 0x3fa9999900077882 */ /* 0x000fc40000000000 */
[----:B------:R-:W1:Y:S04]  /*6f00*/  F2F.F32.F64 R32, R32 ;  /* 0x0000002000207310 */ /* 0x000e680000301000 */
[----:B------:R-:W-:Y:S02]  /*6f10*/  DFMA R2, R34, R2, R2 ;  /* 0x000000022202722b */ /* 0x000fe40000000002 */
[----:B------:R-:W-:Y:S02]  /*6f20*/  DFMA R4, R4, R34, 1 ;  /* 0x3ff000000404742b */ /* 0x000fe40000000022 */
[----:B------:R-:W-:Y:S01]  /*6f30*/  DSETP.LT.XOR P0, PT, R52, UR6, !P0 ;  /* 0x0000000634007e2a */ /* 0x000fe2000c701800 */
[----:B------:R-:W-:Y:S05]  /*6f40*/  I2F.F64 R36, R76 ;  /* 0x0000004c00247312 */ /* 0x000fea0000201c00 */
[----:B0-----:R-:W-:-:S02]  /*6f50*/  FSEL R53, -R50, R50, P0 ;  /* 0x0000003232357208 */ /* 0x001fc40000000100 */
        /* <DEDUP_REMOVED lines=44> */
[----:B--2---:R-:W-:Y:S05]  /*7220*/  CALL.REL.NOINC `($_Z11KernelCGA2DPiPfS_S0_P17curandStateXORWOWii$__internal_trig_reduction_slowpathd) ;  /* 0x0000001800887944 */ /* 0x004fea0003c00000 */
.L_x_87:
[----:B------:R-:W-:Y:S05]  /*7230*/  BSYNC.RECONVERGENT B3 ;  /* 0x0000000000037941 */ /* 0x000fea0003800200 */
.L_x_86:
[----:B------:R-:W-:-:S07]  /*7240*/  VIADD R51, R4, 0x1 ;  /* 0x0000000104337836 */ /* 0x000fce0000000000 */
.L_x_85:
[----:B------:R-:W-:Y:S05]  /*7250*/  BSYNC.RECONVERGENT B2 ;  /* 0x0000000000027941 */ /* 0x000fea0003800200 */
.L_x_84:
[----:B------:R-:W0:Y:S01]  /*7260*/  LDCU.64 UR6, c[0x4][0x50] ;  /* 0x01000a00ff0677ac */ /* 0x000e220008000a00 */
[----:B------:R-:W-:-:S05]  /*7270*/  IMAD.SHL.U32 R4, R51, 0x40, RZ ;  /* 0x0000004033047824 */ /* 0x000fca00078e00ff */
[----:B------:R-:W-:-:S04]  /*7280*/  LOP3.LUT R4, R4, 0x40, RZ, 0xc0, !PT ;  /* 0x0000004004047812 */ /* 0x000fc800078ec0ff */
[----:B0-----:R-:W-:-:S05]  /*7290*/  IADD3 R4, P0, PT, R4, UR6, RZ ;  /* 0x0000000604047c10 */ /* 0x001fca000ff1e0ff */
[----:B------:R-:W-:-:S05]  /*72a0*/  IMAD.X R5, RZ, RZ, UR7, P0 ;  /* 0x00000007ff057e24 */ /* 0x000fca00080e06ff */
[----:B------:R-:W3:Y:S04]  /*72b0*/  LDG.E.128.CONSTANT R32, desc[UR4][R4.64] ;  /* 0x0000000404207981 */ /* 0x000ee8000c1e9d00 */
[----:B------:R-:W4:Y:S04]  /*72c0*/  LDG.E.128.CONSTANT R36, desc[UR4][R4.64+0x10] ;  /* 0x0000100404247981 */ /* 0x000f28000c1e9d00 */
[----:B------:R0:W5:Y:S01]  /*72d0*/  LDG.E.128.CONSTANT R40, desc[UR4][R4.64+0x20] ;  /* 0x0000200404287981 */ /* 0x000162000c1e9d00 */
        /* <DEDUP_REMOVED lines=8> */
[----:B------:R-:W-:Y:S01]  /*7360*/  FSEL R56, R56, -8.06006814911005101289e+34, !P0 ;  /* 0xf9785eba38387808 */ /* 0x000fe20004000000 */
[----:B0-----:R-:W-:Y:S01]  /*7370*/  F2F.F64.F32 R4, R53 ;  /* 0x0000003500047310 */ /* 0x001fe20000201800 */
[----:B------:R-:W-:-:S06]  /*7380*/  FSEL R57, -R57, 0.11223486810922622681, !P0 ;  /* 0x3de5db6539397808 */ /* 0x000fcc0004000100 */
[----:B---3--:R-:W-:-:S08]  /*7390*/  DFMA R32, R54, R56, R32 ;  /* 0x000000383620722b */ /* 0x008fd00000000020 */
[C---:B------:R-:W-:Y:S01]  /*73a0*/  DFMA R32, R54.reuse, R32, R34 ;  /* 0x000000203620722b */ /* 0x040fe20000000022 */
[----:B------:R-:W0:Y:S07]  /*73b0*/  F2F.F64.F32 R34, R50 ;  /* 0x0000003200227310 */ /* 0x000e2e0000201800 */
[----:B----4-:R-:W-:-:S08]  /*73c0*/  DFMA R32, R54, R32, R36 ;  /* 0x000000203620722b */ /* 0x010fd00000000024 */
[----:B------:R-:W-:Y:S02]  /*73d0*/  DFMA R32, R54, R32, R38 ;  /* 0x000000203620722b */ /* 0x000fe40000000026 */
[----:B0-----:R-:W-:-:S06]  /*73e0*/  DMUL R34, R34, UR6 ;  /* 0x0000000622227c28 */ /* 0x001fcc0008000000 */
[----:B-----5:R-:W-:Y:S02]  /*73f0*/  DFMA R32, R54, R32, R40 ;  /* 0x000000203620722b */ /* 0x020fe40000000028 */
[----:B------:R-:W-:-:S06]  /*7400*/  DSETP.NEU.AND P1, PT, |R34|, +INF , PT ;  /* 0x7ff000002200742a */ /* 0x000fcc0003f2d200 */
[----:B------:R-:W-:-:S08]  /*7410*/  DFMA R32, R54, R32, R42 ;  /* 0x000000203620722b */ /* 0x000fd0000000002a */
[----:B------:R-:W-:Y:S01]  /*7420*/  DFMA R2, R32, R2, R2 ;  /* 0x000000022002722b */ /* 0x000fe20000000002 */
[----:B------:R-:W-:Y:S01]  /*7430*/  @!P1 IMAD.MOV.U32 R53, RZ, RZ, 0x1 ;  /* 0x00000001ff359424 */ /* 0x000fe200078e00ff */
[----:B------:R-:W-:-:S10]  /*7440*/  DFMA R32, R54, R32, 1 ;  /* 0x3ff000003620742b */ /* 0x000fd40000000020 */
[----:B------:R-:W-:Y:S01]  /*7450*/  FSEL R36, R32, R2, !P0 ;  /* 0x0000000220247208 */ /* 0x000fe20004000000 */
[----:B------:R-:W-:Y:S01]  /*7460*/  FMUL R32, R50, R50 ;  /* 0x0000003232207220 */ /* 0x000fe20000400000 */
[----:B------:R-:W-:Y:S02]  /*7470*/  FSEL R37, R33, R3, !P0 ;  /* 0x0000000321257208 */ /* 0x000fe40004000000 */
[----:B------:R-:W-:-:S03]  /*7480*/  LOP3.LUT P0, RZ, R51, 0x2, RZ, 0xc0, !PT ;  /* 0x0000000233ff7812 */ /* 0x000fc6000780c0ff */
[----:B------:R-:W0:Y:S01]  /*7490*/  F2F.F64.F32 R32, R32 ;  /* 0x0000002000207310 */ /* 0x000e220000201800 */
[----:B------:R-:W-:-:S10]  /*74a0*/  DADD R2, RZ, -R36 ;  /* 0x00000000ff027229 */ /* 0x000fd40000000824 */
        /* <DEDUP_REMOVED lines=25> */
[----:B--2---:R-:W-:Y:S05]  /*7640*/  CALL.REL.NOINC `($_Z11KernelCGA2DPiPfS_S0_P17curandStateXORWOWii$__internal_trig_reduction_slowpathd) ;  /* 0x0000001400807944 */ /* 0x004fea0003c00000 */
.L_x_91:
[----:B------:R-:W-:Y:S05]  /*7650*/  BSYNC.RECONVERGENT B3 ;  /* 0x0000000000037941 */ /* 0x000fea0003800200 */
.L_x_90:
[----:B------:R-:W-:-:S07]  /*7660*/  VIADD R53, R4, 0x1 ;  /* 0x0000000104357836 */ /* 0x000fce0000000000 */
.L_x_89:
[----:B------:R-:W-:Y:S05]  /*7670*/  BSYNC.RECONVERGENT B2 ;  /* 0x0000000000027941 */ /* 0x000fea0003800200 */
.L_x_88:
[----:B------:R-:W0:Y:S01]  /*7680*/  LDCU.64 UR6, c[0x4][0x50] ;  /* 0x01000a00ff0677ac */ /* 0x000e220008000a00 */
[----:B------:R-:W-:-:S05]  /*7690*/  IMAD.SHL.U32 R4, R53, 0x40, RZ ;  /* 0x0000004035047824 */ /* 0x000fca00078e00ff */
[----:B------:R-:W-:-:S04]  /*76a0*/  LOP3.LUT R4, R4, 0x40, RZ, 0xc0, !PT ;  /* 0x0000004004047812 */ /* 0x000fc800078ec0ff */
[----:B0-----:R-:W-:Y:S02]  /*76b0*/  IADD3 R4, P0, PT, R4, UR6, RZ ;  /* 0x0000000604047c10 */ /* 0x001fe4000ff1e0ff */
[----:B------:R-:W-:Y:S01]  /*76c0*/  LOP3.LUT R54, R53, 0x1, RZ, 0xc0, !PT ;  /* 0x0000000135367812 */ /* 0x000fe200078ec0ff */
[----:B------:R-:W-:Y:S01]  /*76d0*/  IMAD.MOV.U32 R56, RZ, RZ, 0x20fd8164 ;  /* 0x20fd8164ff387424 */ /* 0x000fe200078e00ff */
[----:B------:R-:W0:Y:S01]  /*76e0*/  LDCU UR6, c[0x0][0x3ac] ;  /* 0x00007580ff0677ac */ /* 0x000e220008000800 */
[----:B------:R-:W-:-:S05]  /*76f0*/  IMAD.X R5, RZ, RZ, UR7, P0 ;  /* 0x00000007ff057e24 */ /* 0x000fca00080e06ff */
[----:B------:R-:W3:Y:S04]  /*7700*/  LDG.E.128.CONSTANT R32, desc[UR4][R4.64] ;  /* 0x0000000404207981 */ /* 0x000ee8000c1e9d00 */
[----:B------:R-:W4:Y:S04]  /*7710*/  LDG.E.128.CONSTANT R36, desc[UR4][R4.64+0x10] ;  /* 0x0000100404247981 */ /* 0x000f28000c1e9d00 */
[----:B------:R-:W5:Y:S01]  /*7720*/  LDG.E.128.CONSTANT R40, desc[UR4][R4.64+0x20] ;  /* 0x0000200404287981 */ /* 0x000f62000c1e9d00 */
        /* <DEDUP_REMOVED lines=18> */
[----:B------:R-:W-:Y:S01]  /*7850*/  FSEL R3, R5, R3, !P0 ;  /* 0x0000000305037208 */ /* 0x000fe20004000000 */
[----:B------:R-:W0:Y:S01]  /*7860*/  S2R R4, SR_TID.X ;  /* 0x0000000000047919 */ /* 0x000e220000002100 */
[----:B------:R-:W0:Y:S04]  /*7870*/  S2R R5, SR_TID.Y ;  /* 0x0000000000057919 */ /* 0x000e280000002200 */
[----:B------:R-:W-:-:S10]  /*7880*/  DADD R50, R50, -R2 ;  /* 0x0000000032327229 */ /* 0x000fd40000000802 */
[----:B------:R-:W1:Y:S02]  /*7890*/  F2F.F32.F64 R50, R50 ;  /* 0x0000003200327310 */ /* 0x000e640000301000 */
[----:B-1----:R-:W-:-:S04]  /*78a0*/  FSETP.GE.AND P0, PT, R79, R50, PT ;  /* 0x000000324f00720b */ /* 0x002fc80003f06000 */
[----:B--2---:R-:W-:Y:S01]  /*78b0*/  FSETP.LTU.OR P0, PT, R79, R52, !P0 ;  /* 0x000000344f00720b */ /* 0x004fe20004709400 */
[----:B0-----:R-:W-:-:S04]  /*78c0*/  IMAD R33, R4, UR6, R5 ;  /* 0x0000000604217c24 */ /* 0x001fc8000f8e0205 */
[----:B------:R-:W-:-:S08]  /*78d0*/  IMAD.SHL.U32 R35, R33, 0x20, RZ ;  /* 0x0000002021237824 */ /* 0x000fd000078e00ff */
        /* <DEDUP_REMOVED lines=75> */
.L_x_92:
        /* <DEDUP_REMOVED lines=41> */
.L_x_93:
        /* <DEDUP_REMOVED lines=38> */
        .type           $_Z11KernelCGA2DPiPfS_S0_P17curandStateXORWOWii$__internal_accurate_pow,@function
        .size           $_Z11KernelCGA2DPiPfS_S0_P17curandStateXORWOWii$__internal_accurate_pow,($_Z11KernelCGA2DPiPfS_S0_P17curandStateXORWOWii$__internal_trig_reduction_slowpathd - $_Z11KernelCGA2DPiPfS_S0_P17curandStateXORWOWii$__internal_accurate_pow)
$_Z11KernelCGA2DPiPfS_S0_P17curandStateXORWOWii$__internal_accurate_pow:
        /* <DEDUP_REMOVED lines=13> */
[CC--:B------:R-:W-:Y:S02]  /*8350*/  DMUL R34, R114.reuse, R114.reuse ;  /* 0x0000007272227228 */ /* 0x0c0fe40000000000 */
[----:B------:R-:W-:Y:S02]  /*8360*/  DADD R112, RZ, -R114 ;  /* 0x00000000ff707229 */ /* 0x000fe40000000872 */
[----:B------:R-:W-:-:S04]  /*8370*/  DMUL R38, R114, R114 ;  /* 0x0000007272267228 */ /* 0x000fc80000000000 */
        /* <DEDUP_REMOVED lines=12> */
[----:B------:R-:W-:-:S03]  /*8440*/  DFMA R36, R114, R114, -R38 ;  /* 0x000000727224722b */ /* 0x000fc60000000826 */
        /* <DEDUP_REMOVED lines=14> */
[----:B------:R-:W-:Y:S01]  /*8530*/  DMUL R32, R114, R38 ;  /* 0x0000002672207228 */ /* 0x000fe20000000000 */
[----:B------:R-:W-:Y:S02]  /*8540*/  VIADD R35, R113, 0x100000 ;  /* 0x0010000071237836 */ /* 0x000fe40000000000 */
[----:B------:R-:W-:-:S03]  /*8550*/  IMAD.MOV.U32 R34, RZ, RZ, R112 ;  /* 0x000000ffff227224 */ /* 0x000fc600078e0070 */
[----:B------:R-:W-:Y:S01]  /*8560*/  DADD R40, R4, -UR8 ;  /* 0x8000000804287e29 */ /* 0x000fe20008000000 */
[----:B------:R-:W-:Y:S01]  /*8570*/  UMOV UR8, 0x0 ;  /* 0x0000000000087882 */ /* 0x000fe20000000000 */
[C---:B------:R-:W-:Y:S01]  /*8580*/  DFMA R4, R114.reuse, R38, -R32 ;  /* 0x000000267204722b */ /* 0x040fe20000000820 */
[----:B------:R-:W-:Y:S01]  /*8590*/  UMOV UR9, 0x3ff00000 ;  /* 0x3ff0000000097882 */ /* 0x000fe20000000000 */
[----:B------:R-:W-:-:S06]  /*85a0*/  DFMA R36, R114, R34, R36 ;  /* 0x000000227224722b */ /* 0x000fcc0000000024 */
[----:B------:R-:W-:Y:S02]  /*85b0*/  DFMA R38, R112, R38, R4 ;  /* 0x000000267026722b */ /* 0x000fe40000000004 */
[----:B------:R-:W-:-:S06]  /*85c0*/  DADD R4, R42, R40 ;  /* 0x000000002a047229 */ /* 0x000fcc0000000028 */
[----:B------:R-:W-:Y:S02]  /*85d0*/  DFMA R36, R114, R36, R38 ;  /* 0x000000247224722b */ /* 0x000fe40000000026 */
[----:B------:R-:W-:Y:S02]  /*85e0*/  DMUL R34, R4, R32 ;  /* 0x0000002004227228 */ /* 0x000fe40000000000 */
[----:B------:R-:W-:-:S06]  /*85f0*/  DADD R42, R42, -R4 ;  /* 0x000000002a2a7229 */ /* 0x000fcc0000000804 */
        /* <DEDUP_REMOVED lines=11> */
[----:B------:R-:W-:-:S08]  /*86b0*/  DADD R114, R32, R114 ;  /* 0x0000000020727229 */ /* 0x000fd00000000072 */
[----:B------:R-:W-:-:S08]  /*86c0*/  DADD R34, R34, R114 ;  /* 0x0000000022227229 */ /* 0x000fd00000000072 */
[----:B------:R-:W-:Y:S01]  /*86d0*/  DADD R112, R112, R34 ;  /* 0x0000000070707229 */ /* 0x000fe20000000022 */
[----:B------:R-:W-:Y:S02]  /*86e0*/  IMAD.MOV.U32 R34, RZ, RZ, -0x105c611 ;  /* 0xfefa39efff227424 */ /* 0x000fe400078e00ff */
[----:B------:R-:W-:-:S05]  /*86f0*/  IMAD.MOV.U32 R35, RZ, RZ, 0x3fe62e42 ;  /* 0x3fe62e42ff237424 */ /* 0x000fca00078e00ff */
        /* <DEDUP_REMOVED lines=79> */
.L_x_94:
[----:B------:R-:W-:Y:S01]  /*8bf0*/  DFMA R32, R32, R38, R38 ;  /* 0x000000262020722b */ /* 0x000fe20000000026 */
[----:B------:R-:W-:Y:S01]  /*8c00*/  IMAD.MOV.U32 R119, RZ, RZ, 0x0 ;  /* 0x00000000ff777424 */ /* 0x000fe200078e00ff */
[----:B------:R-:W-:-:S08]  /*8c10*/  DSETP.NEU.AND P0, PT, |R38|, +INF , PT ;  /* 0x7ff000002600742a */ /* 0x000fd00003f0d200 */
[----:B------:R-:W-:Y:S02]  /*8c20*/  FSEL R4, R38, R32, !P0 ;  /* 0x0000002026047208 */ /* 0x000fe40004000000 */
[----:B------:R-:W-:Y:S01]  /*8c30*/  FSEL R5, R39, R33, !P0 ;  /* 0x0000002127057208 */ /* 0x000fe20004000000 */
[----:B------:R-:W-:Y:S06]  /*8c40*/  RET.REL.NODEC R118 `(_Z11KernelCGA2DPiPfS_S0_P17curandStateXORWOWii) ;  /* 0xffffff7076ec7950 */ /* 0x000fec0003c3ffff */
        .type           $_Z11KernelCGA2DPiPfS_S0_P17curandStateXORWOWii$__internal_trig_reduction_slowpathd,@function
        .size           $_Z11KernelCGA2DPiPfS_S0_P17curandStateXORWOWii$__internal_trig_reduction_slowpathd,(.L_x_126 - $_Z11KernelCGA2DPiPfS_S0_P17curandStateXORWOWii$__internal_trig_reduction_slowpathd)
$_Z11KernelCGA2DPiPfS_S0_P17curandStateXORWOWii$__internal_trig_reduction_slowpathd:
        /* <DEDUP_REMOVED lines=23> */
.L_x_99:
[----:B------:R-:W1:Y:S01]  /*8dc0*/  LDC.64 R2, c[0x4][0x48] ;  /* 0x01001200ff027b82 */ /* 0x000e620000000a00 */
[----:B0-----:R-:W-:Y:S02]  /*8dd0*/  R2UR UR6, R4 ;  /* 0x00000000040672ca */ /* 0x001fe400000e0000 */
[----:B------:R-:W-:Y:S01]  /*8de0*/  R2UR UR7, R5 ;  /* 0x00000000050772ca */ /* 0x000fe200000e0000 */
[----:B-1----:R-:W-:-:S12]  /*8df0*/  IMAD.WIDE R2, R43, 0x8, R2 ;  /* 0x000000082b027825 */ /* 0x002fd800078e0202 */
[----:B------:R-:W2:Y:S01]  /*8e00*/  LDG.E.64.CONSTANT R2, desc[UR6][R2.64] ;  /* 0x0000000602027981 */ /* 0x000ea2000c1e9b00 */
[----:B------:R-:W-:Y:S02]  /*8e10*/  VIADD R42, R42, 0x1 ;  /* 0x000000012a2a7836 */ /* 0x000fe40000000000 */
[C---:B------:R-:W-:Y:S02]  /*8e20*/  IMAD R121, R40.reuse, 0x8, R1 ;  /* 0x0000000828797824 */ /* 0x040fe400078e0201 */
[----:B------:R-:W-:Y:S02]  /*8e30*/  VIADD R40, R40, 0x1 ;  /* 0x0000000128287836 */ /* 0x000fe40000000000 */
[----:B------:R-:W-:Y:S02]  /*8e40*/  VIADD R43, R43, 0x1 ;  /* 0x000000012b2b7836 */ /* 0x000fe40000000000 */
[----:B--2---:R-:W-:-:S04]  /*8e50*/  IMAD.WIDE.U32 R32, P2, R2, R41, R32 ;  /* 0x0000002902207225 */ /* 0x004fc80007840020 */
[CC--:B------:R-:W-:Y:S02]  /*8e60*/  IMAD R117, R2.reuse, R39.reuse, RZ ;  /* 0x0000002702757224 */ /* 0x0c0fe400078e02ff */
[----:B------:R-:W-:-:S03]  /*8e70*/  IMAD.HI.U32 R119, R2, R39, RZ ;  /* 0x0000002702777227 */ /* 0x000fc600078e00ff */
[----:B------:R-:W-:Y:S01]  /*8e80*/  IADD3 R33, P0, PT, R117, R33, RZ ;  /* 0x0000002175217210 */ /* 0x000fe20007f1e0ff */
[----:B------:R-:W-:-:S04]  /*8e90*/  IMAD.HI.U32 R2, R3, R41, RZ ;  /* 0x0000002903027227 */ /* 0x000fc800078e00ff */
[----:B------:R-:W-:Y:S02]  /*8ea0*/  IMAD.X R119, RZ, RZ, R119, P2 ;  /* 0x000000ffff777224 */ /* 0x000fe400010e0677 */
[----:B------:R-:W-:-:S03]  /*8eb0*/  IMAD.HI.U32 R117, R3, R39, RZ ;  /* 0x0000002703757227 */ /* 0x000fc600078e00ff */
[----:B------:R-:W-:Y:S01]  /*8ec0*/  IADD3.X R2, P0, PT, R2, R119, RZ, P0, !PT ;  /* 0x0000007702027210 */ /* 0x000fe2000071e4ff */
[C---:B------:R-:W-:Y:S02]  /*8ed0*/  IMAD R118, R3.reuse, R41, RZ ;  /* 0x0000002903767224 */ /* 0x040fe400078e02ff */
[----:B------:R-:W-:Y:S02]  /*8ee0*/  IMAD R3, R3, R39, RZ ;  /* 0x0000002703037224 */ /* 0x000fe400078e02ff */
[----:B------:R-:W-:Y:S01]  /*8ef0*/  IMAD.X R117, RZ, RZ, R117, P0 ;  /* 0x000000ffff757224 */ /* 0x000fe200000e0675 */
[----:B------:R-:W-:Y:S02]  /*8f00*/  ISETP.NE.AND P0, PT, R42, -0xf, PT ;  /* 0xfffffff12a00780c */ /* 0x000fe40003f05270 */
[----:B------:R-:W-:-:S04]  /*8f10*/  IADD3 R33, P1, PT, R118, R33, RZ ;  /* 0x0000002176217210 */ /* 0x000fc80007f3e0ff */
[----:B------:R-:W-:Y:S01]  /*8f20*/  IADD3.X R3, P1, PT, R3, R2, RZ, P1, !PT ;  /* 0x0000000203037210 */ /* 0x000fe20000f3e4ff */
[----:B------:R0:W-:Y:S04]  /*8f30*/  STL.64 [R121], R32 ;  /* 0x0000002079007387 */ /* 0x0001e80000100a00 */
[----:B0-----:R-:W-:Y:S02]  /*8f40*/  IMAD.X R33, RZ, RZ, R117, P1 ;  /* 0x000000ffff217224 */ /* 0x001fe400008e0675 */
[----:B------:R-:W-:Y:S01]  /*8f50*/  IMAD.MOV.U32 R32, RZ, RZ, R3 ;  /* 0x000000ffff207224 */ /* 0x000fe200078e0003 */
[----:B------:R-:W-:Y:S06]  /*8f60*/  @P0 BRA `(.L_x_99) ;  /* 0xfffffffc00940947 */ /* 0x000fec000383ffff */
[----:B------:R-:W-:Y:S05]  /*8f70*/  BSYNC.RECONVERGENT B1 ;  /* 0x0000000000017941 */ /* 0x000fea0003800200 */
.L_x_98:
[----:B------:R-:W-:-:S07]  /*8f80*/  IMAD.MOV.U32 R43, RZ, RZ, R38 ;  /* 0x000000ffff2b7224 */ /* 0x000fce00078e0026 */
.L_x_97:
[----:B------:R-:W-:Y:S05]  /*8f90*/  BSYNC.RECONVERGENT B0 ;  /* 0x0000000000007941 */ /* 0x000fea0003800200 */
.L_x_96:
[----:B------:R-:W-:Y:S01]  /*8fa0*/  LOP3.LUT P0, R41, R36, 0x3f, RZ, 0xc0, !PT ;  /* 0x0000003f24297812 */ /* 0x000fe2000780c0ff */
[----:B------:R-:W-:-:S04]  /*8fb0*/  IMAD.IADD R2, R37, 0x1, R43 ;  /* 0x0000000125027824 */ /* 0x000fc800078e022b */
[----:B------:R-:W-:-:S05]  /*8fc0*/  IMAD.U32 R119, R2, 0x8, R1 ;  /* 0x0000000802777824 */ /* 0x000fca00078e0001 */
[----:B------:R0:W-:Y:S04]  /*8fd0*/  STL.64 [R119+-0x78], R32 ;  /* 0xffff882077007387 */ /* 0x0001e80000100a00 */
[----:B------:R-:W2:Y:S04]  /*8fe0*/  @P0 LDL.64 R36, [R1+0x8] ;  /* 0x0000080001240983 */ /* 0x000ea80000100a00 */
[----:B------:R-:W3:Y:S04]  /*8ff0*/  LDL.64 R2, [R1+0x10] ;  /* 0x0000100001027983 */ /* 0x000ee80000100a00 */
[----:B------:R-:W4:Y:S01]  /*9000*/  LDL.64 R4, [R1+0x18] ;  /* 0x0000180001047983 */ /* 0x000f220000100a00 */
[----:B------:R-:W-:Y:S01]  /*9010*/  BSSY.RECONVERGENT B0, `(.L_x_100) ;  /* 0x0000035000007945 */ /* 0x000fe20003800200 */
[----:B--2---:R-:W-:-:S02]  /*9020*/  @P0 SHF.R.U64 R43, R36, 0x1, R37 ;  /* 0x00000001242b0819 */ /* 0x004fc40000001225 */
[----:B------:R-:W-:Y:S02]  /*9030*/  @P0 SHF.R.U32.HI R117, RZ, 0x1, R37 ;  /* 0x00000001ff750819 */ /* 0x000fe40000011625 */
[----:B------:R-:W-:Y:S02]  /*9040*/  @P0 LOP3.LUT R36, R41, 0x3f, RZ, 0x3c, !PT ;  /* 0x0000003f29240812 */ /* 0x000fe400078e3cff */
[--C-:B---3--:R-:W-:Y:S02]  /*9050*/  @P0 SHF.R.U32.HI R37, RZ, 0x1, R3.reuse ;  /* 0x00000001ff250819 */ /* 0x108fe40000011603 */
[C---:B------:R-:W-:Y:S02]  /*9060*/  @P0 SHF.R.U64 R38, R2.reuse, 0x1, R3 ;  /* 0x0000000102260819 */ /* 0x040fe40000001203 */
[----:B------:R-:W-:Y:S02]  /*9070*/  @P0 SHF.L.U32 R40, R2, R41, RZ ;  /* 0x0000002902280219 */ /* 0x000fe400000006ff */
[----:B0-----:R-:W-:-:S02]  /*9080*/  @P0 SHF.R.U64 R33, R43, R36, R117 ;  /* 0x000000242b210219 */ /* 0x001fc40000001275 */
[-C--:B------:R-:W-:Y:S02]  /*9090*/  @P0 SHF.L.U64.HI R39, R2, R41.reuse, R3 ;  /* 0x0000002902270219 */ /* 0x080fe40000010203 */
[-C--:B------:R-:W-:Y:S02]  /*90a0*/  @P0 SHF.R.U32.HI R42, RZ, R36.reuse, R117 ;  /* 0x00000024ff2a0219 */ /* 0x080fe40000011675 */
[----:B----4-:R-:W-:Y:S02]  /*90b0*/  @P0 SHF.L.U32 R32, R4, R41, RZ ;  /* 0x0000002904200219 */ /* 0x010fe400000006ff */
        /* <DEDUP_REMOVED lines=42> */
.L_x_101:
[----:B------:R-:W-:Y:S05]  /*9360*/  BSYNC.RECONVERGENT B0 ;  /* 0x0000000000007941 */ /* 0x000fea0003800200 */
.L_x_100:
        /* <DEDUP_REMOVED lines=36> */
.L_x_95:
[----:B------:R-:W-:Y:S02]  /*95b0*/  IMAD.MOV.U32 R3, RZ, RZ, R35 ;  /* 0x000000ffff037224 */ /* 0x000fe400078e0023 */
[----:B------:R-:W-:-:S04]  /*95c0*/  IMAD.MOV.U32 R35, RZ, RZ, 0x0 ;  /* 0x00000000ff237424 */ /* 0x000fc800078e00ff */
[----:B------:R-:W-:Y:S05]  /*95d0*/  RET.REL.NODEC R34 `(_Z11KernelCGA2DPiPfS_S0_P17curandStateXORWOWii) ;  /* 0xffffff6822887950 */ /* 0x000fea0003c3ffff */
.L_x_102:
        /* <DEDUP_REMOVED lines=10> */
.L_x_126:


//--------------------- .text._Z10KernelTestPfS_P17curandStateXORWOWii --------------------------
	.section	.text._Z10KernelTestPfS_P17curandStateXORWOWii,"ax",@progbits
	.align	128
        .global         _Z10KernelTestPfS_P17curandStateXORWOWii
        .type           _Z10KernelTestPfS_P17curandStateXORWOWii,@function
        .size           _Z10KernelTestPfS_P17curandStateXORWOWii,(.L_x_129 - _Z10KernelTestPfS_P17curandStateXORWOWii)
        .other          _Z10KernelTestPfS_P17curandStateXORWOWii,@"STO_CUDA_ENTRY STV_DEFAULT"
_Z10KernelTestPfS_P17curandStateXORWOWii:
.text._Z10KernelTestPfS_P17curandStateXORWOWii:
[----:B------:R-:W0:Y:S01]  /*0000*/  LDC R1, c[0x0][0x37c] ;  /* 0x0000df00ff017b82 */ /* 0x000e220000000800 */
[----:B------:R-:W1:Y:S01]  /*0010*/  S2R R2, SR_TID.X ;  /* 0x0000000000027919 */ /* 0x000e620000002100 */
[----:B------:R-:W1:Y:S06]  /*0020*/  LDCU.64 UR6, c[0x0][0x398] ;  /* 0x00007300ff0677ac */ /* 0x000e6c0008000a00 */
[----:B------:R-:W2:Y:S01]  /*0030*/  LDC.64 R8, c[0x0][0x390] ;  /* 0x0000e400ff087b82 */ /* 0x000ea20000000a00 */
[----:B0-----:R-:W-:Y:S01]  /*0040*/  VIADD R1, R1, 0xffffffe8 ;  /* 0xffffffe801017836 */ /* 0x001fe20000000000 */
[----:B------:R-:W1:Y:S01]  /*0050*/  S2R R3, SR_TID.Y ;  /* 0x0000000000037919 */ /* 0x000e620000002200 */
[----:B------:R-:W0:Y:S01]  /*0060*/  LDCU.64 UR4, c[0x0][0x358] ;  /* 0x00006b00ff0477ac */ /* 0x000e220008000a00 */
[----:B------:R-:W3:Y:S01]  /*0070*/  S2R R4, SR_TID.Z ;  /* 0x0000000000047919 */ /* 0x000ee20000002300 */
[----:B------:R-:W4:Y:S03]  /*0080*/  LDCU.64 UR8, c[0x4][0x40] ;  /* 0x01000800ff0877ac */ /* 0x000f260008000a00 */
[----:B------:R-:W5:Y:S01]  /*0090*/  LDC.64 R18, c[0x0][0x388] ;  /* 0x0000e200ff127b82 */ /* 0x000f620000000a00 */
[----:B-1----:R-:W-:-:S04]  /*00a0*/  IMAD R5, R2, UR6, R3 ;  /* 0x0000000602057c24 */ /* 0x002fc8000f8e0203 */
[----:B---3--:R-:W-:-:S04]  /*00b0*/  IMAD R5, R5, UR7, R4 ;  /* 0x0000000705057c24 */ /* 0x008fc8000f8e0204 */
[----:B--2---:R-:W-:-:S05]  /*00c0*/  IMAD.WIDE R8, R5, 0x30, R8 ;  /* 0x0000003005087825 */ /* 0x004fca00078e0208 */
[----:B0-----:R-:W2:Y:S04]  /*00d0*/  LDG.E.64 R10, desc[UR4][R8.64] ;  /* 0x00000004080a7981 */ /* 0x001ea8000c1e1b00 */
[----:B------:R-:W3:Y:S04]  /*00e0*/  LDG.E.64 R14, desc[UR4][R8.64+0x10] ;  /* 0x00001004080e7981 */ /* 0x000ee8000c1e1b00 */
[----:B------:R-:W5:Y:S01]  /*00f0*/  LDG.E.64 R6, desc[UR4][R8.64+0x8] ;  /* 0x0000080408067981 */ /* 0x000f62000c1e1b00 */
[----:B------:R-:W0:Y:S03]  /*0100*/  LDCU UR6, c[0x0][0x2f8] ;  /* 0x00005f00ff0677ac */ /* 0x000e260008000800 */
[----:B------:R-:W-:Y:S04]  /*0110*/  STL.64 [R1], R2 ;  /* 0x0000000201007387 */ /* 0x000fe80000100a00 */
[----:B------:R4:W-:Y:S02]  /*0120*/  STL.64 [R1+0x8], R4 ;  /* 0x0000080401007387 */ /* 0x0009e40000100a00 */
[----:B----4-:R-:W-:-:S02]  /*0130*/  MOV R4, UR8 ;  /* 0x0000000800047c02 */ /* 0x010fc40008000f00 */
[----:B--2---:R-:W-:Y:S01]  /*0140*/  SHF.R.U32.HI R0, RZ, 0x2, R11 ;  /* 0x00000002ff007819 */ /* 0x004fe2000001160b */
[----:B------:R-:W-:-:S03]  /*0150*/  VIADD R10, R10, 0x587c5 ;  /* 0x000587c50a0a7836 */ /* 0x000fc60000000000 */
[----:B------:R-:W-:Y:S01]  /*0160*/  LOP3.LUT R0, R0, R11, RZ, 0x3c, !PT ;  /* 0x0000000b00007212 */ /* 0x000fe200078e3cff */
[C---:B---3--:R-:W-:Y:S02]  /*0170*/  IMAD.SHL.U32 R12, R15.reuse, 0x10, RZ ;  /* 0x000000100f0c7824 */ /* 0x048fe400078e00ff */
[----:B------:R-:W-:Y:S01]  /*0180*/  IMAD.MOV.U32 R23, RZ, RZ, R14 ;  /* 0x000000ffff177224 */ /* 0x000fe200078e000e */
[----:B------:R-:W-:Y:S02]  /*0190*/  SHF.L.U32 R11, R0, 0x1, RZ ;  /* 0x00000001000b7819 */ /* 0x000fe400000006ff */
[----:B-----5:R-:W-:Y:S02]  /*01a0*/  MOV R22, R7 ;  /* 0x0000000700167202 */ /* 0x020fe40000000f00 */
[----:B------:R-:W-:Y:S01]  /*01b0*/  LOP3.LUT R11, R15, R12, R11, 0x96, !PT ;  /* 0x0000000c0f0b7212 */ /* 0x000fe200078e960b */
[----:B------:R-:W-:Y:S02]  /*01c0*/  IMAD.MOV.U32 R12, RZ, RZ, R15 ;  /* 0x000000ffff0c7224 */ /* 0x000fe400078e000f */
[----:B------:R-:W-:Y:S01]  /*01d0*/  IMAD.WIDE R14, R5, 0x4, R18 ;  /* 0x00000004050e7825 */ /* 0x000fe200078e0212 */
[----:B------:R-:W-:Y:S01]  /*01e0*/  LOP3.LUT R13, R11, R0, RZ, 0x3c, !PT ;  /* 0x000000000b0d7212 */ /* 0x000fe200078e3cff */
[----:B------:R1:W-:Y:S01]  /*01f0*/  STG.E.64 desc[UR4][R8.64+0x8], R22 ;  /* 0x0000081608007986 */ /* 0x0003e2000c101b04 */
[----:B------:R-:W-:Y:S01]  /*0200*/  MOV R18, 0x58 ;  /* 0x0000005800127802 */ /* 0x000fe20000000f00 */
[----:B------:R-:W-:Y:S01]  /*0210*/  IMAD.MOV.U32 R11, RZ, RZ, 0x2f800000 ;  /* 0x2f800000ff0b7424 */ /* 0x000fe200078e00ff */
[----:B------:R-:W-:Y:S01]  /*0220*/  IADD3 R0, PT, PT, R13, R10, RZ ;  /* 0x0000000a0d007210 */ /* 0x000fe20007ffe0ff */
[----:B------:R1:W-:Y:S01]  /*0230*/  STG.E.64 desc[UR4][R8.64+0x10], R12 ;  /* 0x0000100c08007986 */ /* 0x0003e2000c101b04 */
[----:B------:R-:W-:-:S02]  /*0240*/  IMAD.U32 R5, RZ, RZ, UR9 ;  /* 0x00000009ff057e24 */ /* 0x000fc4000f8e00ff */
[----:B------:R-:W-:Y:S01]  /*0250*/  I2FP.F32.U32 R0, R0 ;  /* 0x0000000000007245 */ /* 0x000fe20000201000 */
[----:B------:R-:W2:Y:S04]  /*0260*/  LDC.64 R18, c[0x4][R18] ;  /* 0x0100000012127b82 */ /* 0x000ea80000000a00 */
[----:B------:R-:W-:Y:S01]  /*0270*/  FFMA R0, R0, R11, 1.1641532182693481445e-10 ;  /* 0x2f00000000007423 */ /* 0x000fe2000000000b */
[----:B------:R-:W-:Y:S02]  /*0280*/  MOV R11, R6 ;  /* 0x00000006000b7202 */ /* 0x000fe40000000f00 */
[----:B0-----:R-:W-:Y:S01]  /*0290*/  IADD3 R6, P0, PT, R1, UR6, RZ ;  /* 0x0000000601067c10 */ /* 0x001fe2000ff1e0ff */
[----:B------:R-:W-:Y:S02]  /*02a0*/  FMUL R20, R0, 10 ;  /* 0x4120000000147820 */ /* 0x000fe40000400000 */
[----:B------:R1:W-:Y:S02]  /*02b0*/  STG.E.64 desc[UR4][R8.64], R10 ;  /* 0x0000000a08007986 */ /* 0x0003e4000c101b04 */
[----:B------:R-:W0:Y:S02]  /*02c0*/  F2I.FLOOR.NTZ R0, R20 ;  /* 0x0000001400007305 */ /* 0x000e240000207100 */
[----:B0-----:R-:W-:-:S06]  /*02d0*/  I2FP.F32.S32 R0, R0 ;  /* 0x0000000000007245 */ /* 0x001fcc0000201400 */
[----:B------:R-:W0:Y:S01]  /*02e0*/  F2F.F64.F32 R16, R0 ;  /* 0x0000000000107310 */ /* 0x000e220000201800 */
[----:B------:R1:W-:Y:S01]  /*02f0*/  STG.E desc[UR4][R14.64], R0 ;  /* 0x000000000e007986 */ /* 0x0003e2000c101904 */
[----:B------:R-:W3:Y:S03]  /*0300*/  LDCU UR4, c[0x0][0x2fc] ;  /* 0x00005f80ff0477ac */ /* 0x000ee60008000800 */
[----:B0-----:R1:W-:Y:S01]  /*0310*/  STL.64 [R1+0x10], R16 ;  /* 0x0000101001007387 */ /* 0x0013e20000100a00 */
[----:B--23--:R-:W-:-:S07]  /*0320*/  IADD3.X R7, PT, PT, RZ, UR4, RZ, P0, !PT ;  /* 0x00000004ff077c10 */ /* 0x00cfce00087fe4ff */
[----:B------:R-:W-:-:S07]  /*0330*/  LEPC R20, `(.L_x_103) ;  /* 0x000000001014794e */ /* 0x000fce0000000000 */
[----:B-1----:R-:W-:Y:S05]  /*0340*/  CALL.ABS.NOINC R18 ;  /* 0x0000000012007343 */ /* 0x002fea0003c00000 */
.L_x_103:
[----:B------:R-:W-:Y:S05]  /*0350*/  EXIT ;  /* 0x000000000000794d */ /* 0x000fea0003800000 */
.L_x_104:
        /* <DEDUP_REMOVED lines=10> */
.L_x_129:


//--------------------- .text._Z12setup_kernelP17curandStateXORWOWmii --------------------------
	.section	.text._Z12setup_kernelP17curandStateXORWOWmii,"ax",@progbits
	.align	128
        .global         _Z12setup_kernelP17curandStateXORWOWmii
        .type           _Z12setup_kernelP17curandStateXORWOWmii,@function
        .size           _Z12setup_kernelP17curandStateXORWOWmii,(.L_x_130 - _Z12setup_kernelP17curandStateXORWOWmii)
        .other          _Z12setup_kernelP17curandStateXORWOWmii,@"STO_CUDA_ENTRY STV_DEFAULT"
_Z12setup_kernelP17curandStateXORWOWmii:
.text._Z12setup_kernelP17curandStateXORWOWmii:
[----:B------:R-:W-:Y:S01]  /*0000*/  LDC R1, c[0x0][0x37c] ;  /* 0x0000df00ff017b82 */ /* 0x000fe20000000800 */
[----:B------:R-:W0:Y:S07]  /*0010*/  S2R R0, SR_TID.X ;  /* 0x0000000000007919 */ /* 0x000e2e0000002100 */
[----:B------:R-:W1:Y:S01]  /*0020*/  LDC.64 R6, c[0x0][0x388] ;  /* 0x0000e200ff067b82 */ /* 0x000e620000000a00 */
[----:B------:R-:W0:Y:S01]  /*0030*/  LDCU.64 UR6, c[0x0][0x390] ;  /* 0x00007200ff0677ac */ /* 0x000e220008000a00 */
[----:B------:R-:W-:Y:S01]  /*0040*/  BSSY.RECONVERGENT B0, `(.L_x_105) ;  /* 0x00000f6000007945 */ /* 0x000fe20003800200 */
[----:B------:R-:W0:Y:S01]  /*0050*/  S2R R5, SR_TID.Y ;  /* 0x0000000000057919 */ /* 0x000e220000002200 */
[----:B------:R-:W2:Y:S01]  /*0060*/  LDCU.64 UR4, c[0x0][0x358] ;  /* 0x00006b00ff0477ac */ /* 0x000ea20008000a00 */
[----:B------:R-:W3:Y:S03]  /*0070*/  S2R R11, SR_TID.Z ;  /* 0x00000000000b7919 */ /* 0x000ee60000002300 */
[----:B------:R-:W4:Y:S01]  /*0080*/  LDC.64 R2, c[0x0][0x380] ;  /* 0x0000e000ff027b82 */ /* 0x000f220000000a00 */
[----:B-1----:R-:W-:-:S05]  /*0090*/  LOP3.LUT R4, R6, 0xaad26b49, RZ, 0x3c, !PT ;  /* 0xaad26b4906047812 */ /* 0x002fca00078e3cff */
[----:B------:R-:W-:-:S04]  /*00a0*/  IMAD R4, R4, 0x4182bed5, RZ ;  /* 0x4182bed504047824 */ /* 0x000fc800078e02ff */
[C---:B------:R-:W-:Y:S01]  /*00b0*/  VIADD R13, R4.reuse, 0x583f19 ;  /* 0x00583f19040d7836 */ /* 0x040fe20000000000 */
[----:B------:R-:W-:Y:S01]  /*00c0*/  LOP3.LUT R8, R4, 0x159a55e5, RZ, 0x3c, !PT ;  /* 0x159a55e504087812 */ /* 0x000fe200078e3cff */
[----:B0-----:R-:W-:Y:S01]  /*00d0*/  IMAD R0, R0, UR6, R5 ;  /* 0x0000000600007c24 */ /* 0x001fe2000f8e0205 */
[----:B------:R-:W-:Y:S01]  /*00e0*/  LOP3.LUT R5, R7, 0xf7dcefdd, RZ, 0x3c, !PT ;  /* 0xf7dcefdd07057812 */ /* 0x000fe200078e3cff */
[----:B------:R-:W-:Y:S02]  /*00f0*/  VIADD R7, R4, 0x75bcd15 ;  /* 0x075bcd1504077836 */ /* 0x000fe40000000000 */
[----:B---3--:R-:W-:Y:S02]  /*0100*/  IMAD R11, R0, UR7, R11 ;  /* 0x00000007000b7c24 */ /* 0x008fe4000f8e020b */
[----:B------:R-:W-:Y:S02]  /*0110*/  IMAD R5, R5, -0x658354e5, RZ ;  /* 0x9a7cab1b05057824 */ /* 0x000fe400078e02ff */
[C---:B----4-:R-:W-:Y:S01]  /*0120*/  IMAD.WIDE R2, R11.reuse, 0x30, R2 ;  /* 0x000000300b027825 */ /* 0x050fe200078e0202 */
[----:B------:R-:W-:-:S02]  /*0130*/  ISETP.NE.AND P0, PT, R11, RZ, PT ;  /* 0x000000ff0b00720c */ /* 0x000fc40003f05270 */
[----:B------:R-:W-:Y:S01]  /*0140*/  IADD3 R6, PT, PT, R4, 0x64f0c9, R5 ;  /* 0x0064f0c904067810 */ /* 0x000fe20007ffe005 */
[C---:B------:R-:W-:Y:S01]  /*0150*/  VIADD R9, R5.reuse, 0x1f123bb5 ;  /* 0x1f123bb505097836 */ /* 0x040fe20000000000 */
[----:B------:R-:W-:-:S03]  /*0160*/  LOP3.LUT R12, R5, 0x5491333, RZ, 0x3c, !PT ;  /* 0x05491333050c7812 */ /* 0x000fc600078e3cff */
[----:B--2---:R0:W-:Y:S04]  /*0170*/  STG.E.64 desc[UR4][R2.64], R6 ;  /* 0x0000000602007986 */ /* 0x0041e8000c101b04 */
[----:B------:R0:W-:Y:S04]  /*0180*/  STG.E.64 desc[UR4][R2.64+0x8], R8 ;  /* 0x0000080802007986 */ /* 0x0001e8000c101b04 */
[----:B------:R0:W-:Y:S01]  /*0190*/  STG.E.64 desc[UR4][R2.64+0x10], R12 ;  /* 0x0000100c02007986 */ /* 0x0001e2000c101b04 */
[----:B------:R-:W-:Y:S05]  /*01a0*/  @!P0 BRA `(.L_x_106) ;  /* 0x0000000c007c8947 */ /* 0x000fea0003800000 */
[----:B------:R-:W-:Y:S01]  /*01b0*/  SHF.R.S32.HI R0, RZ, 0x1f, R11 ;  /* 0x0000001fff007819 */ /* 0x000fe2000001140b */
[----:B------:R-:W-:-:S07]  /*01c0*/  IMAD.MOV.U32 R10, RZ, RZ, RZ ;  /* 0x000000ffff0a7224 */ /* 0x000fce00078e00ff */
.L_x_112:
[----:B0-----:R-:W-:Y:S01]  /*01d0*/  LOP3.LUT R2, R11, 0x3, RZ, 0xc0, !PT ;  /* 0x000000030b027812 */ /* 0x001fe200078ec0ff */
[----:B------:R-:W-:Y:S03]  /*01e0*/  BSSY.RECONVERGENT B1, `(.L_x_107) ;  /* 0x00000d5000017945 */ /* 0x000fe60003800200 */
[----:B------:R-:W-:-:S04]  /*01f0*/  ISETP.NE.U32.AND P0, PT, R2, RZ, PT ;  /* 0x000000ff0200720c */ /* 0x000fc80003f05070 */
[----:B------:R-:W-:-:S13]  /*0200*/  ISETP.NE.AND.EX P0, PT, RZ, RZ, PT, P0 ;  /* 0x000000ffff00720c */ /* 0x000fda0003f05300 */
[----:B------:R-:W-:Y:S05]  /*0210*/  @!P0 BRA `(.L_x_108) ;  /* 0x0000000c00448947 */ /* 0x000fea0003800000 */
[----:B------:R-:W0:Y:S01]  /*0220*/  LDC.64 R6, c[0x4][RZ] ;  /* 0x01000000ff067b82 */ /* 0x000e220000000a00 */
[----:B------:R-:W-:Y:S02]  /*0230*/  IMAD.MOV.U32 R12, RZ, RZ, RZ ;  /* 0x000000ffff0c7224 */ /* 0x000fe400078e00ff */
[----:B0-----:R-:W-:-:S07]  /*0240*/  IMAD.WIDE.U32 R6, R10, 0xc80, R6 ;  /* 0x00000c800a067825 */ /* 0x001fce00078e0006 */
.L_x_111:
[----:B0-----:R-:W-:Y:S01]  /*0250*/  IMAD.MOV.U32 R13, RZ, RZ, RZ ;  /* 0x000000ffff0d7224 */ /* 0x001fe200078e00ff */
[----:B------:R-:W-:Y:S01]  /*0260*/  CS2R R2, SRZ ;  /* 0x0000000000027805 */ /* 0x000fe2000001ff00 */
[----:B------:R-:W-:Y:S01]  /*0270*/  IMAD.MOV.U32 R15, RZ, RZ, RZ ;  /* 0x000000ffff0f7224 */ /* 0x000fe200078e00ff */
[----:B------:R-:W-:-:S07]  /*0280*/  CS2R R4, SRZ ;  /* 0x0000000000047805 */ /* 0x000fce000001ff00 */
.L_x_110:
[----:B------:R-:W0:Y:S01]  /*0290*/  S2R R14, SR_TID.X ;  /* 0x00000000000e7919 */ /* 0x000e220000002100 */
[----:B------:R-:W0:Y:S01]  /*02a0*/  LDCU.64 UR6, c[0x0][0x390] ;  /* 0x00007200ff0677ac */ /* 0x000e220008000a00 */
[----:B------:R-:W1:Y:S01]  /*02b0*/  LDC.64 R8, c[0x0][0x380] ;  /* 0x0000e000ff087b82 */ /* 0x000e620000000a00 */
[----:B------:R-:W0:Y:S01]  /*02c0*/  S2R R17, SR_TID.Y ;  /* 0x0000000000117919 */ /* 0x000e220000002200 */
[----:B------:R-:W2:Y:S01]  /*02d0*/  S2R R16, SR_TID.Z ;  /* 0x0000000000107919 */ /* 0x000ea20000002300 */
[----:B0-----:R-:W-:-:S04]  /*02e0*/  IMAD R17, R14, UR6, R17 ;  /* 0x000000060e117c24 */ /* 0x001fc8000f8e0211 */
[----:B--2---:R-:W-:-:S04]  /*02f0*/  IMAD R17, R17, UR7, R16 ;  /* 0x0000000711117c24 */ /* 0x004fc8000f8e0210 */
[----:B-1----:R-:W-:-:S04]  /*0300*/  IMAD.WIDE R8, R17, 0x30, R8 ;  /* 0x0000003011087825 */ /* 0x002fc800078e0208 */
[----:B------:R-:W-:-:S05]  /*0310*/  IMAD.WIDE.U32 R8, R15, 0x4, R8 ;  /* 0x000000040f087825 */ /* 0x000fca00078e0008 */
[----:B------:R0:W5:Y:S01]  /*0320*/  LDG.E R16, desc[UR4][R8.64+0x4] ;  /* 0x0000040408107981 */ /* 0x000162000c1e1900 */
[----:B------:R-:W-:-:S07]  /*0330*/  IMAD.MOV.U32 R17, RZ, RZ, RZ ;  /* 0x000000ffff117224 */ /* 0x000fce00078e00ff */
.L_x_109:
[----:B-----5:R-:W-:Y:S01]  /*0340*/  SHF.R.U32.HI R24, RZ, R17, R16 ;  /* 0x00000011ff187219 */ /* 0x020fe20000011610 */
[----:B0-----:R-:W-:-:S03]  /*0350*/  IMAD.SHL.U32 R8, R15, 0x20, RZ ;  /* 0x000000200f087824 */ /* 0x001fc600078e00ff */
[----:B------:R-:W-:Y:S01]  /*0360*/  LOP3.LUT R9, R24, 0x1, RZ, 0xc0, !PT ;  /* 0x0000000118097812 */ /* 0x000fe200078ec0ff */
[----:B------:R-:W-:-:S03]  /*0370*/  IMAD.IADD R8, R8, 0x1, R17 ;  /* 0x0000000108087824 */ /* 0x000fc600078e0211 */
[----:B------:R-:W-:Y:S01]  /*0380*/  ISETP.NE.U32.AND P0, PT, R9, 0x1, PT ;  /* 0x000000010900780c */ /* 0x000fe20003f05070 */
[----:B------:R-:W-:-:S03]  /*0390*/  IMAD R9, R8, 0x5, RZ ;  /* 0x0000000508097824 */ /* 0x000fc600078e02ff */
[----:B------:R-:W-:Y:S01]  /*03a0*/  R2P PR, R24, 0x7e ;  /* 0x0000007e18007804 */ /* 0x000fe20000000000 */
[----:B------:R-:W-:-:S08]  /*03b0*/  IMAD.WIDE.U32 R8, R9, 0x4, R6 ;  /* 0x0000000409087825 */ /* 0x000fd000078e0006 */
[----:B------:R-:W2:Y:S04]  /*03c0*/  @!P0 LDG.E R18, desc[UR4][R8.64] ;  /* 0x0000000408128981 */ /* 0x000ea8000c1e1900 */
[----:B------:R-:W3:Y:S04]  /*03d0*/  @P1 LDG.E R22, desc[UR4][R8.64+0x14] ;  /* 0x0000140408161981 */ /* 0x000ee8000c1e1900 */
[----:B------:R-:W4:Y:S04]  /*03e0*/  @!P0 LDG.E R20, desc[UR4][R8.64+0x10] ;  /* 0x0000100408148981 */ /* 0x000f28000c1e1900 */
[----:B------:R-:W4:Y:S04]  /*03f0*/  @P2 LDG.E R28, desc[UR4][R8.64+0x28] ;  /* 0x00002804081c2981 */ /* 0x000f28000c1e1900 */
[----:B------:R-:W4:Y:S04]  /*0400*/  @P1 LDG.E R26, desc[UR4][R8.64+0x24] ;  /* 0x00002404081a1981 */ /* 0x000f28000c1e1900 */
[----:B------:R-:W4:Y:S04]  /*0410*/  @P3 LDG.E R21, desc[UR4][R8.64+0x3c] ;  /* 0x00003c0408153981 */ /* 0x000f28000c1e1900 */
[----:B------:R-:W4:Y:S04]  /*0420*/  @P2 LDG.E R19, desc[UR4][R8.64+0x38] ;  /* 0x0000380408132981 */ /* 0x000f28000c1e1900 */
[----:B------:R-:W4:Y:S04]  /*0430*/  @P4 LDG.E R23, desc[UR4][R8.64+0x50] ;  /* 0x0000500408174981 */ /* 0x000f28000c1e1900 */
[----:B------:R-:W4:Y:S01]  /*0440*/  @P1 LDG.E R25, desc[UR4][R8.64+0x20] ;  /* 0x0000200408191981 */ /* 0x000f22000c1e1900 */
[----:B--2---:R-:W-:-:S03]  /*0450*/  @!P0 LOP3.LUT R13, R13, R18, RZ, 0x3c, !PT ;  /* 0x000000120d0d8212 */ /* 0x004fc600078e3cff */
[----:B------:R-:W2:Y:S01]  /*0460*/  @!P0 LDG.E R18, desc[UR4][R8.64+0x8] ;  /* 0x0000080408128981 */ /* 0x000ea2000c1e1900 */
[----:B---3--:R-:W-:-:S03]  /*0470*/  @P1 LOP3.LUT R13, R13, R22, RZ, 0x3c, !PT ;  /* 0x000000160d0d1212 */ /* 0x008fc600078e3cff */
[----:B------:R-:W3:Y:S01]  /*0480*/  @P3 LDG.E R22, desc[UR4][R8.64+0x4c] ;  /* 0x00004c0408163981 */ /* 0x000ee2000c1e1900 */
[----:B----4-:R-:W-:-:S03]  /*0490*/  @!P0 LOP3.LUT R3, R3, R20, RZ, 0x3c, !PT ;  /* 0x0000001403038212 */ /* 0x010fc600078e3cff */
[----:B------:R-:W4:Y:S01]  /*04a0*/  @P1 LDG.E R20, desc[UR4][R8.64+0x1c] ;  /* 0x00001c0408141981 */ /* 0x000f22000c1e1900 */
[----:B------:R-:W-:Y:S02]  /*04b0*/  @P2 LOP3.LUT R13, R13, R28, RZ, 0x3c, !PT ;  /* 0x0000001c0d0d2212 */ /* 0x000fe400078e3cff */
[----:B------:R-:W-:Y:S02]  /*04c0*/  @P1 LOP3.LUT R3, R3, R26, RZ, 0x3c, !PT ;  /* 0x0000001a03031212 */ /* 0x000fe400078e3cff */
[----:B------:R-:W4:Y:S01]  /*04d0*/  @P5 LDG.E R26, desc[UR4][R8.64+0x64] ;  /* 0x00006404081a5981 */ /* 0x000f22000c1e1900 */
[----:B------:R-:W-:-:S03]  /*04e0*/  @P3 LOP3.LUT R13, R13, R21, RZ, 0x3c, !PT ;  /* 0x000000150d0d3212 */ /* 0x000fc600078e3cff */
[----:B------:R-:W4:Y:S01]  /*04f0*/  @!P0 LDG.E R21, desc[UR4][R8.64+0xc] ;  /* 0x00000c0408158981 */ /* 0x000f22000c1e1900 */
[----:B------:R-:W-:-:S03]  /*0500*/  @P2 LOP3.LUT R3, R3, R19, RZ, 0x3c, !PT ;  /* 0x0000001303032212 */ /* 0x000fc600078e3cff */
[----:B------:R-:W4:Y:S01]  /*0510*/  @!P0 LDG.E R19, desc[UR4][R8.64+0x4] ;  /* 0x0000040408138981 */ /* 0x000f22000c1e1900 */
[----:B------:R-:W-:-:S03]  /*0520*/  @P4 LOP3.LUT R13, R13, R23, RZ, 0x3c, !PT ;  /* 0x000000170d0d4212 */ /* 0x000fc600078e3cff */
[----:B------:R-:W4:Y:S01]  /*0530*/  @P1 LDG.E R23, desc[UR4][R8.64+0x18] ;  /* 0x0000180408171981 */ /* 0x000f22000c1e1900 */
[----:B--2---:R-:W-:-:S03]  /*0540*/  @!P0 LOP3.LUT R5, R5, R18, RZ, 0x3c, !PT ;  /* 0x0000001205058212 */ /* 0x004fc600078e3cff */
[----:B------:R-:W2:Y:S01]  /*0550*/  @P2 LDG.E R18, desc[UR4][R8.64+0x30] ;  /* 0x0000300408122981 */ /* 0x000ea2000c1e1900 */
[----:B---3--:R-:W-:-:S03]  /*0560*/  @P3 LOP3.LUT R3, R3, R22, RZ, 0x3c, !PT ;  /* 0x0000001603033212 */ /* 0x008fc600078e3cff */
[----:B------:R-:W3:Y:S01]  /*0570*/  @P4 LDG.E R22, desc[UR4][R8.64+0x60] ;  /* 0x0000600408164981 */ /* 0x000ee2000c1e1900 */
[----:B----4-:R-:W-:-:S03]  /*0580*/  @P1 LOP3.LUT R5, R5, R20, RZ, 0x3c, !PT ;  /* 0x0000001405051212 */ /* 0x010fc600078e3cff */
[----:B------:R-:W4:Y:S01]  /*0590*/  @P3 LDG.E R20, desc[UR4][R8.64+0x44] ;  /* 0x0000440408143981 */ /* 0x000f22000c1e1900 */
[----:B------:R-:W-:-:S03]  /*05a0*/  @P5 LOP3.LUT R13, R13, R26, RZ, 0x3c, !PT ;  /* 0x0000001a0d0d5212 */ /* 0x000fc600078e3cff */
[----:B------:R-:W4:Y:S01]  /*05b0*/  @P6 LDG.E R26, desc[UR4][R8.64+0x78] ;  /* 0x00007804081a6981 */ /* 0x000f22000c1e1900 */
[----:B------:R-:W-:-:S03]  /*05c0*/  @!P0 LOP3.LUT R2, R2, R21, RZ, 0x3c, !PT ;  /* 0x0000001502028212 */ /* 0x000fc600078e3cff */
[----:B------:R-:W4:Y:S01]  /*05d0*/  @P2 LDG.E R21, desc[UR4][R8.64+0x34] ;  /* 0x0000340408152981 */ /* 0x000f22000c1e1900 */
[----:B------:R-:W-:-:S03]  /*05e0*/  @!P0 LOP3.LUT R4, R4, R19, RZ, 0x3c, !PT ;  /* 0x0000001304048212 */ /* 0x000fc600078e3cff */
[----:B------:R-:W4:Y:S01]  /*05f0*/  @P2 LDG.E R19, desc[UR4][R8.64+0x2c] ;  /* 0x00002c0408132981 */ /* 0x000f22000c1e1900 */
[----:B------:R-:W-:Y:S02]  /*0600*/  @P1 LOP3.LUT R2, R2, R25, RZ, 0x3c, !PT ;  /* 0x0000001902021212 */ /* 0x000fe400078e3cff */
[----:B------:R-:W-:Y:S01]  /*0610*/  @P1 LOP3.LUT R4, R4, R23, RZ, 0x3c, !PT ;  /* 0x0000001704041212 */ /* 0x000fe200078e3cff */
[----:B------:R-:W4:Y:S04]  /*0620*/  @P3 LDG.E R25, desc[UR4][R8.64+0x48] ;  /* 0x0000480408193981 */ /* 0x000f28000c1e1900 */
[----:B------:R-:W4:Y:S01]  /*0630*/  @P3 LDG.E R23, desc[UR4][R8.64+0x40] ;  /* 0x0000400408173981 */ /* 0x000f22000c1e1900 */
[----:B------:R-:W-:Y:S02]  /*0640*/  LOP3.LUT P0, RZ, R24, 0x80, RZ, 0xc0, !PT ;  /* 0x0000008018ff7812 */ /* 0x000fe4000780c0ff */
[----:B--2---:R-:W-:-:S02]  /*0650*/  @P2 LOP3.LUT R5, R5, R18, RZ, 0x3c, !PT ;  /* 0x0000001205052212 */ /* 0x004fc400078e3cff */
[----:B------:R-:W2:Y:S01]  /*0660*/  @P4 LDG.E R18, desc[UR4][R8.64+0x58] ;  /* 0x0000580408124981 */ /* 0x000ea2000c1e1900 */
[----:B---3--:R-:W-:-:S03]  /*0670*/  @P4 LOP3.LUT R3, R3, R22, RZ, 0x3c, !PT ;  /* 0x0000001603034212 */ /* 0x008fc600078e3cff */
[----:B------:R-:W3:Y:S01]  /*0680*/  @P5 LDG.E R22, desc[UR4][R8.64+0x74] ;  /* 0x0000740408165981 */ /* 0x000ee2000c1e1900 */
[----:B----4-:R-:W-:-:S03]  /*0690*/  @P3 LOP3.LUT R5, R5, R20, RZ, 0x3c, !PT ;  /* 0x0000001405053212 */ /* 0x010fc600078e3cff */
[----:B------:R-:W4:Y:S01]  /*06a0*/  @P5 LDG.E R20, desc[UR4][R8.64+0x6c] ;  /* 0x00006c0408145981 */ /* 0x000f22000c1e1900 */
[----:B------:R-:W-:-:S03]  /*06b0*/  @P6 LOP3.LUT R13, R13, R26, RZ, 0x3c, !PT ;  /* 0x0000001a0d0d6212 */ /* 0x000fc600078e3cff */
        /* <DEDUP_REMOVED lines=9> */
[----:B--2---:R-:W-:-:S03]  /*0750*/  @P4 LOP3.LUT R5, R5, R18, RZ, 0x3c, !PT ;  /* 0x0000001205054212 */ /* 0x004fc600078e3cff */
        /* <DEDUP_REMOVED lines=15> */
[----:B--2---:R-:W-:-:S04]  /*0850*/  @P6 LOP3.LUT R5, R5, R18, RZ, 0x3c, !PT ;  /* 0x0000001205056212 */ /* 0x004fc800078e3cff */
[----:B---3--:R-:W-:Y:S02]  /*0860*/  @P0 LOP3.LUT R5, R5, R22, RZ, 0x3c, !PT ;  /* 0x0000001605050212 */ /* 0x008fe400078e3cff */
[----:B----4-:R-:W-:-:S04]  /*0870*/  @P6 LOP3.LUT R3, R3, R20, RZ, 0x3c, !PT ;  /* 0x0000001403036212 */ /* 0x010fc800078e3cff */
[----:B------:R-:W-:Y:S02]  /*0880*/  @P0 LOP3.LUT R3, R3, R26, RZ, 0x3c, !PT ;  /* 0x0000001a03030212 */ /* 0x000fe400078e3cff */
[----:B------:R-:W-:Y:S02]  /*0890*/  @P6 LOP3.LUT R2, R2, R21, RZ, 0x3c, !PT ;  /* 0x0000001502026212 */ /* 0x000fe400078e3cff */
[----:B------:R-:W-:Y:S02]  /*08a0*/  @P6 LOP3.LUT R4, R4, R19, RZ, 0x3c, !PT ;  /* 0x0000001304046212 */ /* 0x000fe400078e3cff */
[----:B------:R-:W-:Y:S02]  /*08b0*/  @P0 LOP3.LUT R2, R2, R25, RZ, 0x3c, !PT ;  /* 0x0000001902020212 */ /* 0x000fe400078e3cff */
[----:B------:R-:W-:Y:S02]  /*08c0*/  @P0 LOP3.LUT R4, R4, R23, RZ, 0x3c, !PT ;  /* 0x0000001704040212 */ /* 0x000fe400078e3cff */
[----:B------:R-:W-:-:S13]  /*08d0*/  R2P PR, R24.B1, 0x7f ;  /* 0x0000007f18007804 */ /* 0x000fda0000001000 */
[----:B------:R-:W2:Y:S04]  /*08e0*/  @P0 LDG.E R18, desc[UR4][R8.64+0xa0] ;  /* 0x0000a00408120981 */ /* 0x000ea8000c1e1900 */
[----:B------:R-:W3:Y:S04]  /*08f0*/  @P1 LDG.E R20, desc[UR4][R8.64+0xb4] ;  /* 0x0000b40408141981 */ /* 0x000ee8000c1e1900 */
[----:B------:R-:W4:Y:S04]  /*0900*/  @P2 LDG.E R26, desc[UR4][R8.64+0xc8] ;  /* 0x0000c804081a2981 */ /* 0x000f28000c1e1900 */
[----:B------:R-:W4:Y:S04]  /*0910*/  @P3 LDG.E R28, desc[UR4][R8.64+0xdc] ;  /* 0x0000dc04081c3981 */ /* 0x000f28000c1e1900 */
[----:B------:R-:W4:Y:S04]  /*0920*/  @P0 LDG.E R19, desc[UR4][R8.64+0xa4] ;  /* 0x0000a40408130981 */ /* 0x000f28000c1e1900 */
[----:B------:R-:W4:Y:S04]  /*0930*/  @P0 LDG.E R22, desc[UR4][R8.64+0xb0] ;  /* 0x0000b00408160981 */ /* 0x000f28000c1e1900 */
[----:B------:R-:W4:Y:S04]  /*0940*/  @P4 LDG.E R25, desc[UR4][R8.64+0xf0] ;  /* 0x0000f00408194981 */ /* 0x000f28000c1e1900 */
[----:B------:R-:W4:Y:S04]  /*0950*/  @P0 LDG.E R21, desc[UR4][R8.64+0xac] ;  /* 0x0000ac0408150981 */ /* 0x000f28000c1e1900 */
[----:B------:R-:W4:Y:S01]  /*0960*/  @P1 LDG.E R23, desc[UR4][R8.64+0xb8] ;  /* 0x0000b80408171981 */ /* 0x000f22000c1e1900 */
[----:B--2---:R-:W-:-:S03]  /*0970*/  @P0 LOP3.LUT R13, R13, R18, RZ, 0x3c, !PT ;  /* 0x000000120d0d0212 */ /* 0x004fc600078e3cff */
[----:B------:R-:W2:Y:S01]  /*0980*/  @P1 LDG.E R18, desc[UR4][R8.64+0xbc] ;  /* 0x0000bc0408121981 */ /* 0x000ea2000c1e1900 */
[----:B---3--:R-:W-:-:S03]  /*0990*/  @P1 LOP3.LUT R13, R13, R20, RZ, 0x3c, !PT ;  /* 0x000000140d0d1212 */ /* 0x008fc600078e3cff */
[----:B------:R-:W3:Y:S01]  /*09a0*/  @P0 LDG.E R20, desc[UR4][R8.64+0xa8] ;  /* 0x0000a80408140981 */ /* 0x000ee2000c1e1900 */
[----:B----4-:R-:W-:-:S03]  /*09b0*/  @P2 LOP3.LUT R13, R13, R26, RZ, 0x3c, !PT ;  /* 0x0000001a0d0d2212 */ /* 0x010fc600078e3cff */
[----:B------:R-:W4:Y:S01]  /*09c0*/  @P5 LDG.E R26, desc[UR4][R8.64+0x104] ;  /* 0x00010404081a5981 */ /* 0x000f22000c1e1900 */
[----:B------:R-:W-:Y:S02]  /*09d0*/  @P3 LOP3.LUT R13, R13, R28, RZ, 0x3c, !PT ;  /* 0x0000001c0d0d3212 */ /* 0x000fe400078e3cff */
[----:B------:R-:W-:Y:S02]  /*09e0*/  @P0 LOP3.LUT R4, R4, R19, RZ, 0x3c, !PT ;  /* 0x0000001304040212 */ /* 0x000fe400078e3cff */
        /* <DEDUP_REMOVED lines=9> */
[----:B---3--:R-:W-:-:S03]  /*0a80*/  @P0 LOP3.LUT R5, R5, R20, RZ, 0x3c, !PT ;  /* 0x0000001405050212 */ /* 0x008fc600078e3cff */
[----:B------:R-:W3:Y:S01]  /*0a90*/  @P1 LDG.E R20, desc[UR4][R8.64+0xc4] ;  /* 0x0000c40408141981 */ /* 0x000ee2000c1e1900 */
[----:B--2---:R-:W-:-:S03]  /*0aa0*/  @P1 LOP3.LUT R5, R5, R18, RZ, 0x3c, !PT ;  /* 0x0000001205051212 */ /* 0x004fc600078e3cff */
[----:B------:R-:W2:Y:S01]  /*0ab0*/  @P3 LDG.E R18, desc[UR4][R8.64+0xe4] ;  /* 0x0000e40408123981 */ /* 0x000ea2000c1e1900 */
[----:B------:R-:W-:Y:S02]  /*0ac0*/  LOP3.LUT P0, RZ, R24, 0x8000, RZ, 0xc0, !PT ;  /* 0x0000800018ff7812 */ /* 0x000fe4000780c0ff */
[----:B----4-:R-:W-:Y:S01]  /*0ad0*/  @P5 LOP3.LUT R13, R13, R26, RZ, 0x3c, !PT ;  /* 0x0000001a0d0d5212 */ /* 0x010fe200078e3cff */
[----:B------:R-:W4:Y:S04]  /*0ae0*/  @P2 LDG.E R24, desc[UR4][R8.64+0xd8] ;  /* 0x0000d80408182981 */ /* 0x000f28000c1e1900 */
[----:B------:R-:W4:Y:S01]  /*0af0*/  @P6 LDG.E R26, desc[UR4][R8.64+0x118] ;  /* 0x00011804081a6981 */ /* 0x000f22000c1e1900 */
[----:B------:R-:W-:Y:S02]  /*0b00*/  @P1 LOP3.LUT R2, R2, R19, RZ, 0x3c, !PT ;  /* 0x0000001302021212 */ /* 0x000fe400078e3cff */
[----:B------:R-:W-:Y:S01]  /*0b10*/  @P2 LOP3.LUT R5, R5, R22, RZ, 0x3c, !PT ;  /* 0x0000001605052212 */ /* 0x000fe200078e3cff */
[----:B------:R-:W4:Y:S04]  /*0b20*/  @P3 LDG.E R19, desc[UR4][R8.64+0xe8] ;  /* 0x0000e80408133981 */ /* 0x000f28000c1e1900 */
[----:B------:R-:W4:Y:S01]  /*0b30*/  @P4 LDG.E R22, desc[UR4][R8.64+0xf8] ;  /* 0x0000f80408164981 */ /* 0x000f22000c1e1900 */
[----:B------:R-:W-:-:S03]  /*0b40*/  @P2 LOP3.LUT R4, R4, R21, RZ, 0x3c, !PT ;  /* 0x0000001504042212 */ /* 0x000fc600078e3cff */
[----:B------:R-:W4:Y:S01]  /*0b50*/  @P4 LDG.E R21, desc[UR4][R8.64+0xf4] ;  /* 0x0000f40408154981 */ /* 0x000f22000c1e1900 */
[----:B------:R-:W-:-:S03]  /*0b60*/  @P2 LOP3.LUT R2, R2, R23, RZ, 0x3c, !PT ;  /* 0x0000001702022212 */ /* 0x000fc600078e3cff */
[----:B------:R-:W4:Y:S01]  /*0b70*/  @P4 LDG.E R23, desc[UR4][R8.64+0xfc] ;  /* 0x0000fc0408174981 */ /* 0x000f22000c1e1900 */
[----:B------:R-:W-:-:S03]  /*0b80*/  @P3 LOP3.LUT R4, R4, R25, RZ, 0x3c, !PT ;  /* 0x0000001904043212 */ /* 0x000fc600078e3cff */
[----:B------:R-:W4:Y:S04]  /*0b90*/  @P5 LDG.E R25, desc[UR4][R8.64+0x108] ;  /* 0x0001080408195981 */ /* 0x000f28000c1e1900 */
[----:B------:R-:W4:Y:S01]  /*0ba0*/  @P0 LDG.E R27, desc[UR4][R8.64+0x138] ;  /* 0x00013804081b0981 */ /* 0x000f22000c1e1900 */
[----:B---3--:R-:W-:-:S03]  /*0bb0*/  @P1 LOP3.LUT R3, R3, R20, RZ, 0x3c, !PT ;  /* 0x0000001403031212 */ /* 0x008fc600078e3cff */
[----:B------:R-:W3:Y:S01]  /*0bc0*/  @P3 LDG.E R20, desc[UR4][R8.64+0xec] ;  /* 0x0000ec0408143981 */ /* 0x000ee2000c1e1900 */
[----:B--2---:R-:W-:-:S03]  /*0bd0*/  @P3 LOP3.LUT R5, R5, R18, RZ, 0x3c, !PT ;  /* 0x0000001205053212 */ /* 0x004fc600078e3cff */
[----:B------:R-:W2:Y:S01]  /*0be0*/  @P5 LDG.E R18, desc[UR4][R8.64+0x10c] ;  /* 0x00010c0408125981 */ /* 0x000ea2000c1e1900 */
        /* <DEDUP_REMOVED lines=22> */
[----:B------:R-:W-:-:S05]  /*0d50*/  VIADD R17, R17, 0x10 ;  /* 0x0000001011117836 */ /* 0x000fca0000000000 */
[----:B------:R-:W-:Y:S02]  /*0d60*/  ISETP.NE.AND P1, PT, R17, 0x20, PT ;  /* 0x000000201100780c */ /* 0x000fe40003f25270 */
[----:B------:R-:W-:Y:S02]  /*0d70*/  @P5 LOP3.LUT R2, R2, R19, RZ, 0x3c, !PT ;  /* 0x0000001302025212 */ /* 0x000fe400078e3cff */
[----:B------:R-:W-:Y:S02]  /*0d80*/  @P6 LOP3.LUT R4, R4, R21, RZ, 0x3c, !PT ;  /* 0x0000001504046212 */ /* 0x000fe400078e3cff */
[----:B------:R-:W-:Y:S02]  /*0d90*/  @P6 LOP3.LUT R5, R5, R22, RZ, 0x3c, !PT ;  /* 0x0000001605056212 */ /* 0x000fe400078e3cff */
[----:B------:R-:W-:Y:S02]  /*0da0*/  @P6 LOP3.LUT R2, R2, R23, RZ, 0x3c, !PT ;  /* 0x0000001702026212 */ /* 0x000fe400078e3cff */
[----:B------:R-:W-:-:S02]  /*0db0*/  @P0 LOP3.LUT R4, R4, R25, RZ, 0x3c, !PT ;  /* 0x0000001904040212 */ /* 0x000fc400078e3cff */
[----:B------:R-:W-:Y:S02]  /*0dc0*/  @P0 LOP3.LUT R2, R2, R27, RZ, 0x3c, !PT ;  /* 0x0000001b02020212 */ /* 0x000fe400078e3cff */
[----:B---3--:R-:W-:-:S04]  /*0dd0*/  @P5 LOP3.LUT R3, R3, R20, RZ, 0x3c, !PT ;  /* 0x0000001403035212 */ /* 0x008fc800078e3cff */
[----:B--2---:R-:W-:Y:S02]  /*0de0*/  @P6 LOP3.LUT R3, R3, R18, RZ, 0x3c, !PT ;  /* 0x0000001203036212 */ /* 0x004fe400078e3cff */
[----:B----4-:R-:W-:Y:S02]  /*0df0*/  @P0 LOP3.LUT R5, R5, R24, RZ, 0x3c, !PT ;  /* 0x0000001805050212 */ /* 0x010fe400078e3cff */
[----:B------:R-:W-:Y:S01]  /*0e00*/  @P0 LOP3.LUT R3, R3, R26, RZ, 0x3c, !PT ;  /* 0x0000001a03030212 */ /* 0x000fe200078e3cff */
[----:B------:R-:W-:Y:S06]  /*0e10*/  @P1 BRA `(.L_x_109) ;  /* 0xfffffff400481947 */ /* 0x000fec000383ffff */
[----:B------:R-:W-:-:S05]  /*0e20*/  VIADD R15, R15, 0x1 ;  /* 0x000000010f0f7836 */ /* 0x000fca0000000000 */
[----:B------:R-:W-:-:S13]  /*0e30*/  ISETP.NE.AND P0, PT, R15, 0x5, PT ;  /* 0x000000050f00780c */ /* 0x000fda0003f05270 */
[----:B------:R-:W-:Y:S05]  /*0e40*/  @P0 BRA `(.L_x_110) ;  /* 0xfffffff400100947 */ /* 0x000fea000383ffff */
[----:B------:R-:W0:Y:S01]  /*0e50*/  S2R R15, SR_TID.Y ;  /* 0x00000000000f7919 */ /* 0x000e220000002200 */
[----:B------:R-:W0:Y:S01]  /*0e60*/  LDCU.64 UR6, c[0x0][0x390] ;  /* 0x00007200ff0677ac */ /* 0x000e220008000a00 */
[----:B------:R-:W1:Y:S01]  /*0e70*/  LDC.64 R8, c[0x0][0x380] ;  /* 0x0000e000ff087b82 */ /* 0x000e620000000a00 */
[----:B------:R-:W-:Y:S01]  /*0e80*/  VIADD R12, R12, 0x1 ;  /* 0x000000010c0c7836 */ /* 0x000fe20000000000 */
[----:B------:R-:W2:Y:S01]  /*0e90*/  S2R R16, SR_TID.Z ;  /* 0x0000000000107919 */ /* 0x000ea20000002300 */
[----:B0-----:R-:W-:-:S04]  /*0ea0*/  IMAD R15, R14, UR6, R15 ;  /* 0x000000060e0f7c24 */ /* 0x001fc8000f8e020f */
[----:B--2---:R-:W-:-:S04]  /*0eb0*/  IMAD R15, R15, UR7, R16 ;  /* 0x000000070f0f7c24 */ /* 0x004fc8000f8e0210 */
[----:B-1----:R-:W-:Y:S01]  /*0ec0*/  IMAD.WIDE R8, R15, 0x30, R8 ;  /* 0x000000300f087825 */ /* 0x002fe200078e0208 */
[----:B------:R-:W-:-:S04]  /*0ed0*/  LOP3.LUT R15, R11, 0x3, RZ, 0xc0, !PT ;  /* 0x000000030b0f7812 */ /* 0x000fc800078ec0ff */
[----:B------:R0:W-:Y:S01]  /*0ee0*/  STG.E.64 desc[UR4][R8.64+0x8], R4 ;  /* 0x0000080408007986 */ /* 0x0001e2000c101b04 */
[----:B------:R-:W-:-:S03]  /*0ef0*/  ISETP.GE.U32.AND P0, PT, R12, R15, PT ;  /* 0x0000000f0c00720c */ /* 0x000fc60003f06070 */
[----:B------:R0:W-:Y:S04]  /*0f00*/  STG.E.64 desc[UR4][R8.64+0x10], R2 ;  /* 0x0000100208007986 */ /* 0x0001e8000c101b04 */
[----:B------:R0:W-:Y:S06]  /*0f10*/  STG.E desc[UR4][R8.64+0x4], R13 ;  /* 0x0000040d08007986 */ /* 0x0001ec000c101904 */
[----:B------:R-:W-:Y:S05]  /*0f20*/  @!P0 BRA `(.L_x_111) ;  /* 0xfffffff000c88947 */ /* 0x000fea000383ffff */
.L_x_108:
[----:B------:R-:W-:Y:S05]  /*0f30*/  BSYNC.RECONVERGENT B1 ;  /* 0x0000000000017941 */ /* 0x000fea0003800200 */
.L_x_107:
[C---:B------:R-:W-:Y:S01]  /*0f40*/  ISETP.GT.U32.AND P0, PT, R11.reuse, 0x3, PT ;  /* 0x000000030b00780c */ /* 0x040fe20003f04070 */
[----:B------:R-:W-:Y:S01]  /*0f50*/  VIADD R10, R10, 0x1 ;  /* 0x000000010a0a7836 */ /* 0x000fe20000000000 */
[--C-:B------:R-:W-:Y:S02]  /*0f60*/  SHF.R.U64 R11, R11, 0x2, R0.reuse ;  /* 0x000000020b0b7819 */ /* 0x100fe40000001200 */
[----:B------:R-:W-:Y:S02]  /*0f70*/  ISETP.GT.U32.AND.EX P0, PT, R0, RZ, PT, P0 ;  /* 0x000000ff0000720c */ /* 0x000fe40003f04100 */
[----:B------:R-:W-:-:S11]  /*0f80*/  SHF.R.U32.HI R0, RZ, 0x2, R0 ;  /* 0x00000002ff007819 */ /* 0x000fd60000011600 */
[----:B------:R-:W-:Y:S05]  /*0f90*/  @P0 BRA `(.L_x_112) ;  /* 0xfffffff0008c0947 */ /* 0x000fea000383ffff */
.L_x_106:
[----:B------:R-:W-:Y:S05]  /*0fa0*/  BSYNC.RECONVERGENT B0 ;  /* 0x0000000000007941 */ /* 0x000fea0003800200 */
.L_x_105:
[----:B------:R-:W1:Y:S01]  /*0fb0*/  S2R R0, SR_TID.X ;  /* 0x0000000000007919 */ /* 0x000e620000002100 */
[----:B------:R-:W1:Y:S01]  /*0fc0*/  LDCU.64 UR6, c[0x0][0x390] ;  /* 0x00007200ff0677ac */ /* 0x000e620008000a00 */
[----:B0-----:R-:W0:Y:S01]  /*0fd0*/  LDC.64 R2, c[0x0][0x380] ;  /* 0x0000e000ff027b82 */ /* 0x001e220000000a00 */
[----:B------:R-:W1:Y:S01]  /*0fe0*/  S2R R5, SR_TID.Y ;  /* 0x0000000000057919 */ /* 0x000e620000002200 */
[----:B------:R-:W2:Y:S01]  /*0ff0*/  S2R R4, SR_TID.Z ;  /* 0x0000000000047919 */ /* 0x000ea20000002300 */
[----:B-1----:R-:W-:-:S04]  /*1000*/  IMAD R5, R0, UR6, R5 ;  /* 0x0000000600057c24 */ /* 0x002fc8000f8e0205 */
[----:B--2---:R-:W-:-:S04]  /*1010*/  IMAD R5, R5, UR7, R4 ;  /* 0x0000000705057c24 */ /* 0x004fc8000f8e0204 */
[----:B0-----:R-:W-:-:S05]  /*1020*/  IMAD.WIDE R2, R5, 0x30, R2 ;  /* 0x0000003005027825 */ /* 0x001fca00078e0202 */
[----:B------:R-:W-:Y:S04]  /*1030*/  STG.E.64 desc[UR4][R2.64+0x18], RZ ;  /* 0x000018ff02007986 */ /* 0x000fe8000c101b04 */
[----:B------:R-:W-:Y:S04]  /*1040*/  STG.E desc[UR4][R2.64+0x20], RZ ;  /* 0x000020ff02007986 */ /* 0x000fe8000c101904 */
[----:B------:R-:W-:Y:S01]  /*1050*/  STG.E.64 desc[UR4][R2.64+0x28], RZ ;  /* 0x000028ff02007986 */ /* 0x000fe2000c101b04 */
[----:B------:R-:W-:Y:S05]  /*1060*/  EXIT ;  /* 0x000000000000794d */ /* 0x000fea0003800000 */
.L_x_113:
        /* <DEDUP_REMOVED lines=9> */
.L_x_130:


//--------------------- .nv.global.init           --------------------------
	.section	.nv.global.init,"aw",@progbits
	.align	16
.nv.global.init:
	.type		__cudart_sin_cos_coeffs,@object
	.size		__cudart_sin_cos_coeffs,(__cudart_i2opi_d - __cudart_sin_cos_coeffs)
__cudart_sin_cos_coeffs:
        /*0000*/ 	.byte	0x46, 0xd2, 0xb0, 0x2c, 0xf1, 0xe5, 0x5a, 0xbe, 0x92, 0xe3, 0xac, 0x69, 0xe3, 0x1d, 0xc7, 0x3e
        /*0010*/ 	.byte	0xa1, 0x62, 0xdb, 0x19, 0xa0, 0x01, 0x2a, 0xbf, 0x18, 0x08, 0x11, 0x11, 0x11, 0x11, 0x81, 0x3f
        /*0020*/ 	.byte	0x54, 0x55, 0x55, 0x55, 0x55, 0x55, 0xc5, 0xbf, 0x00, 0x00, 0x00, 0x00, 0x00, 0x00, 0x00, 0x00
        /*0030*/ 	.byte	0x00, 0x00, 0x00, 0x00, 0x00, 0x00, 0x00, 0x00, 0x64, 0x81, 0xfd, 0x20, 0x83, 0xff, 0xa8, 0xbd
        /*0040*/ 	.byte	0x28, 0x85, 0xef, 0xc1, 0xa7, 0xee, 0x21, 0x3e, 0xd9, 0xe6, 0x06, 0x8e, 0x4f, 0x7e, 0x92, 0xbe
        /*0050*/ 	.byte	0xe9, 0xbc, 0xdd, 0x19, 0xa0, 0x01, 0xfa, 0x3e, 0x47, 0x5d, 0xc1, 0x16, 0x6c, 0xc1, 0x56, 0xbf
        /*0060*/ 	.byte	0x51, 0x55, 0x55, 0x55, 0x55, 0x55, 0xa5, 0x3f, 0x00, 0x00, 0x00, 0x00, 0x00, 0x00, 0xe0, 0xbf
        /*0070*/ 	.byte	0x00, 0x00, 0x00, 0x00, 0x00, 0x00, 0xf0, 0x3f, 0x00, 0x00, 0x00, 0x00, 0x00, 0x00, 0x00, 0x00
	.type		__cudart_i2opi_d,@object
	.size		__cudart_i2opi_d,(mrg32k3aM1SubSeq - __cudart_i2opi_d)
__cudart_i2opi_d:
        /* <DEDUP_REMOVED lines=9> */
	.type		mrg32k3aM1SubSeq,@object
	.size		mrg32k3aM1SubSeq,(mrg32k3aM2SubSeq - mrg32k3aM1SubSeq)
mrg32k3aM1SubSeq:
        /* <DEDUP_REMOVED lines=126> */
	.type		mrg32k3aM2SubSeq,@object
	.size		mrg32k3aM2SubSeq,(mrg32k3aM1 - mrg32k3aM2SubSeq)
mrg32k3aM2SubSeq:
        /* <DEDUP_REMOVED lines=126> */
	.type		mrg32k3aM1,@object
	.size		mrg32k3aM1,(mrg32k3aM1Seq - mrg32k3aM1)
mrg32k3aM1:
        /* <DEDUP_REMOVED lines=144> */
	.type		mrg32k3aM1Seq,@object
	.size		mrg32k3aM1Seq,(mrg32k3aM2 - mrg32k3aM1Seq)
mrg32k3aM1Seq:
        /* <DEDUP_REMOVED lines=144> */
	.type		mrg32k3aM2,@object
	.size		mrg32k3aM2,(mrg32k3aM2Seq - mrg32k3aM2)
mrg32k3aM2:
        /* <DEDUP_REMOVED lines=144> */
	.type		mrg32k3aM2Seq,@object
	.size		mrg32k3aM2Seq,(precalc_xorwow_matrix - mrg32k3aM2Seq)
mrg32k3aM2Seq:
        /* <DEDUP_REMOVED lines=144> */
	.type		precalc_xorwow_matrix,@object
	.size		precalc_xorwow_matrix,(precalc_xorwow_offset_matrix - precalc_xorwow_matrix)
precalc_xorwow_matrix:
        /* <DEDUP_REMOVED lines=6400> */
	.type		precalc_xorwow_offset_matrix,@object
	.size		precalc_xorwow_offset_matrix,($str - precalc_xorwow_offset_matrix)
precalc_xorwow_offset_matrix:
        /* <DEDUP_REMOVED lines=6400> */
	.type		$str,@object
	.size		$str,(.L_9 - $str)
$str:
        /*354d0*/ 	.byte	0x48, 0x65, 0x6c, 0x6c, 0x6f, 0x2c, 0x20, 0x77, 0x6f, 0x72, 0x6c, 0x64, 0x20, 0x66, 0x72, 0x6f
        /*354e0*/ 	.byte	0x6d, 0x20, 0x74, 0x68, 0x65, 0x20, 0x64, 0x65, 0x76, 0x69, 0x63, 0x65, 0x20, 0x66, 0x72, 0x6f
        /*354f0*/ 	.byte	0x6d, 0x20, 0x74, 0x68, 0x72, 0x65, 0x61, 0x64, 0x20, 0x28, 0x25, 0x64, 0x2c, 0x25, 0x64, 0x2c
        /*35500*/ 	.byte	0x25, 0x64, 0x29, 0x20, 0x6f, 0x66, 0x66, 0x73, 0x65, 0x74, 0x3d, 0x25, 0x64, 0x20, 0x76, 0x61
        /*35510*/ 	.byte	0x6c, 0x75, 0x65, 0x3d, 0x25, 0x66, 0x21, 0x0a, 0x00
.L_9:


//--------------------- .nv.shared.reserved.0     --------------------------
	.section	.nv.shared.reserved.0,"aw",@nobits
	.weak		__nv_reservedSMEM_offset_0_alias
	.size		__nv_reservedSMEM_offset_0_alias, 0, 64
	.other		__nv_reservedSMEM_offset_0_alias,@"STO_CUDA_RESERVED_SHARED STV_DEFAULT"
__nv_reservedSMEM_offset_0_alias:
	.zero		0
	.zero		64


//--------------------- .nv.constant0._Z9KernelCGAPiPfS_S0_P17curandStateXORWOWii --------------------------
	.section	.nv.constant0._Z9KernelCGAPiPfS_S0_P17curandStateXORWOWii,"a",@progbits
	.sectionflags	@""
	.align	4
.nv.constant0._Z9KernelCGAPiPfS_S0_P17curandStateXORWOWii:
	.zero		944


//--------------------- .nv.constant0._Z11KernelCGA2DPiPfS_S0_P17curandStateXORWOWii --------------------------
	.section	.nv.constant0._Z11KernelCGA2DPiPfS_S0_P17curandStateXORWOWii,"a",@progbits
	.sectionflags	@""
	.align	4
.nv.constant0._Z11KernelCGA2DPiPfS_S0_P17curandStateXORWOWii:
	.zero		944


//--------------------- .nv.constant0._Z10KernelTestPfS_P17curandStateXORWOWii --------------------------
	.section	.nv.constant0._Z10KernelTestPfS_P17curandStateXORWOWii,"a",@progbits
	.sectionflags	@""
	.align	4
.nv.constant0._Z10KernelTestPfS_P17curandStateXORWOWii:
	.zero		928


//--------------------- .nv.constant0._Z12setup_kernelP17curandStateXORWOWmii --------------------------
	.section	.nv.constant0._Z12setup_kernelP17curandStateXORWOWmii,"a",@progbits
	.sectionflags	@""
	.align	4
.nv.constant0._Z12setup_kernelP17curandStateXORWOWmii:
	.zero		920


//--------------------- SYMBOLS --------------------------

	.type		.nv.reservedSmem.offset0,@object
	.size		.nv.reservedSmem.offset0,0x4
	.type		vprintf,@function
